	.target	sm_90a

	.elftype	@"ET_EXEC"


//--------------------- .note.nv.tkinfo           --------------------------
	.section	.note.nv.tkinfo,"",@"SHT_NOTE"
	.sectionflags	@"SHF_NOTE_NV_TKINFO"
	.tkinfo
        /*0018*/ 	.word	0x00000002
        /*0030*/ 	.string	""
        /*0030*/ 	.string	"ptxas"
        /*0030*/ 	.string	"Cuda compilation tools, release 13.0, V13.0.88"
        /*0030*/ 	.string	"Build cuda_13.0.r13.0/compiler.36424714_0"
        /*0030*/ 	.string	"-v  -suppress-debug-info  -lineinfo  -arch sm_90a "



//--------------------- .note.nv.cuinfo           --------------------------
	.section	.note.nv.cuinfo,"",@"SHT_NOTE"
	.sectionflags	@"SHF_NOTE_NV_CUINFO"
        /*0018*/ 	.short	0x0002
        /*001a*/ 	.short	0x005a
        /*001c*/ 	.short	0x0082
	.zero		2


//--------------------- .nv.info                  --------------------------
	.section	.nv.info,"",@"SHT_CUDA_INFO"
	.align	4


	//----- nvinfo : EIATTR_REGCOUNT
	.align		4
        /*0000*/ 	.byte	0x04, 0x2f
        /*0002*/ 	.short	(.L_1 - .L_0)
	.align		4
.L_0:
        /*0004*/ 	.word	index@(matmul_kernel)
        /*0008*/ 	.word	0x000000ff


	//----- nvinfo : EIATTR_FRAME_SIZE
	.align		4
.L_1:
        /*000c*/ 	.byte	0x04, 0x11
        /*000e*/ 	.short	(.L_3 - .L_2)
	.align		4
.L_2:
        /*0010*/ 	.word	index@(matmul_kernel)
        /*0014*/ 	.word	0x00001e68


	//----- nvinfo : EIATTR_MIN_STACK_SIZE
	.align		4
.L_3:
        /*0018*/ 	.byte	0x04, 0x12
        /*001a*/ 	.short	(.L_5 - .L_4)
	.align		4
.L_4:
        /*001c*/ 	.word	index@(matmul_kernel)
        /*0020*/ 	.word	0x00001e68
.L_5:


//--------------------- .nv.compat                --------------------------
	.section	.nv.compat,"",@"SHT_CUDA_COMPAT_INFO"
	.align	4
        /*0000*/ 	.byte	0x02, 0x09, 0x01, 0x00, 0x02, 0x02, 0x04, 0x00, 0x02, 0x05, 0x05, 0x00, 0x03, 0x07, 0x01, 0x01
        /*0010*/ 	.byte	0x02, 0x03, 0x00, 0x00, 0x02, 0x06, 0x01, 0x00, 0x04, 0x0b, 0x08, 0x00, 0x00, 0x00, 0x00, 0x00
        /*0020*/ 	.byte	0x00, 0x00, 0x00, 0x00


//--------------------- .nv.info.matmul_kernel    --------------------------
	.section	.nv.info.matmul_kernel,"",@"SHT_CUDA_INFO"
	.sectionflags	@""
	.align	4


	//----- nvinfo : EIATTR_CUDA_API_VERSION
	.align		4
        /*0000*/ 	.byte	0x04, 0x37
        /*0002*/ 	.short	(.L_7 - .L_6)
.L_6:
        /*0004*/ 	.word	0x00000082


	//----- nvinfo : EIATTR_KPARAM_INFO
	.align		4
.L_7:
        /*0008*/ 	.byte	0x04, 0x17
        /*000a*/ 	.short	(.L_9 - .L_8)
.L_8:
        /*000c*/ 	.word	0x00000000
        /*0010*/ 	.short	0x000d
        /*0012*/ 	.short	0x0048
        /*0014*/ 	.byte	0x00, 0xf4, 0x21, 0x00


	//----- nvinfo : EIATTR_KPARAM_INFO
	.align		4
.L_9:
        /*0018*/ 	.byte	0x04, 0x17
        /*001a*/ 	.short	(.L_11 - .L_10)
.L_10:
        /*001c*/ 	.word	0x00000000
        /*0020*/ 	.short	0x000c
        /*0022*/ 	.short	0x0040
        /*0024*/ 	.byte	0x00, 0xf4, 0x21, 0x00


	//----- nvinfo : EIATTR_KPARAM_INFO
	.align		4
.L_11:
        /*0028*/ 	.byte	0x04, 0x17
        /*002a*/ 	.short	(.L_13 - .L_12)
.L_12:
        /*002c*/ 	.word	0x00000000
        /*0030*/ 	.short	0x000b
        /*0032*/ 	.short	0x0038
        /*0034*/ 	.byte	0x00, 0xf0, 0x11, 0x00


	//----- nvinfo : EIATTR_KPARAM_INFO
	.align		4
.L_13:
        /*0038*/ 	.byte	0x04, 0x17
        /*003a*/ 	.short	(.L_15 - .L_14)
.L_14:
        /*003c*/ 	.word	0x00000000
        /*0040*/ 	.short	0x000a
        /*0042*/ 	.short	0x0034
        /*0044*/ 	.byte	0x00, 0xf0, 0x11, 0x00


	//----- nvinfo : EIATTR_KPARAM_INFO
	.align		4
.L_15:
        /*0048*/ 	.byte	0x04, 0x17
        /*004a*/ 	.short	(.L_17 - .L_16)
.L_16:
        /*004c*/ 	.word	0x00000000
        /*0050*/ 	.short	0x0009
        /*0052*/ 	.short	0x0030
        /*0054*/ 	.byte	0x00, 0xf0, 0x11, 0x00


	//----- nvinfo : EIATTR_KPARAM_INFO
	.align		4
.L_17:
        /*0058*/ 	.byte	0x04, 0x17
        /*005a*/ 	.short	(.L_19 - .L_18)
.L_18:
        /*005c*/ 	.word	0x00000000
        /*0060*/ 	.short	0x0008
        /*0062*/ 	.short	0x002c
        /*0064*/ 	.byte	0x00, 0xf0, 0x11, 0x00


	//----- nvinfo : EIATTR_KPARAM_INFO
	.align		4
.L_19:
        /*0068*/ 	.byte	0x04, 0x17
        /*006a*/ 	.short	(.L_21 - .L_20)
.L_20:
        /*006c*/ 	.word	0x00000000
        /*0070*/ 	.short	0x0007
        /*0072*/ 	.short	0x0028
        /*0074*/ 	.byte	0x00, 0xf0, 0x11, 0x00


	//----- nvinfo : EIATTR_KPARAM_INFO
	.align		4
.L_21:
        /*0078*/ 	.byte	0x04, 0x17
        /*007a*/ 	.short	(.L_23 - .L_22)
.L_22:
        /*007c*/ 	.word	0x00000000
        /*0080*/ 	.short	0x0006
        /*0082*/ 	.short	0x0024
        /*0084*/ 	.byte	0x00, 0xf0, 0x11, 0x00


	//----- nvinfo : EIATTR_KPARAM_INFO
	.align		4
.L_23:
        /*0088*/ 	.byte	0x04, 0x17
        /*008a*/ 	.short	(.L_25 - .L_24)
.L_24:
        /*008c*/ 	.word	0x00000000
        /*0090*/ 	.short	0x0005
        /*0092*/ 	.short	0x0020
        /*0094*/ 	.byte	0x00, 0xf0, 0x11, 0x00


	//----- nvinfo : EIATTR_KPARAM_INFO
	.align		4
.L_25:
        /*0098*/ 	.byte	0x04, 0x17
        /*009a*/ 	.short	(.L_27 - .L_26)
.L_26:
        /*009c*/ 	.word	0x00000000
        /*00a0*/ 	.short	0x0004
        /*00a2*/ 	.short	0x001c
        /*00a4*/ 	.byte	0x00, 0xf0, 0x11, 0x00


	//----- nvinfo : EIATTR_KPARAM_INFO
	.align		4
.L_27:
        /*00a8*/ 	.byte	0x04, 0x17
        /*00aa*/ 	.short	(.L_29 - .L_28)
.L_28:
        /*00ac*/ 	.word	0x00000000
        /*00b0*/ 	.short	0x0003
        /*00b2*/ 	.short	0x0018
        /*00b4*/ 	.byte	0x00, 0xf0, 0x11, 0x00


	//----- nvinfo : EIATTR_KPARAM_INFO
	.align		4
.L_29:
        /*00b8*/ 	.byte	0x04, 0x17
        /*00ba*/ 	.short	(.L_31 - .L_30)
.L_30:
        /*00bc*/ 	.word	0x00000000
        /*00c0*/ 	.short	0x0002
        /*00c2*/ 	.short	0x0010
        /*00c4*/ 	.byte	0x00, 0xf4, 0x21, 0x00


	//----- nvinfo : EIATTR_KPARAM_INFO
	.align		4
.L_31:
        /*00c8*/ 	.byte	0x04, 0x17
        /*00ca*/ 	.short	(.L_33 - .L_32)
.L_32:
        /*00cc*/ 	.word	0x00000000
        /*00d0*/ 	.short	0x0001
        /*00d2*/ 	.short	0x0008
        /*00d4*/ 	.byte	0x00, 0xf4, 0x21, 0x00


	//----- nvinfo : EIATTR_KPARAM_INFO
	.align		4
.L_33:
        /*00d8*/ 	.byte	0x04, 0x17
        /*00da*/ 	.short	(.L_35 - .L_34)
.L_34:
        /*00dc*/ 	.word	0x00000000
        /*00e0*/ 	.short	0x0000
        /*00e2*/ 	.short	0x0000
        /*00e4*/ 	.byte	0x00, 0xf4, 0x21, 0x00


	//----- nvinfo : EIATTR_SPARSE_MMA_MASK
	.align		4
.L_35:
        /*00e8*/ 	.byte	0x03, 0x50
        /*00ea*/ 	.short	0x0000


	//----- nvinfo : EIATTR_MAXREG_COUNT
	.align		4
        /*00ec*/ 	.byte	0x03, 0x1b
        /*00ee*/ 	.short	0x00ff


	//----- nvinfo : EIATTR_NUM_BARRIERS
	.align		4
        /*00f0*/ 	.byte	0x02, 0x4c
        /*00f2*/ 	.byte	0x01
	.zero		1


	//----- nvinfo : EIATTR_ANNOTATIONS
	.align		4
        /*00f4*/ 	.byte	0x04, 0x55
        /*00f6*/ 	.short	(.L_37 - .L_36)


	//   ....[0]....
.L_36:
        /*00f8*/ 	.word	0x00000001
        /*00fc*/ 	.byte	0xa0, 0x04, 0x00, 0x00, 0x01, 0x00, 0x00, 0x00, 0x20, 0x05, 0x00, 0x00, 0x01, 0x00, 0x00, 0x00
        /* <DEDUP_REMOVED lines=3190> */
        /*c86c*/ 	.byte	0x50, 0x56, 0x03, 0x00, 0x01, 0x00, 0x00, 0x00, 0x80, 0x56, 0x03, 0x00


	//----- nvinfo : EIATTR_MERCURY_ISA_VERSION
	.align		4
.L_37:
        /*c878*/ 	.byte	0x03, 0x5f
        /*c87a*/ 	.short	0x0101


	//----- nvinfo : EIATTR_EXIT_INSTR_OFFSETS
	.align		4
        /*c87c*/ 	.byte	0x04, 0x1c
        /*c87e*/ 	.short	(.L_39 - .L_38)


	//   ....[0]....
.L_38:
        /*c880*/ 	.word	0x0003a880


	//   ....[1]....
        /*c884*/ 	.word	0x0003a8a0


	//----- nvinfo : EIATTR_REQNTID
	.align		4
.L_39:
        /*c888*/ 	.byte	0x04, 0x10
        /*c88a*/ 	.short	(.L_41 - .L_40)
.L_40:
        /*c88c*/ 	.word	0x00000080
        /*c890*/ 	.word	0x00000001
        /*c894*/ 	.word	0x00000001


	//----- nvinfo : EIATTR_CBANK_PARAM_SIZE
	.align		4
.L_41:
        /*c898*/ 	.byte	0x03, 0x19
        /*c89a*/ 	.short	0x0050


	//----- nvinfo : EIATTR_PARAM_CBANK
	.align		4
        /*c89c*/ 	.byte	0x04, 0x0a
        /*c89e*/ 	.short	(.L_43 - .L_42)
	.align		4
.L_42:
        /*c8a0*/ 	.word	index@(.nv.constant0.matmul_kernel)
        /*c8a4*/ 	.short	0x0210
        /*c8a6*/ 	.short	0x0050


	//----- nvinfo : EIATTR_SW_WAR
	.align		4
.L_43:
        /*c8a8*/ 	.byte	0x04, 0x36
        /*c8aa*/ 	.short	(.L_45 - .L_44)
.L_44:
        /*c8ac*/ 	.word	0x00000008
.L_45:


//--------------------- .nv.callgraph             --------------------------
	.section	.nv.callgraph,"",@"SHT_CUDA_CALLGRAPH"
	.align	4
	.sectionentsize	8
	.align		4
        /*0000*/ 	.word	0x00000000
	.align		4
        /*0004*/ 	.word	0xffffffff
	.align		4
        /*0008*/ 	.word	0x00000000
	.align		4
        /*000c*/ 	.word	0xfffffffe
	.align		4
        /*0010*/ 	.word	0x00000000
	.align		4
        /*0014*/ 	.word	0xfffffffd
	.align		4
        /*0018*/ 	.word	0x00000000
	.align		4
        /*001c*/ 	.word	0xfffffffc


//--------------------- .text.matmul_kernel       --------------------------
	.section	.text.matmul_kernel,"ax",@progbits
	.align	128
        .global         matmul_kernel
        .type           matmul_kernel,@function
        .size           matmul_kernel,(.L_x_4 - matmul_kernel)
        .other          matmul_kernel,@"STO_CUDA_ENTRY STV_DEFAULT"
matmul_kernel:
.text.matmul_kernel:
[----:B------:R-:W0:Y:S08]  /*0000*/  LDC R1, c[0x0][0x28] ;  /* 0x00000a00ff017b82 */ /* 0x000e300000000800 */
[----:B------:R-:W1:Y:S01]  /*0010*/  LDC.64 R2, c[0x0][0x228] ;  /* 0x00008a00ff027b82 */ /* 0x000e620000000a00 */
[----:B------:R-:W2:Y:S01]  /*0020*/  S2R R7, SR_CTAID.X ;  /* 0x0000000000077919 */ /* 0x000ea20000002500 */
[----:B0-----:R-:W-:Y:S01]  /*0030*/  VIADD R1, R1, 0xffffe198 ;  /* 0xffffe19801017836 */ /* 0x001fe20000000000 */
[----:B------:R-:W-:Y:S01]  /*0040*/  ULDC.64 UR60, c[0x0][0x208] ;  /* 0x00008200003c7ab9 */ /* 0x000fe20000000a00 */
[----:B-1----:R-:W-:-:S05]  /*0050*/  VIADD R0, R3, 0x1f ;  /* 0x0000001f03007836 */ /* 0x002fca0000000000 */
[----:B------:R-:W-:-:S04]  /*0060*/  SHF.R.S32.HI R5, RZ, 0x1f, R0 ;  /* 0x0000001fff057819 */ /* 0x000fc80000011400 */
[----:B------:R-:W-:Y:S02]  /*0070*/  LEA.HI R5, R5, R0, RZ, 0x5 ;  /* 0x0000000005057211 */ /* 0x000fe400078f28ff */
[----:B--2---:R-:W-:Y:S02]  /*0080*/  IABS R10, R7 ;  /* 0x00000007000a7213 */ /* 0x004fe40000000000 */
[----:B------:R-:W-:-:S05]  /*0090*/  SHF.R.S32.HI R5, RZ, 0x5, R5 ;  /* 0x00000005ff057819 */ /* 0x000fca0000011405 */
[----:B------:R-:W-:-:S05]  /*00a0*/  IMAD.SHL.U32 R6, R5, 0x8, RZ ;  /* 0x0000000805067824 */ /* 0x000fca00078e00ff */
[-C--:B------:R-:W-:Y:S02]  /*00b0*/  IABS R9, R6.reuse ;  /* 0x0000000600097213 */ /* 0x080fe40000000000 */
[----:B------:R-:W-:Y:S02]  /*00c0*/  IABS R12, R6 ;  /* 0x00000006000c7213 */ /* 0x000fe40000000000 */
[----:B------:R-:W0:Y:S08]  /*00d0*/  I2F.RP R0, R9 ;  /* 0x0000000900007306 */ /* 0x000e300000209400 */
[----:B0-----:R-:W0:Y:S02]  /*00e0*/  MUFU.RCP R0, R0 ;  /* 0x0000000000007308 */ /* 0x001e240000001000 */
[----:B0-----:R-:W-:-:S02]  /*00f0*/  VIADD R4, R0, 0xffffffe ;  /* 0x0ffffffe00047836 */ /* 0x001fc40000000000 */
[----:B------:R-:W-:-:S04]  /*0100*/  IMAD.MOV R0, RZ, RZ, -R12 ;  /* 0x000000ffff007224 */ /* 0x000fc800078e0a0c */
[----:B------:R0:W1:Y:S01]  /*0110*/  F2I.FTZ.U32.TRUNC.NTZ R5, R4 ;  /* 0x0000000400057305 */ /* 0x000062000021f000 */
[----:B------:R-:W2:Y:S01]  /*0120*/  S2R R12, SR_TID.X ;  /* 0x00000000000c7919 */ /* 0x000ea20000002100 */
[----:B0-----:R-:W-:Y:S02]  /*0130*/  IMAD.MOV.U32 R4, RZ, RZ, RZ ;  /* 0x000000ffff047224 */ /* 0x001fe400078e00ff */
[----:B-1----:R-:W-:-:S04]  /*0140*/  IMAD.MOV R8, RZ, RZ, -R5 ;  /* 0x000000ffff087224 */ /* 0x002fc800078e0a05 */
[----:B------:R-:W-:Y:S02]  /*0150*/  IMAD R11, R8, R9, RZ ;  /* 0x00000009080b7224 */ /* 0x000fe400078e02ff */
[----:B------:R-:W-:Y:S02]  /*0160*/  IMAD.MOV.U32 R8, RZ, RZ, R10 ;  /* 0x000000ffff087224 */ /* 0x000fe400078e000a */
[----:B------:R-:W-:-:S06]  /*0170*/  IMAD.HI.U32 R5, R5, R11, R4 ;  /* 0x0000000b05057227 */ /* 0x000fcc00078e0004 */
[----:B------:R-:W-:-:S04]  /*0180*/  IMAD.HI.U32 R5, R5, R8, RZ ;  /* 0x0000000805057227 */ /* 0x000fc800078e00ff */
[----:B------:R-:W-:-:S05]  /*0190*/  IMAD R0, R5, R0, R8 ;  /* 0x0000000005007224 */ /* 0x000fca00078e0208 */
[----:B------:R-:W-:-:S13]  /*01a0*/  ISETP.GT.U32.AND P1, PT, R9, R0, PT ;  /* 0x000000000900720c */ /* 0x000fda0003f24070 */
[----:B------:R-:W-:Y:S02]  /*01b0*/  @!P1 IMAD.IADD R0, R0, 0x1, -R9 ;  /* 0x0000000100009824 */ /* 0x000fe400078e0a09 */
[----:B------:R-:W-:Y:S01]  /*01c0*/  @!P1 VIADD R5, R5, 0x1 ;  /* 0x0000000105059836 */ /* 0x000fe20000000000 */
[----:B------:R-:W-:Y:S02]  /*01d0*/  ISETP.NE.AND P1, PT, R6, RZ, PT ;  /* 0x000000ff0600720c */ /* 0x000fe40003f25270 */
[----:B------:R-:W-:Y:S02]  /*01e0*/  ISETP.GE.U32.AND P0, PT, R0, R9, PT ;  /* 0x000000090000720c */ /* 0x000fe40003f06070 */
[----:B------:R-:W-:-:S04]  /*01f0*/  LOP3.LUT R0, R7, R6, RZ, 0x3c, !PT ;  /* 0x0000000607007212 */ /* 0x000fc800078e3cff */
[----:B------:R-:W-:Y:S01]  /*0200*/  ISETP.GE.AND P2, PT, R0, RZ, PT ;  /* 0x000000ff0000720c */ /* 0x000fe20003f46270 */
[----:B------:R-:W-:-:S06]  /*0210*/  VIADD R0, R2, 0x1ff ;  /* 0x000001ff02007836 */ /* 0x000fcc0000000000 */
[----:B------:R-:W-:-:S04]  /*0220*/  @P0 VIADD R5, R5, 0x1 ;  /* 0x0000000105050836 */ /* 0x000fc80000000000 */
[----:B------:R-:W-:Y:S01]  /*0230*/  IMAD.MOV.U32 R4, RZ, RZ, R5 ;  /* 0x000000ffff047224 */ /* 0x000fe200078e0005 */
[----:B------:R-:W-:-:S03]  /*0240*/  SHF.R.S32.HI R5, RZ, 0x1f, R0 ;  /* 0x0000001fff057819 */ /* 0x000fc60000011400 */
[----:B------:R-:W-:Y:S01]  /*0250*/  @!P2 IMAD.MOV R4, RZ, RZ, -R4 ;  /* 0x000000ffff04a224 */ /* 0x000fe200078e0a04 */
[----:B------:R-:W-:Y:S02]  /*0260*/  @!P1 LOP3.LUT R4, RZ, R6, RZ, 0x33, !PT ;  /* 0x00000006ff049212 */ /* 0x000fe400078e33ff */
[----:B------:R-:W-:-:S03]  /*0270*/  LEA.HI R5, R5, R0, RZ, 0x9 ;  /* 0x0000000005057211 */ /* 0x000fc600078f48ff */
[----:B------:R-:W-:Y:S02]  /*0280*/  IMAD.SHL.U32 R8, R4, 0x8, RZ ;  /* 0x0000000804087824 */ /* 0x000fe400078e00ff */
[----:B------:R-:W-:-:S03]  /*0290*/  IMAD.MOV R4, RZ, RZ, -R4 ;  /* 0x000000ffff047224 */ /* 0x000fc600078e0a04 */
[----:B------:R-:W-:Y:S01]  /*02a0*/  LEA.HI.SX32 R5, R5, -R8, 0x17 ;  /* 0x8000000805057211 */ /* 0x000fe200078fbaff */
[----:B------:R-:W-:-:S03]  /*02b0*/  IMAD R13, R6, R4, R7 ;  /* 0x00000004060d7224 */ /* 0x000fc600078e0207 */
[----:B------:R-:W-:-:S04]  /*02c0*/  VIMNMX R10, R5, 0x8, PT ;  /* 0x00000008050a7848 */ /* 0x000fc80003fe0100 */
[-C--:B------:R-:W-:Y:S02]  /*02d0*/  IABS R9, R10.reuse ;  /* 0x0000000a00097213 */ /* 0x080fe40000000000 */
[----:B------:R-:W-:Y:S02]  /*02e0*/  IABS R6, R10 ;  /* 0x0000000a00067213 */ /* 0x000fe40000000000 */
[----:B------:R-:W0:Y:S08]  /*02f0*/  I2F.RP R0, R9 ;  /* 0x0000000900007306 */ /* 0x000e300000209400 */
[----:B0-----:R-:W0:Y:S02]  /*0300*/  MUFU.RCP R0, R0 ;  /* 0x0000000000007308 */ /* 0x001e240000001000 */
[----:B0-----:R-:W-:-:S02]  /*0310*/  VIADD R5, R0, 0xffffffe ;  /* 0x0ffffffe00057836 */ /* 0x001fc40000000000 */
[----:B------:R-:W-:Y:S02]  /*0320*/  IMAD.MOV R0, RZ, RZ, -R6 ;  /* 0x000000ffff007224 */ /* 0x000fe400078e0a06 */
[----:B------:R-:W0:Y:S02]  /*0330*/  LDC R6, c[0x0][0x230] ;  /* 0x00008c00ff067b82 */ /* 0x000e240000000800 */
[----:B------:R-:W1:Y:S02]  /*0340*/  F2I.FTZ.U32.TRUNC.NTZ R5, R5 ;  /* 0x0000000500057305 */ /* 0x000e64000021f000 */
[----:B-1----:R-:W-:-:S04]  /*0350*/  IMAD.MOV R11, RZ, RZ, -R5 ;  /* 0x000000ffff0b7224 */ /* 0x002fc800078e0a05 */
[----:B------:R-:W-:Y:S01]  /*0360*/  IMAD.MOV.U32 R4, RZ, RZ, R11 ;  /* 0x000000ffff047224 */ /* 0x000fe200078e000b */
[----:B------:R-:W-:-:S03]  /*0370*/  IABS R11, R13 ;  /* 0x0000000d000b7213 */ /* 0x000fc60000000000 */
[----:B------:R-:W-:Y:S02]  /*0380*/  IMAD R7, R4, R9, RZ ;  /* 0x0000000904077224 */ /* 0x000fe400078e02ff */
[----:B------:R-:W-:-:S04]  /*0390*/  IMAD.MOV.U32 R4, RZ, RZ, RZ ;  /* 0x000000ffff047224 */ /* 0x000fc800078e00ff */
[----:B------:R-:W-:Y:S02]  /*03a0*/  IMAD.HI.U32 R4, R5, R7, R4 ;  /* 0x0000000705047227 */ /* 0x000fe400078e0004 */
[----:B------:R-:W1:Y:S04]  /*03b0*/  S2R R7, SR_CgaCtaId ;  /* 0x0000000000077919 */ /* 0x000e680000008800 */
[----:B------:R-:W-:-:S04]  /*03c0*/  IMAD.HI.U32 R4, R4, R11, RZ ;  /* 0x0000000b04047227 */ /* 0x000fc800078e00ff */
[----:B------:R-:W-:Y:S01]  /*03d0*/  IMAD R0, R4, R0, R11 ;  /* 0x0000000004007224 */ /* 0x000fe200078e020b */
[----:B--2---:R-:W-:-:S04]  /*03e0*/  LOP3.LUT R11, R12, 0x7f, RZ, 0xc0, !PT ;  /* 0x0000007f0c0b7812 */ /* 0x004fc800078ec0ff */
[----:B------:R-:W-:-:S13]  /*03f0*/  ISETP.GT.U32.AND P1, PT, R9, R0, PT ;  /* 0x000000000900720c */ /* 0x000fda0003f24070 */
[----:B------:R-:W-:Y:S02]  /*0400*/  @!P1 IMAD.IADD R0, R0, 0x1, -R9 ;  /* 0x0000000100009824 */ /* 0x000fe400078e0a09 */
[----:B------:R-:W-:Y:S01]  /*0410*/  @!P1 VIADD R4, R4, 0x1 ;  /* 0x0000000104049836 */ /* 0x000fe20000000000 */
[----:B------:R-:W-:Y:S02]  /*0420*/  ISETP.NE.AND P1, PT, R10, RZ, PT ;  /* 0x000000ff0a00720c */ /* 0x000fe40003f25270 */
[----:B------:R-:W-:Y:S02]  /*0430*/  ISETP.GE.U32.AND P0, PT, R0, R9, PT ;  /* 0x000000090000720c */ /* 0x000fe40003f06070 */
[----:B------:R-:W-:-:S04]  /*0440*/  LOP3.LUT R0, R13, R10, RZ, 0x3c, !PT ;  /* 0x0000000a0d007212 */ /* 0x000fc800078e3cff */
[----:B------:R-:W-:Y:S02]  /*0450*/  ISETP.GE.AND P2, PT, R0, RZ, PT ;  /* 0x000000ff0000720c */ /* 0x000fe40003f46270 */
[----:B------:R-:W-:-:S04]  /*0460*/  MOV R0, 0x400 ;  /* 0x0000040000007802 */ /* 0x000fc80000000f00 */
[----:B-1----:R-:W-:Y:S01]  /*0470*/  LEA R154, R7, R0, 0x18 ;  /* 0x00000000079a7211 */ /* 0x002fe200078ec0ff */
[----:B------:R-:W-:Y:S02]  /*0480*/  @P0 VIADD R4, R4, 0x1 ;  /* 0x0000000104040836 */ /* 0x000fe40000000000 */
[----:B0-----:R-:W-:Y:S02]  /*0490*/  VIADD R0, R6, 0x7f ;  /* 0x0000007f06007836 */ /* 0x001fe40000000000 */
[----:B------:R0:W-:Y:S02]  /*04a0*/  STL [R1+0x17d4], R154 ;  /* 0x0017d49a01007387 */ /* 0x0001e40000100800 */
[----:B------:R-:W-:Y:S01]  /*04b0*/  @!P2 IMAD.MOV R4, RZ, RZ, -R4 ;  /* 0x000000ffff04a224 */ /* 0x000fe200078e0a04 */
[----:B------:R-:W-:Y:S02]  /*04c0*/  @!P1 LOP3.LUT R4, RZ, R10, RZ, 0x33, !PT ;  /* 0x0000000aff049212 */ /* 0x000fe400078e33ff */
[----:B------:R-:W-:-:S03]  /*04d0*/  ISETP.GT.AND P0, PT, R0, 0x7f, PT ;  /* 0x0000007f0000780c */ /* 0x000fc60003f04270 */
[----:B------:R-:W-:Y:S02]  /*04e0*/  IMAD.MOV R5, RZ, RZ, -R4 ;  /* 0x000000ffff057224 */ /* 0x000fe400078e0a04 */
[----:B------:R-:W-:Y:S02]  /*04f0*/  IMAD.SHL.U32 R152, R4, 0x20, RZ ;  /* 0x0000002004987824 */ /* 0x000fe400078e00ff */
[----:B------:R-:W-:Y:S02]  /*0500*/  IMAD R5, R10, R5, R13 ;  /* 0x000000050a057224 */ /* 0x000fe400078e020d */
[----:B------:R-:W-:Y:S01]  /*0510*/  VIADD R22, R152, 0x1 ;  /* 0x0000000198167836 */ /* 0x000fe20000000000 */
[----:B------:R0:W-:Y:S01]  /*0520*/  STL [R1+0x20], R152 ;  /* 0x0000209801007387 */ /* 0x0001e20000100800 */
[----:B------:R-:W-:Y:S02]  /*0530*/  IMAD.IADD R4, R8, 0x1, R5 ;  /* 0x0000000108047824 */ /* 0x000fe400078e0205 */
[----:B------:R-:W-:-:S02]  /*0540*/  VIADD R24, R152, 0x2 ;  /* 0x0000000298187836 */ /* 0x000fc40000000000 */
[----:B------:R-:W-:Y:S02]  /*0550*/  IMAD R157, R4, 0x200, R11 ;  /* 0x00000200049d7824 */ /* 0x000fe400078e020b */
[C---:B------:R-:W-:Y:S02]  /*0560*/  VIADD R26, R152.reuse, 0x3 ;  /* 0x00000003981a7836 */ /* 0x040fe40000000000 */
[C---:B------:R-:W-:Y:S01]  /*0570*/  VIADD R156, R157.reuse, 0x80 ;  /* 0x000000809d9c7836 */ /* 0x040fe20000000000 */
[----:B------:R0:W-:Y:S01]  /*0580*/  STL [R1+0x1748], R157 ;  /* 0x0017489d01007387 */ /* 0x0001e20000100800 */
[C---:B------:R-:W-:Y:S02]  /*0590*/  VIADD R153, R157.reuse, 0x180 ;  /* 0x000001809d997836 */ /* 0x040fe40000000000 */
[----:B------:R-:W-:Y:S01]  /*05a0*/  VIADD R155, R157, 0x100 ;  /* 0x000001009d9b7836 */ /* 0x000fe20000000000 */
[----:B------:R0:W-:Y:S01]  /*05b0*/  STL [R1+0x1754], R156 ;  /* 0x0017549c01007387 */ /* 0x0001e20000100800 */
[----:B------:R-:W-:-:S02]  /*05c0*/  VIADD R32, R152, 0x4 ;  /* 0x0000000498207836 */ /* 0x000fc40000000000 */
[C---:B------:R-:W-:Y:S01]  /*05d0*/  VIADD R30, R152.reuse, 0x5 ;  /* 0x00000005981e7836 */ /* 0x040fe20000000000 */
[----:B------:R0:W-:Y:S01]  /*05e0*/  STL [R1+0x174c], R153 ;  /* 0x00174c9901007387 */ /* 0x0001e20000100800 */
[C---:B------:R-:W-:Y:S02]  /*05f0*/  VIADD R28, R152.reuse, 0x6 ;  /* 0x00000006981c7836 */ /* 0x040fe40000000000 */
[C---:B------:R-:W-:Y:S01]  /*0600*/  VIADD R36, R152.reuse, 0x7 ;  /* 0x0000000798247836 */ /* 0x040fe20000000000 */
[----:B------:R0:W-:Y:S01]  /*0610*/  STL [R1+0x1750], R155 ;  /* 0x0017509b01007387 */ /* 0x0001e20000100800 */
[C---:B------:R-:W-:Y:S02]  /*0620*/  VIADD R34, R152.reuse, 0x8 ;  /* 0x0000000898227836 */ /* 0x040fe40000000000 */
[C---:B------:R-:W-:Y:S02]  /*0630*/  VIADD R40, R152.reuse, 0x9 ;  /* 0x0000000998287836 */ /* 0x040fe40000000000 */
[----:B------:R-:W-:-:S02]  /*0640*/  VIADD R38, R152, 0xa ;  /* 0x0000000a98267836 */ /* 0x000fc40000000000 */
[C---:B------:R-:W-:Y:S02]  /*0650*/  VIADD R44, R152.reuse, 0xb ;  /* 0x0000000b982c7836 */ /* 0x040fe40000000000 */
[C---:B------:R-:W-:Y:S02]  /*0660*/  VIADD R42, R152.reuse, 0xc ;  /* 0x0000000c982a7836 */ /* 0x040fe40000000000 */
[C---:B------:R-:W-:Y:S02]  /*0670*/  VIADD R46, R152.reuse, 0xd ;  /* 0x0000000d982e7836 */ /* 0x040fe40000000000 */
        /* <DEDUP_REMOVED lines=17> */
[----:B------:R-:W-:Y:S01]  /*0790*/  VIADD R27, R152, 0x1f ;  /* 0x0000001f981b7836 */ /* 0x000fe20000000000 */
[----:B0-----:R-:W-:Y:S06]  /*07a0*/  @P0 BRA `(.L_x_0) ;  /* 0x00000004000c0947 */ /* 0x001fec0003800000 */
[----:B------:R-:W-:Y:S01]  /*07b0*/  IMAD.SHL.U32 R0, R12, 0x10, RZ ;  /* 0x000000100c007824 */ /* 0x000fe200078e00ff */
[----:B------:R-:W-:Y:S02]  /*07c0*/  CS2R R136, SRZ ;  /* 0x0000000000887805 */ /* 0x000fe4000001ff00 */
[----:B------:R-:W-:Y:S02]  /*07d0*/  CS2R R138, SRZ ;  /* 0x00000000008a7805 */ /* 0x000fe4000001ff00 */
[----:B------:R-:W-:Y:S02]  /*07e0*/  CS2R R140, SRZ ;  /* 0x00000000008c7805 */ /* 0x000fe4000001ff00 */
[----:B------:R-:W-:Y:S01]  /*07f0*/  CS2R R142, SRZ ;  /* 0x00000000008e7805 */ /* 0x000fe2000001ff00 */
[----:B------:R1:W-:Y:S01]  /*0800*/  STL [R1+0x17e0], R0 ;  /* 0x0017e00001007387 */ /* 0x0003e20000100800 */
[----:B------:R-:W-:Y:S02]  /*0810*/  CS2R R144, SRZ ;  /* 0x0000000000907805 */ /* 0x000fe4000001ff00 */
[----:B------:R-:W-:-:S02]  /*0820*/  CS2R R146, SRZ ;  /* 0x0000000000927805 */ /* 0x000fc4000001ff00 */
[----:B------:R-:W-:Y:S02]  /*0830*/  CS2R R148, SRZ ;  /* 0x0000000000947805 */ /* 0x000fe4000001ff00 */
[----:B------:R-:W-:Y:S02]  /*0840*/  CS2R R150, SRZ ;  /* 0x0000000000967805 */ /* 0x000fe4000001ff00 */
[----:B------:R-:W-:Y:S02]  /*0850*/  CS2R R120, SRZ ;  /* 0x0000000000787805 */ /* 0x000fe4000001ff00 */
[----:B------:R-:W-:Y:S02]  /*0860*/  CS2R R122, SRZ ;  /* 0x00000000007a7805 */ /* 0x000fe4000001ff00 */
        /* <DEDUP_REMOVED lines=53> */
[----:B------:R-:W-:Y:S01]  /*0bc0*/  CS2R R38, SRZ ;  /* 0x0000000000267805 */ /* 0x000fe2000001ff00 */
[----:B-1----:R-:W-:Y:S06]  /*0bd0*/  BRA `(.L_x_1) ;  /* 0x0000034800547947 */ /* 0x002fec0003800000 */
.L_x_0:
[----:B------:R-:W-:Y:S01]  /*0be0*/  IABS R16, R2 ;  /* 0x0000000200107213 */ /* 0x000fe20000000000 */
[----:B------:R-:W0:Y:S01]  /*0bf0*/  LDC.64 R76, c[0x0][0x218] ;  /* 0x00008600ff4c7b82 */ /* 0x000e220000000a00 */
[----:B------:R-:W-:Y:S02]  /*0c00*/  IABS R4, R3 ;  /* 0x0000000300047213 */ /* 0x000fe40000000000 */
[----:B------:R-:W-:Y:S01]  /*0c10*/  CS2R R136, SRZ ;  /* 0x0000000000887805 */ /* 0x000fe2000001ff00 */
[----:B------:R-:W1:Y:S01]  /*0c20*/  I2F.RP R5, R16 ;  /* 0x0000001000057306 */ /* 0x000e620000209400 */
[----:B------:R-:W-:Y:S02]  /*0c30*/  IABS R14, R156 ;  /* 0x0000009c000e7213 */ /* 0x000fe40000000000 */
[----:B------:R-:W-:Y:S02]  /*0c40*/  CS2R R138, SRZ ;  /* 0x00000000008a7805 */ /* 0x000fe4000001ff00 */
[----:B------:R-:W-:-:S02]  /*0c50*/  IABS R17, R155 ;  /* 0x0000009b00117213 */ /* 0x000fc40000000000 */
[----:B------:R-:W-:Y:S02]  /*0c60*/  CS2R R140, SRZ ;  /* 0x00000000008c7805 */ /* 0x000fe4000001ff00 */
[----:B------:R-:W-:Y:S01]  /*0c70*/  IABS R19, R153 ;  /* 0x0000009900137213 */ /* 0x000fe20000000000 */
[----:B------:R-:W2:Y:S01]  /*0c80*/  LDC R158, c[0x0][0x238] ;  /* 0x00008e00ff9e7b82 */ /* 0x000ea20000000800 */
[----:B------:R-:W-:Y:S01]  /*0c90*/  ISETP.GE.AND P0, PT, R27, RZ, PT ;  /* 0x000000ff1b00720c */ /* 0x000fe20003f06270 */
[----:B------:R-:W3:Y:S01]  /*0ca0*/  I2F.RP R10, R4 ;  /* 0x00000004000a7306 */ /* 0x000ee20000209400 */
[----:B------:R-:W-:Y:S02]  /*0cb0*/  IABS R53, R44 ;  /* 0x0000002c00357213 */ /* 0x000fe40000000000 */
[----:B------:R-:W-:Y:S02]  /*0cc0*/  CS2R R142, SRZ ;  /* 0x00000000008e7805 */ /* 0x000fe4000001ff00 */
[----:B------:R-:W-:-:S02]  /*0cd0*/  IABS R55, R38 ;  /* 0x0000002600377213 */ /* 0x000fc40000000000 */
[----:B------:R-:W-:Y:S02]  /*0ce0*/  CS2R R144, SRZ ;  /* 0x0000000000907805 */ /* 0x000fe4000001ff00 */
[----:B------:R-:W-:Y:S01]  /*0cf0*/  IABS R57, R40 ;  /* 0x0000002800397213 */ /* 0x000fe20000000000 */
[----:B------:R-:W4:Y:S01]  /*0d00*/  LDC R160, c[0x0][0x238] ;  /* 0x00008e00ffa07b82 */ /* 0x000f220000000800 */
[----:B------:R-:W-:Y:S01]  /*0d10*/  IABS R59, R34 ;  /* 0x00000022003b7213 */ /* 0x000fe20000000000 */
[----:B-1----:R-:W1:Y:S01]  /*0d20*/  MUFU.RCP R5, R5 ;  /* 0x0000000500057308 */ /* 0x002e620000001000 */
[----:B------:R-:W-:Y:S02]  /*0d30*/  IABS R61, R36 ;  /* 0x00000024003d7213 */ /* 0x000fe40000000000 */
[----:B------:R-:W-:Y:S02]  /*0d40*/  CS2R R146, SRZ ;  /* 0x0000000000927805 */ /* 0x000fe4000001ff00 */
[----:B------:R-:W-:-:S02]  /*0d50*/  IABS R65, R30 ;  /* 0x0000001e00417213 */ /* 0x000fc40000000000 */
[----:B------:R-:W-:Y:S02]  /*0d60*/  CS2R R148, SRZ ;  /* 0x0000000000947805 */ /* 0x000fe4000001ff00 */
[----:B------:R-:W-:Y:S01]  /*0d70*/  IABS R67, R32 ;  /* 0x0000002000437213 */ /* 0x000fe20000000000 */
[----:B------:R-:W5:Y:S01]  /*0d80*/  LDC R162, c[0x0][0x238] ;  /* 0x00008e00ffa27b82 */ /* 0x000f620000000800 */
[----:B------:R-:W-:Y:S01]  /*0d90*/  IABS R63, R28 ;  /* 0x0000001c003f7213 */ /* 0x000fe20000000000 */
[----:B---3--:R-:W3:Y:S01]  /*0da0*/  MUFU.RCP R10, R10 ;  /* 0x0000000a000a7308 */ /* 0x008ee20000001000 */
[----:B------:R-:W-:Y:S02]  /*0db0*/  IABS R71, R24 ;  /* 0x0000001800477213 */ /* 0x000fe40000000000 */
[----:B------:R-:W-:Y:S02]  /*0dc0*/  CS2R R150, SRZ ;  /* 0x0000000000967805 */ /* 0x000fe4000001ff00 */
[----:B------:R-:W-:-:S02]  /*0dd0*/  IABS R69, R26 ;  /* 0x0000001a00457213 */ /* 0x000fc40000000000 */
[----:B------:R-:W-:Y:S02]  /*0de0*/  CS2R R120, SRZ ;  /* 0x0000000000787805 */ /* 0x000fe4000001ff00 */
[----:B------:R-:W-:Y:S01]  /*0df0*/  IABS R73, R22 ;  /* 0x0000001600497213 */ /* 0x000fe20000000000 */
[C---:B--2---:R-:W-:Y:S01]  /*0e00*/  IMAD R66, R158.reuse, 0x7f, RZ ;  /* 0x0000007f9e427824 */ /* 0x044fe200078e02ff */
[----:B------:R-:W-:Y:S01]  /*0e10*/  SHF.R.S32.HI R75, RZ, 0x1f, R0 ;  /* 0x0000001fff4b7819 */ /* 0x000fe20000011400 */
[C---:B------:R-:W-:Y:S01]  /*0e20*/  IMAD R62, R158.reuse, 0x6a, RZ ;  /* 0x0000006a9e3e7824 */ /* 0x040fe200078e02ff */
[----:B------:R-:W2:Y:S01]  /*0e30*/  LDC R165, c[0x0][0x238] ;  /* 0x00008e00ffa57b82 */ /* 0x000ea20000000800 */
[----:B-1----:R-:W-:Y:S01]  /*0e40*/  VIADD R6, R5, 0xffffffe ;  /* 0x0ffffffe05067836 */ /* 0x002fe20000000000 */
[----:B------:R-:W-:Y:S01]  /*0e50*/  IABS R5, R157 ;  /* 0x0000009d00057213 */ /* 0x000fe20000000000 */
[C---:B------:R-:W-:Y:S01]  /*0e60*/  IMAD R68, R158.reuse, 0x68, RZ ;  /* 0x000000689e447824 */ /* 0x040fe200078e02ff */
[----:B------:R-:W-:Y:S01]  /*0e70*/  LEA.HI R0, R75, R0, RZ, 0x7 ;  /* 0x000000004b007211 */ /* 0x000fe200078f38ff */
[----:B------:R1:W0:Y:S01]  /*0e80*/  F2I.FTZ.U32.TRUNC.NTZ R7, R6 ;  /* 0x0000000600077305 */ /* 0x000222000021f000 */
[----:B------:R-:W-:Y:S01]  /*0e90*/  SHF.R.S32.HI R56, RZ, 0x1f, R66 ;  /* 0x0000001fff387819 */ /* 0x000fe20000011442 */
[----:B------:R-:W-:Y:S01]  /*0ea0*/  IMAD R70, R158, 0x67, RZ ;  /* 0x000000679e467824 */ /* 0x000fe200078e02ff */
[----:B------:R-:W4:Y:S01]  /*0eb0*/  LDC.64 R74, c[0x0][0x210] ;  /* 0x00008400ff4a7b82 */ /* 0x000f220000000a00 */
[----:B---3--:R-:W-:Y:S01]  /*0ec0*/  VIADD R8, R10, 0xffffffe ;  /* 0x0ffffffe0a087836 */ /* 0x008fe20000000000 */
[----:B------:R-:W-:Y:S01]  /*0ed0*/  SHF.R.S32.HI R0, RZ, 0x7, R0 ;  /* 0x00000007ff007819 */ /* 0x000fe20000011400 */
[C---:B------:R-:W-:Y:S01]  /*0ee0*/  IMAD R72, R158.reuse, 0x66, RZ ;  /* 0x000000669e487824 */ /* 0x040fe200078e02ff */
[----:B------:R-:W-:Y:S01]  /*0ef0*/  CS2R R122, SRZ ;  /* 0x00000000007a7805 */ /* 0x000fe2000001ff00 */
[----:B------:R3:W5:Y:S01]  /*0f00*/  F2I.FTZ.U32.TRUNC.NTZ R9, R8 ;  /* 0x0000000800097305 */ /* 0x000762000021f000 */
[----:B-1----:R-:W-:Y:S01]  /*0f10*/  IMAD.MOV.U32 R6, RZ, RZ, RZ ;  /* 0x000000ffff067224 */ /* 0x002fe200078e00ff */
[----:B------:R-:W-:Y:S01]  /*0f20*/  CS2R R124, SRZ ;  /* 0x00000000007c7805 */ /* 0x000fe2000001ff00 */
[C---:B------:R-:W-:Y:S01]  /*0f30*/  IMAD R79, R158.reuse, 0x63, RZ ;  /* 0x000000639e4f7824 */ /* 0x040fe200078e02ff */
[----:B------:R-:W1:Y:S01]  /*0f40*/  LDC R167, c[0x0][0x238] ;  /* 0x00008e00ffa77b82 */ /* 0x000e620000000800 */
[C---:B------:R-:W-:Y:S01]  /*0f50*/  IMAD R81, R158.reuse, 0x62, RZ ;  /* 0x000000629e517824 */ /* 0x040fe200078e02ff */
[----:B------:R-:W-:Y:S01]  /*0f60*/  CS2R R126, SRZ ;  /* 0x00000000007e7805 */ /* 0x000fe2000001ff00 */
[----:B0-----:R-:W-:Y:S01]  /*0f70*/  IMAD.MOV R13, RZ, RZ, -R7 ;  /* 0x000000ffff0d7224 */ /* 0x001fe200078e0a07 */
[----:B------:R-:W-:Y:S01]  /*0f80*/  SHF.R.S32.HI R58, RZ, 0x1f, R79 ;  /* 0x0000001fff3a7819 */ /* 0x000fe2000001144f */
[----:B---3--:R-:W-:Y:S01]  /*0f90*/  IMAD.MOV.U32 R8, RZ, RZ, RZ ;  /* 0x000000ffff087224 */ /* 0x008fe200078e00ff */
[----:B------:R-:W-:Y:S01]  /*0fa0*/  SHF.R.S32.HI R60, RZ, 0x1f, R81 ;  /* 0x0000001fff3c7819 */ /* 0x000fe20000011451 */
[----:B------:R-:W-:Y:S01]  /*0fb0*/  IMAD R13, R13, R16, RZ ;  /* 0x000000100d0d7224 */ /* 0x000fe200078e02ff */
[----:B------:R-:W0:Y:S01]  /*0fc0*/  LDC R169, c[0x0][0x238] ;  /* 0x00008e00ffa97b82 */ /* 0x000e220000000800 */
[----:B------:R-:W-:Y:S01]  /*0fd0*/  IMAD R84, R158, 0x61, RZ ;  /* 0x000000619e547824 */ /* 0x000fe200078e02ff */
[----:B------:R-:W-:Y:S01]  /*0fe0*/  CS2R R128, SRZ ;  /* 0x0000000000807805 */ /* 0x000fe2000001ff00 */
[----:B------:R-:W-:Y:S01]  /*0ff0*/  IMAD.HI.U32 R7, R7, R13, R6 ;  /* 0x0000000d07077227 */ /* 0x000fe200078e0006 */
[----:B------:R-:W-:-:S02]  /*1000*/  CS2R R130, SRZ ;  /* 0x0000000000827805 */ /* 0x000fc4000001ff00 */
[----:B------:R-:W-:Y:S02]  /*1010*/  CS2R R132, SRZ ;  /* 0x0000000000847805 */ /* 0x000fe4000001ff00 */
[----:B------:R-:W-:Y:S01]  /*1020*/  CS2R R134, SRZ ;  /* 0x0000000000867805 */ /* 0x000fe2000001ff00 */
[----:B------:R-:W-:Y:S01]  /*1030*/  IMAD.MOV.U32 R13, RZ, RZ, R5 ;  /* 0x000000ffff0d7224 */ /* 0x000fe200078e0005 */
[----:B------:R-:W3:Y:S01]  /*1040*/  LDC R171, c[0x0][0x238] ;  /* 0x00008e00ffab7b82 */ /* 0x000ee20000000800 */
[----:B-----5:R-:W-:Y:S01]  /*1050*/  IMAD.MOV R21, RZ, RZ, -R9 ;  /* 0x000000ffff157224 */ /* 0x020fe200078e0a09 */
[----:B------:R-:W-:Y:S01]  /*1060*/  CS2R R104, SRZ ;  /* 0x0000000000687805 */ /* 0x000fe2000001ff00 */
[----:B------:R-:W-:Y:S01]  /*1070*/  IMAD.HI.U32 R5, R7, R13, RZ ;  /* 0x0000000d07057227 */ /* 0x000fe200078e00ff */
[----:B------:R-:W-:Y:S02]  /*1080*/  CS2R R106, SRZ ;  /* 0x00000000006a7805 */ /* 0x000fe4000001ff00 */
[----:B------:R-:W-:-:S02]  /*1090*/  CS2R R108, SRZ ;  /* 0x00000000006c7805 */ /* 0x000fc4000001ff00 */
[----:B------:R-:W-:Y:S01]  /*10a0*/  CS2R R110, SRZ ;  /* 0x00000000006e7805 */ /* 0x000fe2000001ff00 */
[C---:B------:R-:W-:Y:S01]  /*10b0*/  IMAD.HI.U32 R6, R7.reuse, R14, RZ ;  /* 0x0000000e07067227 */ /* 0x040fe200078e00ff */
[----:B------:R-:W5:Y:S01]  /*10c0*/  LDC R174, c[0x0][0x238] ;  /* 0x00008e00ffae7b82 */ /* 0x000f620000000800 */
[----:B------:R-:W-:Y:S02]  /*10d0*/  CS2R R112, SRZ ;  /* 0x0000000000707805 */ /* 0x000fe4000001ff00 */
[----:B------:R-:W-:Y:S01]  /*10e0*/  CS2R R114, SRZ ;  /* 0x0000000000727805 */ /* 0x000fe2000001ff00 */
[C---:B------:R-:W-:Y:S01]  /*10f0*/  IMAD.HI.U32 R10, R7.reuse, R17, RZ ;  /* 0x00000011070a7227 */ /* 0x040fe200078e00ff */
[----:B------:R-:W-:Y:S02]  /*1100*/  CS2R R116, SRZ ;  /* 0x0000000000747805 */ /* 0x000fe4000001ff00 */
[----:B------:R-:W-:Y:S02]  /*1110*/  CS2R R118, SRZ ;  /* 0x0000000000767805 */ /* 0x000fe4000001ff00 */
[----:B------:R-:W-:Y:S01]  /*1120*/  CS2R R88, SRZ ;  /* 0x0000000000587805 */ /* 0x000fe2000001ff00 */
[----:B------:R-:W-:Y:S01]  /*1130*/  IMAD.HI.U32 R7, R7, R19, RZ ;  /* 0x0000001307077227 */ /* 0x000fe200078e00ff */
[----:B------:R-:W5:Y:S01]  /*1140*/  LDC R176, c[0x0][0x238] ;  /* 0x00008e00ffb07b82 */ /* 0x000f620000000800 */
[----:B------:R-:W-:-:S02]  /*1150*/  CS2R R90, SRZ ;  /* 0x00000000005a7805 */ /* 0x000fc4000001ff00 */
[----:B------:R-:W-:Y:S01]  /*1160*/  CS2R R92, SRZ ;  /* 0x00000000005c7805 */ /* 0x000fe2000001ff00 */
[----:B------:R-:W-:Y:S01]  /*1170*/  IMAD R21, R21, R4, RZ ;  /* 0x0000000415157224 */ /* 0x000fe200078e02ff */
[----:B------:R-:W-:Y:S01]  /*1180*/  CS2R R94, SRZ ;  /* 0x00000000005e7805 */ /* 0x000fe2000001ff00 */
[----:B------:R-:W-:Y:S01]  /*1190*/  IMAD.MOV R20, RZ, RZ, -R7 ;  /* 0x000000ffff147224 */ /* 0x000fe200078e0a07 */
[----:B------:R-:W-:Y:S01]  /*11a0*/  CS2R R96, SRZ ;  /* 0x0000000000607805 */ /* 0x000fe2000001ff00 */
[----:B------:R-:W-:Y:S01]  /*11b0*/  IMAD.MOV R5, RZ, RZ, -R5 ;  /* 0x000000ffff057224 */ /* 0x000fe200078e0a05 */
[----:B------:R-:W5:Y:S01]  /*11c0*/  LDC R178, c[0x0][0x238] ;  /* 0x00008e00ffb27b82 */ /* 0x000f620000000800 */
[----:B------:R-:W-:Y:S02]  /*11d0*/  IMAD.MOV R18, RZ, RZ, -R10 ;  /* 0x000000ffff127224 */ /* 0x000fe400078e0a0a */
[----:B------:R-:W-:Y:S01]  /*11e0*/  IMAD.HI.U32 R10, R9, R21, R8 ;  /* 0x00000015090a7227 */ /* 0x000fe200078e0008 */
[----:B------:R-:W-:-:S03]  /*11f0*/  IABS R21, R33 ;  /* 0x0000002100157213 */ /* 0x000fc60000000000 */
[C---:B------:R-:W-:Y:S01]  /*1200*/  IMAD R9, R16.reuse, R20, R19 ;  /* 0x0000001410097224 */ /* 0x040fe200078e0213 */
[----:B------:R-:W-:Y:S01]  /*1210*/  IABS R19, R23 ;  /* 0x0000001700137213 */ /* 0x000fe20000000000 */
[----:B------:R-:W-:Y:S01]  /*1220*/  IMAD.MOV R15, RZ, RZ, -R6 ;  /* 0x000000ffff0f7224 */ /* 0x000fe200078e0a06 */
[----:B------:R-:W5:Y:S01]  /*1230*/  LDC R180, c[0x0][0x238] ;  /* 0x00008e00ffb47b82 */ /* 0x000f620000000800 */
[C---:B------:R-:W-:Y:S01]  /*1240*/  IMAD R5, R16.reuse, R5, R13 ;  /* 0x0000000510057224 */ /* 0x040fe200078e020d */
[C---:B------:R-:W-:Y:S01]  /*1250*/  ISETP.GT.U32.AND P4, PT, R16.reuse, R9, PT ;  /* 0x000000091000720c */ /* 0x040fe20003f84070 */
[C---:B------:R-:W-:Y:S01]  /*1260*/  IMAD R6, R16.reuse, R15, R14 ;  /* 0x0000000f10067224 */ /* 0x040fe200078e020e */
[----:B------:R-:W-:Y:S01]  /*1270*/  IABS R15, R27 ;  /* 0x0000001b000f7213 */ /* 0x000fe20000000000 */
[C---:B------:R-:W-:Y:S01]  /*1280*/  IMAD R7, R16.reuse, R18, R17 ;  /* 0x0000001210077224 */ /* 0x040fe200078e0211 */
[----:B------:R-:W-:Y:S01]  /*1290*/  ISETP.GT.U32.AND P1, PT, R16, R5, PT ;  /* 0x000000051000720c */ /* 0x000fe20003f24070 */
[----:B------:R-:W-:Y:S01]  /*12a0*/  IMAD.HI.U32 R14, R10, R19, RZ ;  /* 0x000000130a0e7227 */ /* 0x000fe200078e00ff */
[C---:B------:R-:W-:Y:S01]  /*12b0*/  ISETP.GT.U32.AND P2, PT, R16.reuse, R6, PT ;  /* 0x000000061000720c */ /* 0x040fe20003f44070 */
[----:B------:R-:W5:Y:S01]  /*12c0*/  LDC R183, c[0x0][0x238] ;  /* 0x00008e00ffb77b82 */ /* 0x000f620000000800 */
[----:B------:R-:W-:Y:S01]  /*12d0*/  ISETP.GT.U32.AND P3, PT, R16, R7, PT ;  /* 0x000000071000720c */ /* 0x000fe20003f64070 */
[----:B------:R-:W-:Y:S01]  /*12e0*/  IMAD.HI.U32 R8, R10, R15, RZ ;  /* 0x0000000f0a087227 */ /* 0x000fe200078e00ff */
[----:B------:R-:W-:-:S02]  /*12f0*/  IABS R17, R25 ;  /* 0x0000001900117213 */ /* 0x000fc40000000000 */
[----:B------:R-:W-:Y:S01]  /*1300*/  IABS R27, R37 ;  /* 0x00000025001b7213 */ /* 0x000fe20000000000 */
[--C-:B------:R-:W-:Y:S02]  /*1310*/  @!P4 IMAD.IADD R9, R9, 0x1, -R16.reuse ;  /* 0x000000010909c824 */ /* 0x100fe400078e0a10 */
[----:B------:R-:W-:Y:S01]  /*1320*/  IMAD.HI.U32 R13, R10, R17, RZ ;  /* 0x000000110a0d7227 */ /* 0x000fe200078e00ff */
[----:B------:R-:W5:Y:S02]  /*1330*/  LDC R185, c[0x0][0x238] ;  /* 0x00008e00ffb97b82 */ /* 0x000f640000000800 */
[----:B------:R-:W-:Y:S01]  /*1340*/  ISETP.GT.U32.AND P6, PT, R16, R9, PT ;  /* 0x000000091000720c */ /* 0x000fe20003fc4070 */
[--C-:B------:R-:W-:Y:S01]  /*1350*/  @!P1 IMAD.IADD R5, R5, 0x1, -R16.reuse ;  /* 0x0000000105059824 */ /* 0x100fe200078e0a10 */
[----:B------:R-:W-:Y:S01]  /*1360*/  ISETP.GE.AND P1, PT, R25, RZ, PT ;  /* 0x000000ff1900720c */ /* 0x000fe20003f26270 */
[--C-:B------:R-:W-:Y:S01]  /*1370*/  @!P2 IMAD.IADD R6, R6, 0x1, -R16.reuse ;  /* 0x000000010606a824 */ /* 0x100fe200078e0a10 */
[----:B------:R-:W-:Y:S01]  /*1380*/  ISETP.GE.AND P2, PT, R23, RZ, PT ;  /* 0x000000ff1700720c */ /* 0x000fe20003f46270 */
[----:B------:R-:W-:Y:S01]  /*1390*/  @!P3 IMAD.IADD R7, R7, 0x1, -R16 ;  /* 0x000000010707b824 */ /* 0x000fe200078e0a10 */
[C---:B------:R-:W-:Y:S01]  /*13a0*/  ISETP.GT.U32.AND P5, PT, R16.reuse, R5, PT ;  /* 0x000000051000720c */ /* 0x040fe20003fa4070 */
[----:B------:R-:W-:Y:S01]  /*13b0*/  IMAD.MOV R8, RZ, RZ, -R8 ;  /* 0x000000ffff087224 */ /* 0x000fe200078e0a08 */
[C---:B------:R-:W-:Y:S01]  /*13c0*/  ISETP.GT.U32.AND P3, PT, R16.reuse, R6, PT ;  /* 0x000000061000720c */ /* 0x040fe20003f64070 */
[----:B------:R-:W-:Y:S01]  /*13d0*/  IMAD.MOV R18, RZ, RZ, -R13 ;  /* 0x000000ffff127224 */ /* 0x000fe200078e0a0d */
[----:B------:R-:W-:Y:S01]  /*13e0*/  ISETP.GT.U32.AND P4, PT, R16, R7, PT ;  /* 0x000000071000720c */ /* 0x000fe20003f84070 */
[----:B------:R-:W-:Y:S01]  /*13f0*/  IMAD R13, R4, R8, R15 ;  /* 0x00000008040d7224 */ /* 0x000fe200078e020f */
[----:B------:R-:W-:Y:S01]  /*1400*/  IABS R23, R31 ;  /* 0x0000001f00177213 */ /* 0x000fe20000000000 */
[----:B------:R-:W-:Y:S01]  /*1410*/  @!P6 IMAD.IADD R9, R9, 0x1, -R16 ;  /* 0x000000010909e824 */ /* 0x000fe200078e0a10 */
[----:B------:R-:W-:Y:S01]  /*1420*/  ISETP.GE.AND P6, PT, R156, RZ, PT ;  /* 0x000000ff9c00720c */ /* 0x000fe20003fc6270 */
[----:B------:R-:W-:Y:S01]  /*1430*/  IMAD.MOV R14, RZ, RZ, -R14 ;  /* 0x000000ffff0e7224 */ /* 0x000fe200078e0a0e */
[----:B------:R-:W-:Y:S01]  /*1440*/  IABS R25, R35 ;  /* 0x0000002300197213 */ /* 0x000fe20000000000 */
[----:B------:R-:W-:Y:S01]  /*1450*/  IMAD R15, R4, R18, R17 ;  /* 0x00000012040f7224 */ /* 0x000fe200078e0211 */
[----:B------:R-:W5:Y:S01]  /*1460*/  LDC R187, c[0x0][0x238] ;  /* 0x00008e00ffbb7b82 */ /* 0x000f620000000800 */
[--C-:B------:R-:W-:Y:S01]  /*1470*/  @!P5 IMAD.IADD R5, R5, 0x1, -R16.reuse ;  /* 0x000000010505d824 */ /* 0x100fe200078e0a10 */
[----:B------:R-:W-:Y:S01]  /*1480*/  ISETP.GE.AND P5, PT, R157, RZ, PT ;  /* 0x000000ff9d00720c */ /* 0x000fe20003fa6270 */
[--C-:B------:R-:W-:Y:S01]  /*1490*/  @!P3 IMAD.IADD R6, R6, 0x1, -R16.reuse ;  /* 0x000000010606b824 */ /* 0x100fe200078e0a10 */
[C---:B------:R-:W-:Y:S01]  /*14a0*/  ISETP.GT.U32.AND P3, PT, R4.reuse, R13, PT ;  /* 0x0000000d0400720c */ /* 0x040fe20003f64070 */
[C---:B------:R-:W-:Y:S01]  /*14b0*/  IMAD R17, R4.reuse, R14, R19 ;  /* 0x0000000e04117224 */ /* 0x040fe200078e0213 */
[----:B------:R-:W-:Y:S01]  /*14c0*/  IABS R19, R29 ;  /* 0x0000001d00137213 */ /* 0x000fe20000000000 */
[----:B------:R-:W-:Y:S01]  /*14d0*/  @!P4 IMAD.IADD R7, R7, 0x1, -R16 ;  /* 0x000000010707c824 */ /* 0x000fe200078e0a10 */
[----:B------:R-:W-:Y:S01]  /*14e0*/  ISETP.GE.AND P4, PT, R155, RZ, PT ;  /* 0x000000ff9b00720c */ /* 0x000fe20003f86270 */
[----:B------:R-:W-:Y:S01]  /*14f0*/  @!P6 IMAD.MOV R6, RZ, RZ, -R6 ;  /* 0x000000ffff06e224 */ /* 0x000fe200078e0a06 */
[----:B------:R-:W-:Y:S01]  /*1500*/  ISETP.GT.U32.AND P6, PT, R4, R17, PT ;  /* 0x000000110400720c */ /* 0x000fe20003fc4070 */
[----:B------:R-:W-:Y:S01]  /*1510*/  IMAD.HI.U32 R8, R10, R19, RZ ;  /* 0x000000130a087227 */ /* 0x000fe200078e00ff */
[----:B------:R-:W5:Y:S03]  /*1520*/  LDC R189, c[0x0][0x238] ;  /* 0x00008e00ffbd7b82 */ /* 0x000f660000000800 */
[----:B------:R-:W-:Y:S01]  /*1530*/  @!P5 IMAD.MOV R5, RZ, RZ, -R5 ;  /* 0x000000ffff05d224 */ /* 0x000fe200078e0a05 */
[----:B------:R-:W-:Y:S01]  /*1540*/  ISETP.GT.U32.AND P5, PT, R4, R15, PT ;  /* 0x0000000f0400720c */ /* 0x000fe20003fa4070 */
[----:B------:R-:W-:Y:S01]  /*1550*/  @!P3 IMAD.IADD R13, R13, 0x1, -R4 ;  /* 0x000000010d0db824 */ /* 0x000fe200078e0a04 */
[----:B------:R-:W-:Y:S01]  /*1560*/  ISETP.GE.AND P3, PT, R153, RZ, PT ;  /* 0x000000ff9900720c */ /* 0x000fe20003f66270 */
[----:B------:R-:W-:Y:S01]  /*1570*/  IMAD.MOV R8, RZ, RZ, -R8 ;  /* 0x000000ffff087224 */ /* 0x000fe200078e0a08 */
[----:B------:R-:W5:Y:S01]  /*1580*/  LDC R192, c[0x0][0x238] ;  /* 0x00008e00ffc07b82 */ /* 0x000f620000000800 */
[----:B------:R-:W-:-:S04]  /*1590*/  IMAD.HI.U32 R14, R10, R21, RZ ;  /* 0x000000150a0e7227 */ /* 0x000fc800078e00ff */
[--C-:B------:R-:W-:Y:S01]  /*15a0*/  @!P6 IMAD.IADD R17, R17, 0x1, -R4.reuse ;  /* 0x000000011111e824 */ /* 0x100fe200078e0a04 */
[C---:B------:R-:W-:Y:S01]  /*15b0*/  ISETP.GT.U32.AND P6, PT, R4.reuse, R13, PT ;  /* 0x0000000d0400720c */ /* 0x040fe20003fc4070 */
[----:B------:R-:W-:Y:S01]  /*15c0*/  IMAD R19, R4, R8, R19 ;  /* 0x0000000804137224 */ /* 0x000fe200078e0213 */
[----:B------:R-:W-:Y:S01]  /*15d0*/  LOP3.LUT R8, RZ, R2, RZ, 0x33, !PT ;  /* 0x00000002ff087212 */ /* 0x000fe200078e33ff */
[----:B------:R-:W-:Y:S01]  /*15e0*/  @!P5 IMAD.IADD R15, R15, 0x1, -R4 ;  /* 0x000000010f0fd824 */ /* 0x000fe200078e0a04 */
[----:B------:R-:W-:Y:S01]  /*15f0*/  ISETP.NE.AND P5, PT, R2, RZ, PT ;  /* 0x000000ff0200720c */ /* 0x000fe20003fa5270 */
[----:B------:R-:W-:Y:S01]  /*1600*/  @!P4 IMAD.MOV R7, RZ, RZ, -R7 ;  /* 0x000000ffff07c224 */ /* 0x000fe200078e0a07 */
[----:B------:R-:W-:Y:S01]  /*1610*/  ISETP.GT.U32.AND P4, PT, R4, R17, PT ;  /* 0x000000110400720c */ /* 0x000fe20003f84070 */
[----:B------:R-:W-:Y:S01]  /*1620*/  @!P3 IMAD.MOV R9, RZ, RZ, -R9 ;  /* 0x000000ffff09b224 */ /* 0x000fe200078e0a09 */
[C---:B------:R-:W-:Y:S01]  /*1630*/  SEL R2, R8.reuse, R5, !P5 ;  /* 0x0000000508027207 */ /* 0x040fe20006800000 */
[----:B------:R-:W-:Y:S01]  /*1640*/  IMAD.MOV R14, RZ, RZ, -R14 ;  /* 0x000000ffff0e7224 */ /* 0x000fe200078e0a0e */
[----:B------:R-:W-:Y:S01]  /*1650*/  SEL R5, R8, R6, !P5 ;  /* 0x0000000608057207 */ /* 0x000fe20006800000 */
[----:B------:R-:W-:Y:S01]  /*1660*/  IMAD.HI.U32 R18, R10, R55, RZ ;  /* 0x000000370a127227 */ /* 0x000fe200078e00ff */
[C---:B------:R-:W-:Y:S01]  /*1670*/  SEL R6, R8.reuse, R7, !P5 ;  /* 0x0000000708067207 */ /* 0x040fe20006800000 */
[----:B------:R-:W5:Y:S01]  /*1680*/  LDC R194, c[0x0][0x238] ;  /* 0x00008e00ffc27b82 */ /* 0x000f620000000800 */
[----:B------:R-:W-:Y:S01]  /*1690*/  SEL R7, R8, R9, !P5 ;  /* 0x0000000908077207 */ /* 0x000fe20006800000 */
[C---:B------:R-:W-:Y:S01]  /*16a0*/  IMAD R21, R4.reuse, R14, R21 ;  /* 0x0000000e04157224 */ /* 0x040fe200078e0215 */
[C---:B------:R-:W-:Y:S01]  /*16b0*/  ISETP.GT.U32.AND P5, PT, R4.reuse, R19, PT ;  /* 0x000000130400720c */ /* 0x040fe20003fa4070 */
[----:B------:R-:W-:Y:S01]  /*16c0*/  @!P6 IMAD.IADD R13, R13, 0x1, -R4 ;  /* 0x000000010d0de824 */ /* 0x000fe200078e0a04 */
[----:B------:R-:W-:Y:S01]  /*16d0*/  ISETP.GT.U32.AND P3, PT, R4, R15, PT ;  /* 0x0000000f0400720c */ /* 0x000fe20003f64070 */
[----:B------:R-:W-:Y:S01]  /*16e0*/  IMAD.HI.U32 R14, R10, R23, RZ ;  /* 0x000000170a0e7227 */ /* 0x000fe200078e00ff */
[----:B------:R-:W-:Y:S01]  /*16f0*/  ISETP.GT.U32.AND P6, PT, R4, R21, PT ;  /* 0x000000150400720c */ /* 0x000fe20003fc4070 */
[----:B------:R-:W5:Y:S02]  /*1700*/  LDC R196, c[0x0][0x238] ;  /* 0x00008e00ffc47b82 */ /* 0x000f640000000800 */
[----:B------:R-:W-:-:S02]  /*1710*/  IMAD.MOV R14, RZ, RZ, -R14 ;  /* 0x000000ffff0e7224 */ /* 0x000fc400078e0a0e */
[----:B------:R-:W-:-:S04]  /*1720*/  IMAD.HI.U32 R8, R10, R25, RZ ;  /* 0x000000190a087227 */ /* 0x000fc800078e00ff */
[--C-:B------:R-:W-:Y:S01]  /*1730*/  @!P5 IMAD.IADD R19, R19, 0x1, -R4.reuse ;  /* 0x000000011313d824 */ /* 0x100fe200078e0a04 */
[----:B------:R-:W-:Y:S01]  /*1740*/  ISETP.GE.AND P5, PT, R33, RZ, PT ;  /* 0x000000ff2100720c */ /* 0x000fe20003fa6270 */
[C---:B------:R-:W-:Y:S01]  /*1750*/  IMAD R23, R4.reuse, R14, R23 ;  /* 0x0000000e04177224 */ /* 0x040fe200078e0217 */
[----:B------:R-:W-:Y:S01]  /*1760*/  IABS R33, R52 ;  /* 0x0000003400217213 */ /* 0x000fe20000000000 */
[--C-:B------:R-:W-:Y:S01]  /*1770*/  @!P6 IMAD.IADD R21, R21, 0x1, -R4.reuse ;  /* 0x000000011515e824 */ /* 0x100fe200078e0a04 */
[C---:B------:R-:W-:Y:S01]  /*1780*/  ISETP.GT.U32.AND P6, PT, R4.reuse, R19, PT ;  /* 0x000000130400720c */ /* 0x040fe20003fc4070 */
[----:B------:R-:W-:Y:S01]  /*1790*/  @!P3 IMAD.IADD R15, R15, 0x1, -R4 ;  /* 0x000000010f0fb824 */ /* 0x000fe200078e0a04 */
[C---:B------:R-:W-:Y:S01]  /*17a0*/  ISETP.GT.U32.AND P3, PT, R4.reuse, R23, PT ;  /* 0x000000170400720c */ /* 0x040fe20003f64070 */
[----:B------:R-:W-:Y:S01]  /*17b0*/  IMAD.MOV R8, RZ, RZ, -R8 ;  /* 0x000000ffff087224 */ /* 0x000fe200078e0a08 */
[----:B------:R-:W5:Y:S01]  /*17c0*/  LDC R198, c[0x0][0x238] ;  /* 0x00008e00ffc67b82 */ /* 0x000f620000000800 */
[----:B------:R-:W-:Y:S01]  /*17d0*/  @!P4 IMAD.IADD R17, R17, 0x1, -R4 ;  /* 0x000000011111c824 */ /* 0x000fe200078e0a04 */
[----:B------:R-:W-:Y:S01]  /*17e0*/  ISETP.GE.AND P4, PT, R29, RZ, PT ;  /* 0x000000ff1d00720c */ /* 0x000fe20003f86270 */
[----:B------:R-:W-:Y:S01]  /*17f0*/  IMAD.MOV.U32 R9, RZ, RZ, R15 ;  /* 0x000000ffff097224 */ /* 0x000fe200078e000f */
[----:B------:R-:W-:Y:S01]  /*1800*/  IABS R29, R41 ;  /* 0x00000029001d7213 */ /* 0x000fe20000000000 */
[----:B------:R-:W-:-:S02]  /*1810*/  IMAD R15, R4, R8, R25 ;  /* 0x00000008040f7224 */ /* 0x000fc400078e0219 */
[----:B------:R-:W-:Y:S01]  /*1820*/  @!P0 IMAD.MOV R13, RZ, RZ, -R13 ;  /* 0x000000ffff0d8224 */ /* 0x000fe200078e0a0d */
[C---:B------:R-:W-:Y:S01]  /*1830*/  ISETP.GT.U32.AND P0, PT, R4.reuse, R21, PT ;  /* 0x000000150400720c */ /* 0x040fe20003f04070 */
[----:B------:R-:W-:Y:S01]  /*1840*/  @!P6 IMAD.IADD R19, R19, 0x1, -R4 ;  /* 0x000000011313e824 */ /* 0x000fe200078e0a04 */
[----:B------:R-:W-:Y:S01]  /*1850*/  ISETP.GT.U32.AND P6, PT, R4, R15, PT ;  /* 0x0000000f0400720c */ /* 0x000fe20003fc4070 */
[----:B------:R-:W-:Y:S01]  /*1860*/  IMAD.HI.U32 R8, R10, R29, RZ ;  /* 0x0000001d0a087227 */ /* 0x000fe200078e00ff */
[----:B------:R-:W5:Y:S03]  /*1870*/  LDC R201, c[0x0][0x238] ;  /* 0x00008e00ffc97b82 */ /* 0x000f660000000800 */
[----:B------:R-:W-:Y:S02]  /*1880*/  IMAD.MOV R8, RZ, RZ, -R8 ;  /* 0x000000ffff087224 */ /* 0x000fe400078e0a08 */
[--C-:B------:R-:W-:Y:S01]  /*1890*/  @!P3 IMAD.IADD R23, R23, 0x1, -R4.reuse ;  /* 0x000000011717b824 */ /* 0x100fe200078e0a04 */
[----:B------:R-:W-:Y:S01]  /*18a0*/  ISETP.GE.AND P3, PT, R31, RZ, PT ;  /* 0x000000ff1f00720c */ /* 0x000fe20003f66270 */
[C---:B------:R-:W-:Y:S01]  /*18b0*/  IMAD R29, R4.reuse, R8, R29 ;  /* 0x00000008041d7224 */ /* 0x040fe200078e021d */
[----:B------:R-:W-:Y:S01]  /*18c0*/  IABS R31, R39 ;  /* 0x00000027001f7213 */ /* 0x000fe20000000000 */
[----:B------:R-:W-:Y:S01]  /*18d0*/  @!P1 IMAD.MOV R9, RZ, RZ, -R9 ;  /* 0x000000ffff099224 */ /* 0x000fe200078e0a09 */
[C---:B------:R-:W-:Y:S01]  /*18e0*/  ISETP.GT.U32.AND P1, PT, R4.reuse, R23, PT ;  /* 0x000000170400720c */ /* 0x040fe20003f24070 */
[----:B------:R-:W-:Y:S01]  /*18f0*/  @!P6 IMAD.IADD R15, R15, 0x1, -R4 ;  /* 0x000000010f0fe824 */ /* 0x000fe200078e0a04 */
[----:B------:R-:W-:Y:S01]  /*1900*/  ISETP.GT.U32.AND P6, PT, R4, R29, PT ;  /* 0x0000001d0400720c */ /* 0x000fe20003fc4070 */
[----:B------:R-:W-:Y:S01]  /*1910*/  IMAD.HI.U32 R14, R10, R27, RZ ;  /* 0x0000001b0a0e7227 */ /* 0x000fe200078e00ff */
[----:B------:R-:W5:Y:S03]  /*1920*/  LDC R203, c[0x0][0x238] ;  /* 0x00008e00ffcb7b82 */ /* 0x000f660000000800 */
[----:B------:R-:W-:-:S02]  /*1930*/  IMAD.MOV R14, RZ, RZ, -R14 ;  /* 0x000000ffff0e7224 */ /* 0x000fc400078e0a0e */
[----:B------:R-:W-:-:S03]  /*1940*/  IMAD.HI.U32 R8, R10, R31, RZ ;  /* 0x0000001f0a087227 */ /* 0x000fc600078e00ff */
[----:B------:R-:W5:Y:S01]  /*1950*/  LDC R205, c[0x0][0x238] ;  /* 0x00008e00ffcd7b82 */ /* 0x000f620000000800 */
[C---:B------:R-:W-:Y:S02]  /*1960*/  IMAD R27, R4.reuse, R14, R27 ;  /* 0x0000000e041b7224 */ /* 0x040fe400078e021b */
[--C-:B------:R-:W-:Y:S02]  /*1970*/  @!P0 IMAD.IADD R21, R21, 0x1, -R4.reuse ;  /* 0x0000000115158824 */ /* 0x100fe400078e0a04 */
[--C-:B------:R-:W-:Y:S01]  /*1980*/  @!P1 IMAD.IADD R23, R23, 0x1, -R4.reuse ;  /* 0x0000000117179824 */ /* 0x100fe200078e0a04 */
[C---:B------:R-:W-:Y:S01]  /*1990*/  ISETP.GT.U32.AND P0, PT, R4.reuse, R27, PT ;  /* 0x0000001b0400720c */ /* 0x040fe20003f04070 */
[----:B------:R-:W-:Y:S01]  /*19a0*/  @!P6 IMAD.IADD R29, R29, 0x1, -R4 ;  /* 0x000000011d1de824 */ /* 0x000fe200078e0a04 */
[----:B------:R-:W-:Y:S01]  /*19b0*/  ISETP.GE.AND P1, PT, R35, RZ, PT ;  /* 0x000000ff2300720c */ /* 0x000fe20003f26270 */
[----:B------:R-:W-:Y:S01]  /*19c0*/  IMAD.MOV R8, RZ, RZ, -R8 ;  /* 0x000000ffff087224 */ /* 0x000fe200078e0a08 */
[----:B------:R-:W-:Y:S01]  /*19d0*/  IABS R35, R51 ;  /* 0x0000003300237213 */ /* 0x000fe20000000000 */
[----:B------:R-:W-:Y:S01]  /*19e0*/  @!P2 IMAD.MOV R17, RZ, RZ, -R17 ;  /* 0x000000ffff11a224 */ /* 0x000fe200078e0a11 */
[C---:B------:R-:W-:Y:S01]  /*19f0*/  ISETP.GT.U32.AND P6, PT, R4.reuse, R29, PT ;  /* 0x0000001d0400720c */ /* 0x040fe20003fc4070 */
[C---:B------:R-:W-:Y:S01]  /*1a00*/  IMAD R31, R4.reuse, R8, R31 ;  /* 0x00000008041f7224 */ /* 0x040fe200078e021f */
[----:B------:R-:W-:Y:S01]  /*1a10*/  ISETP.GT.U32.AND P2, PT, R4, R15, PT ;  /* 0x0000000f0400720c */ /* 0x000fe20003f44070 */
[C---:B------:R-:W-:Y:S01]  /*1a20*/  IMAD.HI.U32 R8, R10.reuse, R35, RZ ;  /* 0x000000230a087227 */ /* 0x040fe200078e00ff */
[----:B------:R-:W5:Y:S03]  /*1a30*/  LDC R207, c[0x0][0x238] ;  /* 0x00008e00ffcf7b82 */ /* 0x000f660000000800 */
[----:B------:R-:W-:-:S04]  /*1a40*/  IMAD.HI.U32 R14, R10, R33, RZ ;  /* 0x000000210a0e7227 */ /* 0x000fc800078e00ff */
[----:B------:R-:W-:Y:S01]  /*1a50*/  IMAD.MOV R8, RZ, RZ, -R8 ;  /* 0x000000ffff087224 */ /* 0x000fe200078e0a08 */
[----:B------:R-:W5:Y:S01]  /*1a60*/  LDC R210, c[0x0][0x238] ;  /* 0x00008e00ffd27b82 */ /* 0x000f620000000800 */
[----:B------:R-:W-:Y:S01]  /*1a70*/  @!P0 IMAD.IADD R27, R27, 0x1, -R4 ;  /* 0x000000011b1b8824 */ /* 0x000fe200078e0a04 */
[----:B------:R-:W-:Y:S01]  /*1a80*/  ISETP.GE.AND P0, PT, R37, RZ, PT ;  /* 0x000000ff2500720c */ /* 0x000fe20003f06270 */
[----:B------:R-:W-:Y:S01]  /*1a90*/  IMAD.MOV R14, RZ, RZ, -R14 ;  /* 0x000000ffff0e7224 */ /* 0x000fe200078e0a0e */
[----:B------:R-:W-:Y:S01]  /*1aa0*/  IABS R37, R47 ;  /* 0x0000002f00257213 */ /* 0x000fe20000000000 */
[C---:B------:R-:W-:Y:S02]  /*1ab0*/  IMAD R35, R4.reuse, R8, R35 ;  /* 0x0000000804237224 */ /* 0x040fe400078e0223 */
[----:B------:R-:W-:Y:S01]  /*1ac0*/  @!P4 IMAD.MOV R19, RZ, RZ, -R19 ;  /* 0x000000ffff13c224 */ /* 0x000fe200078e0a13 */
[C---:B------:R-:W-:Y:S01]  /*1ad0*/  ISETP.GT.U32.AND P4, PT, R4.reuse, R27, PT ;  /* 0x0000001b0400720c */ /* 0x040fe20003f84070 */
[C---:B------:R-:W-:Y:S01]  /*1ae0*/  IMAD R33, R4.reuse, R14, R33 ;  /* 0x0000000e04217224 */ /* 0x040fe200078e0221 */
[----:B------:R-:W5:Y:S01]  /*1af0*/  LDC R212, c[0x0][0x238] ;  /* 0x00008e00ffd47b82 */ /* 0x000f620000000800 */
[--C-:B------:R-:W-:Y:S01]  /*1b00*/  @!P6 IMAD.IADD R29, R29, 0x1, -R4.reuse ;  /* 0x000000011d1de824 */ /* 0x100fe200078e0a04 */
[C---:B------:R-:W-:Y:S01]  /*1b10*/  ISETP.GT.U32.AND P6, PT, R4.reuse, R35, PT ;  /* 0x000000230400720c */ /* 0x040fe20003fc4070 */
[--C-:B------:R-:W-:Y:S01]  /*1b20*/  @!P2 IMAD.IADD R15, R15, 0x1, -R4.reuse ;  /* 0x000000010f0fa824 */ /* 0x100fe200078e0a04 */
[C---:B------:R-:W-:Y:S01]  /*1b30*/  ISETP.GT.U32.AND P2, PT, R4.reuse, R33, PT ;  /* 0x000000210400720c */ /* 0x040fe20003f44070 */
[----:B------:R-:W-:Y:S01]  /*1b40*/  @!P5 IMAD.MOV R21, RZ, RZ, -R21 ;  /* 0x000000ffff15d224 */ /* 0x000fe200078e0a15 */
[----:B------:R-:W-:Y:S01]  /*1b50*/  ISETP.GT.U32.AND P5, PT, R4, R31, PT ;  /* 0x0000001f0400720c */ /* 0x000fe20003fa4070 */
[----:B------:R-:W-:Y:S01]  /*1b60*/  IMAD.HI.U32 R8, R10, R37, RZ ;  /* 0x000000250a087227 */ /* 0x000fe200078e00ff */
[----:B------:R-:W5:Y:S03]  /*1b70*/  LDC R214, c[0x0][0x238] ;  /* 0x00008e00ffd67b82 */ /* 0x000f660000000800 */
[----:B------:R-:W-:Y:S01]  /*1b80*/  @!P4 IMAD.IADD R27, R27, 0x1, -R4 ;  /* 0x000000011b1bc824 */ /* 0x000fe200078e0a04 */
[----:B------:R-:W-:Y:S01]  /*1b90*/  ISETP.GE.AND P4, PT, R39, RZ, PT ;  /* 0x000000ff2700720c */ /* 0x000fe20003f86270 */
[----:B------:R-:W-:Y:S01]  /*1ba0*/  IMAD.MOV R8, RZ, RZ, -R8 ;  /* 0x000000ffff087224 */ /* 0x000fe200078e0a08 */
[----:B------:R-:W-:Y:S01]  /*1bb0*/  IABS R39, R43 ;  /* 0x0000002b00277213 */ /* 0x000fe20000000000 */
[--C-:B------:R-:W-:Y:S01]  /*1bc0*/  @!P6 IMAD.IADD R35, R35, 0x1, -R4.reuse ;  /* 0x000000012323e824 */ /* 0x100fe200078e0a04 */
[----:B------:R-:W5:Y:S01]  /*1bd0*/  LDC R216, c[0x0][0x238] ;  /* 0x00008e00ffd87b82 */ /* 0x000f620000000800 */
[----:B------:R-:W-:-:S02]  /*1be0*/  @!P2 IMAD.IADD R33, R33, 0x1, -R4 ;  /* 0x000000012121a824 */ /* 0x000fc400078e0a04 */
[----:B------:R-:W-:Y:S01]  /*1bf0*/  IMAD.MOV.U32 R25, RZ, RZ, R15 ;  /* 0x000000ffff197224 */ /* 0x000fe200078e000f */
[C---:B------:R-:W-:Y:S01]  /*1c00*/  ISETP.GT.U32.AND P6, PT, R4.reuse, R35, PT ;  /* 0x000000230400720c */ /* 0x040fe20003fc4070 */
[----:B------:R-:W-:Y:S02]  /*1c10*/  IMAD R37, R4, R8, R37 ;  /* 0x0000000804257224 */ /* 0x000fe400078e0225 */
[----:B------:R-:W-:Y:S01]  /*1c20*/  IMAD.HI.U32 R8, R10, R39, RZ ;  /* 0x000000270a087227 */ /* 0x000fe200078e00ff */
[----:B------:R-:W5:Y:S03]  /*1c30*/  LDC R219, c[0x0][0x238] ;  /* 0x00008e00ffdb7b82 */ /* 0x000f660000000800 */
[----:B------:R-:W-:Y:S01]  /*1c40*/  @!P5 IMAD.IADD R31, R31, 0x1, -R4 ;  /* 0x000000011f1fd824 */ /* 0x000fe200078e0a04 */
[----:B------:R-:W-:Y:S01]  /*1c50*/  ISETP.GE.AND P5, PT, R52, RZ, PT ;  /* 0x000000ff3400720c */ /* 0x000fe20003fa6270 */
[----:B------:R-:W-:Y:S01]  /*1c60*/  @!P1 IMAD.MOV R25, RZ, RZ, -R25 ;  /* 0x000000ffff199224 */ /* 0x000fe200078e0a19 */
[C---:B------:R-:W-:Y:S01]  /*1c70*/  ISETP.GT.U32.AND P1, PT, R4.reuse, R33, PT ;  /* 0x000000210400720c */ /* 0x040fe20003f24070 */
[----:B------:R-:W-:Y:S01]  /*1c80*/  IMAD.MOV R8, RZ, RZ, -R8 ;  /* 0x000000ffff087224 */ /* 0x000fe200078e0a08 */
[C---:B------:R-:W-:Y:S01]  /*1c90*/  ISETP.GT.U32.AND P2, PT, R4.reuse, R31, PT ;  /* 0x0000001f0400720c */ /* 0x040fe20003f44070 */
[----:B------:R-:W-:Y:S01]  /*1ca0*/  @!P0 IMAD.MOV R27, RZ, RZ, -R27 ;  /* 0x000000ffff1b8224 */ /* 0x000fe200078e0a1b */
[C---:B------:R-:W-:Y:S01]  /*1cb0*/  ISETP.GT.U32.AND P0, PT, R4.reuse, R37, PT ;  /* 0x000000250400720c */ /* 0x040fe20003f04070 */
[----:B------:R-:W-:Y:S01]  /*1cc0*/  @!P3 IMAD.MOV R23, RZ, RZ, -R23 ;  /* 0x000000ffff17b224 */ /* 0x000fe200078e0a17 */
[----:B------:R-:W-:Y:S01]  /*1cd0*/  ISETP.GE.AND P3, PT, R41, RZ, PT ;  /* 0x000000ff2900720c */ /* 0x000fe20003f66270 */
[C---:B------:R-:W-:Y:S01]  /*1ce0*/  IMAD R15, R4.reuse, R8, R39 ;  /* 0x00000008040f7224 */ /* 0x040fe200078e0227 */
[----:B------:R-:W-:Y:S01]  /*1cf0*/  IABS R41, R45 ;  /* 0x0000002d00297213 */ /* 0x000fe20000000000 */
[----:B------:R-:W-:Y:S01]  /*1d00*/  @!P6 IMAD.IADD R35, R35, 0x1, -R4 ;  /* 0x000000012323e824 */ /* 0x000fe200078e0a04 */
[----:B------:R-:W5:Y:S01]  /*1d10*/  LDC R221, c[0x0][0x238] ;  /* 0x00008e00ffdd7b82 */ /* 0x000f620000000800 */
[----:B------:R-:W-:Y:S01]  /*1d20*/  IMAD.MOV R18, RZ, RZ, -R18 ;  /* 0x000000ffff127224 */ /* 0x000fe200078e0a12 */
[----:B------:R-:W-:Y:S01]  /*1d30*/  ISETP.GT.U32.AND P6, PT, R4, R15, PT ;  /* 0x0000000f0400720c */ /* 0x000fe20003fc4070 */
[----:B------:R-:W-:-:S04]  /*1d40*/  IMAD.HI.U32 R8, R10, R41, RZ ;  /* 0x000000290a087227 */ /* 0x000fc800078e00ff */
[----:B------:R-:W-:Y:S01]  /*1d50*/  @!P1 IMAD.IADD R33, R33, 0x1, -R4 ;  /* 0x0000000121219824 */ /* 0x000fe200078e0a04 */
[----:B------:R-:W-:Y:S01]  /*1d60*/  ISETP.GE.AND P1, PT, R43, RZ, PT ;  /* 0x000000ff2b00720c */ /* 0x000fe20003f26270 */
[----:B------:R-:W-:Y:S01]  /*1d70*/  IMAD.MOV R8, RZ, RZ, -R8 ;  /* 0x000000ffff087224 */ /* 0x000fe200078e0a08 */
[----:B------:R-:W-:Y:S01]  /*1d80*/  IABS R43, R50 ;  /* 0x00000032002b7213 */ /* 0x000fe20000000000 */
[--C-:B------:R-:W-:Y:S01]  /*1d90*/  @!P2 IMAD.IADD R31, R31, 0x1, -R4.reuse ;  /* 0x000000011f1fa824 */ /* 0x100fe200078e0a04 */
[----:B------:R-:W-:Y:S01]  /*1da0*/  ISETP.GE.AND P2, PT, R47, RZ, PT ;  /* 0x000000ff2f00720c */ /* 0x000fe20003f46270 */
[--C-:B------:R-:W-:Y:S01]  /*1db0*/  @!P0 IMAD.IADD R37, R37, 0x1, -R4.reuse ;  /* 0x0000000125258824 */ /* 0x100fe200078e0a04 */
[----:B------:R-:W-:Y:S01]  /*1dc0*/  ISETP.GE.AND P0, PT, R45, RZ, PT ;  /* 0x000000ff2d00720c */ /* 0x000fe20003f06270 */
[----:B------:R-:W-:Y:S01]  /*1dd0*/  IMAD R41, R4, R8, R41 ;  /* 0x0000000804297224 */ /* 0x000fe200078e0229 */
[----:B------:R-:W-:Y:S01]  /*1de0*/  IABS R45, R49 ;  /* 0x00000031002d7213 */ /* 0x000fe20000000000 */
[----:B------:R-:W-:Y:S01]  /*1df0*/  IMAD.HI.U32 R8, R10, R43, RZ ;  /* 0x0000002b0a087227 */ /* 0x000fe200078e00ff */
[----:B------:R-:W-:Y:S01]  /*1e00*/  IABS R47, R48 ;  /* 0x00000030002f7213 */ /* 0x000fe20000000000 */
[----:B------:R-:W5:Y:S02]  /*1e10*/  LDC R223, c[0x0][0x238] ;  /* 0x00008e00ffdf7b82 */ /* 0x000f640000000800 */
[----:B------:R-:W-:Y:S01]  /*1e20*/  @!P4 IMAD.MOV R31, RZ, RZ, -R31 ;  /* 0x000000ffff1fc224 */ /* 0x000fe200078e0a1f */
[C---:B------:R-:W-:Y:S01]  /*1e30*/  ISETP.GT.U32.AND P4, PT, R4.reuse, R37, PT ;  /* 0x000000250400720c */ /* 0x040fe20003f84070 */
[----:B------:R-:W-:Y:S01]  /*1e40*/  @!P6 IMAD.IADD R15, R15, 0x1, -R4 ;  /* 0x000000010f0fe824 */ /* 0x000fe200078e0a04 */
[----:B------:R-:W-:Y:S01]  /*1e50*/  ISETP.GT.U32.AND P6, PT, R4, R41, PT ;  /* 0x000000290400720c */ /* 0x000fe20003fc4070 */
[----:B------:R-:W-:-:S02]  /*1e60*/  IMAD.MOV R16, RZ, RZ, -R8 ;  /* 0x000000ffff107224 */ /* 0x000fc400078e0a08 */
[----:B------:R-:W-:Y:S01]  /*1e70*/  IMAD.HI.U32 R8, R10, R45, RZ ;  /* 0x0000002d0a087227 */ /* 0x000fe200078e00ff */
[----:B------:R-:W5:Y:S03]  /*1e80*/  LDC R226, c[0x0][0x238] ;  /* 0x00008e00ffe27b82 */ /* 0x000f660000000800 */
[----:B------:R-:W-:Y:S02]  /*1e90*/  IMAD.MOV R8, RZ, RZ, -R8 ;  /* 0x000000ffff087224 */ /* 0x000fe400078e0a08 */
[C---:B------:R-:W-:Y:S02]  /*1ea0*/  IMAD R43, R4.reuse, R16, R43 ;  /* 0x00000010042b7224 */ /* 0x040fe400078e022b */
[C---:B------:R-:W-:Y:S01]  /*1eb0*/  IMAD R45, R4.reuse, R8, R45 ;  /* 0x00000008042d7224 */ /* 0x040fe200078e022d */
[----:B------:R-:W5:Y:S01]  /*1ec0*/  LDC R228, c[0x0][0x238] ;  /* 0x00008e00ffe47b82 */ /* 0x000f620000000800 */
[--C-:B------:R-:W-:Y:S01]  /*1ed0*/  @!P4 IMAD.IADD R37, R37, 0x1, -R4.reuse ;  /* 0x000000012525c824 */ /* 0x100fe200078e0a04 */
[C---:B------:R-:W-:Y:S01]  /*1ee0*/  ISETP.GT.U32.AND P4, PT, R4.reuse, R43, PT ;  /* 0x0000002b0400720c */ /* 0x040fe20003f84070 */
[----:B------:R-:W-:Y:S01]  /*1ef0*/  @!P5 IMAD.MOV R33, RZ, RZ, -R33 ;  /* 0x000000ffff21d224 */ /* 0x000fe200078e0a21 */
[C---:B------:R-:W-:Y:S01]  /*1f00*/  ISETP.GT.U32.AND P5, PT, R4.reuse, R15, PT ;  /* 0x0000000f0400720c */ /* 0x040fe20003fa4070 */
[----:B------:R-:W-:Y:S01]  /*1f10*/  @!P6 IMAD.IADD R41, R41, 0x1, -R4 ;  /* 0x000000012929e824 */ /* 0x000fe200078e0a04 */
[----:B------:R-:W-:Y:S01]  /*1f20*/  ISETP.GT.U32.AND P6, PT, R4, R45, PT ;  /* 0x0000002d0400720c */ /* 0x000fe20003fc4070 */
[----:B------:R-:W-:Y:S01]  /*1f30*/  IMAD.HI.U32 R14, R10, R47, RZ ;  /* 0x0000002f0a0e7227 */ /* 0x000fe200078e00ff */
[----:B------:R-:W5:Y:S03]  /*1f40*/  LDC R230, c[0x0][0x238] ;  /* 0x00008e00ffe67b82 */ /* 0x000f660000000800 */
[----:B------:R-:W-:-:S02]  /*1f50*/  IMAD.MOV R14, RZ, RZ, -R14 ;  /* 0x000000ffff0e7224 */ /* 0x000fc400078e0a0e */
[----:B------:R-:W-:Y:S01]  /*1f60*/  @!P3 IMAD.MOV R29, RZ, RZ, -R29 ;  /* 0x000000ffff1db224 */ /* 0x000fe200078e0a1d */
[----:B------:R-:W-:Y:S01]  /*1f70*/  ISETP.GE.AND P3, PT, R51, RZ, PT ;  /* 0x000000ff3300720c */ /* 0x000fe20003f66270 */
[--C-:B------:R-:W-:Y:S01]  /*1f80*/  @!P4 IMAD.IADD R43, R43, 0x1, -R4.reuse ;  /* 0x000000012b2bc824 */ /* 0x100fe200078e0a04 */
[C---:B------:R-:W-:Y:S01]  /*1f90*/  ISETP.GT.U32.AND P4, PT, R4.reuse, R41, PT ;  /* 0x000000290400720c */ /* 0x040fe20003f84070 */
[--C-:B------:R-:W-:Y:S01]  /*1fa0*/  @!P5 IMAD.IADD R15, R15, 0x1, -R4.reuse ;  /* 0x000000010f0fd824 */ /* 0x100fe200078e0a04 */
[----:B------:R-:W-:Y:S01]  /*1fb0*/  ISETP.GE.AND P5, PT, R49, RZ, PT ;  /* 0x000000ff3100720c */ /* 0x000fe20003fa6270 */
[----:B------:R-:W-:Y:S01]  /*1fc0*/  @!P6 IMAD.IADD R45, R45, 0x1, -R4 ;  /* 0x000000012d2de824 */ /* 0x000fe200078e0a04 */
[----:B------:R-:W-:Y:S01]  /*1fd0*/  IABS R49, R46 ;  /* 0x0000002e00317213 */ /* 0x000fe20000000000 */
[----:B------:R-:W-:Y:S01]  /*1fe0*/  IMAD R47, R4, R14, R47 ;  /* 0x0000000e042f7224 */ /* 0x000fe200078e022f */
[----:B------:R-:W-:Y:S01]  /*1ff0*/  IABS R51, R42 ;  /* 0x0000002a00337213 */ /* 0x000fe20000000000 */
[----:B------:R-:W-:Y:S01]  /*2000*/  IMAD.HI.U32 R16, R10, R53, RZ ;  /* 0x000000350a107227 */ /* 0x000fe200078e00ff */
[----:B------:R-:W-:Y:S01]  /*2010*/  ISETP.GT.U32.AND P6, PT, R4, R45, PT ;  /* 0x0000002d0400720c */ /* 0x000fe20003fc4070 */
[----:B------:R-:W5:Y:S02]  /*2020*/  LDC R232, c[0x0][0x238] ;  /* 0x00008e00ffe87b82 */ /* 0x000f640000000800 */
[----:B------:R-:W-:-:S04]  /*2030*/  IMAD.HI.U32 R8, R10, R49, RZ ;  /* 0x000000310a087227 */ /* 0x000fc800078e00ff */
[----:B------:R-:W-:Y:S02]  /*2040*/  IMAD.MOV R8, RZ, RZ, -R8 ;  /* 0x000000ffff087224 */ /* 0x000fe400078e0a08 */
[--C-:B------:R-:W-:Y:S01]  /*2050*/  @!P4 IMAD.IADD R41, R41, 0x1, -R4.reuse ;  /* 0x000000012929c824 */ /* 0x100fe200078e0a04 */
[C---:B------:R-:W-:Y:S01]  /*2060*/  ISETP.GT.U32.AND P4, PT, R4.reuse, R47, PT ;  /* 0x0000002f0400720c */ /* 0x040fe20003f84070 */
[----:B------:R-:W-:Y:S01]  /*2070*/  IMAD R49, R4, R8, R49 ;  /* 0x0000000804317224 */ /* 0x000fe200078e0231 */
[----:B------:R-:W5:Y:S01]  /*2080*/  LDC R234, c[0x0][0x238] ;  /* 0x00008e00ffea7b82 */ /* 0x000f620000000800 */
[----:B------:R-:W-:Y:S02]  /*2090*/  @!P6 IMAD.IADD R45, R45, 0x1, -R4 ;  /* 0x000000012d2de824 */ /* 0x000fe400078e0a04 */
[----:B------:R-:W-:Y:S01]  /*20a0*/  IMAD.HI.U32 R14, R10, R51, RZ ;  /* 0x000000330a0e7227 */ /* 0x000fe200078e00ff */
[----:B------:R-:W-:-:S03]  /*20b0*/  ISETP.GT.U32.AND P6, PT, R4, R49, PT ;  /* 0x000000310400720c */ /* 0x000fc60003fc4070 */
[----:B------:R-:W-:Y:S01]  /*20c0*/  IMAD.MOV R14, RZ, RZ, -R14 ;  /* 0x000000ffff0e7224 */ /* 0x000fe200078e0a0e */
[----:B------:R-:W5:Y:S01]  /*20d0*/  LDC R237, c[0x0][0x238] ;  /* 0x00008e00ffed7b82 */ /* 0x000f620000000800 */
[----:B------:R-:W-:Y:S02]  /*20e0*/  IMAD.MOV R16, RZ, RZ, -R16 ;  /* 0x000000ffff107224 */ /* 0x000fe400078e0a10 */
[--C-:B------:R-:W-:Y:S02]  /*20f0*/  @!P4 IMAD.IADD R47, R47, 0x1, -R4.reuse ;  /* 0x000000012f2fc824 */ /* 0x100fe400078e0a04 */
[C---:B------:R-:W-:Y:S02]  /*2100*/  IMAD R51, R4.reuse, R14, R51 ;  /* 0x0000000e04337224 */ /* 0x040fe400078e0233 */
[C---:B------:R-:W-:Y:S01]  /*2110*/  IMAD R53, R4.reuse, R16, R53 ;  /* 0x0000001004357224 */ /* 0x040fe200078e0235 */
[----:B------:R-:W-:Y:S01]  /*2120*/  ISETP.GT.U32.AND P4, PT, R4, R47, PT ;  /* 0x0000002f0400720c */ /* 0x000fe20003f84070 */
[----:B------:R-:W-:Y:S01]  /*2130*/  @!P6 IMAD.IADD R49, R49, 0x1, -R4 ;  /* 0x000000013131e824 */ /* 0x000fe200078e0a04 */
[----:B------:R-:W5:Y:S01]  /*2140*/  LDC R239, c[0x0][0x238] ;  /* 0x00008e00ffef7b82 */ /* 0x000f620000000800 */
[----:B------:R-:W-:-:S03]  /*2150*/  IMAD.HI.U32 R8, R10, R57, RZ ;  /* 0x000000390a087227 */ /* 0x000fc600078e00ff */
[C---:B------:R-:W-:Y:S01]  /*2160*/  ISETP.GT.U32.AND P6, PT, R4.reuse, R49, PT ;  /* 0x000000310400720c */ /* 0x040fe20003fc4070 */
[----:B------:R-:W-:Y:S02]  /*2170*/  IMAD R55, R4, R18, R55 ;  /* 0x0000001204377224 */ /* 0x000fe400078e0237 */
[----:B------:R-:W-:Y:S01]  /*2180*/  IMAD.MOV R8, RZ, RZ, -R8 ;  /* 0x000000ffff087224 */ /* 0x000fe200078e0a08 */
[----:B------:R-:W5:Y:S01]  /*2190*/  LDC R241, c[0x0][0x238] ;  /* 0x00008e00fff17b82 */ /* 0x000f620000000800 */
[----:B------:R-:W-:-:S04]  /*21a0*/  IMAD.HI.U32 R14, R10, R59, RZ ;  /* 0x0000003b0a0e7227 */ /* 0x000fc800078e00ff */
[--C-:B------:R-:W-:Y:S01]  /*21b0*/  @!P4 IMAD.IADD R47, R47, 0x1, -R4.reuse ;  /* 0x000000012f2fc824 */ /* 0x100fe200078e0a04 */
[C---:B------:R-:W-:Y:S01]  /*21c0*/  ISETP.GT.U32.AND P4, PT, R4.reuse, R51, PT ;  /* 0x000000330400720c */ /* 0x040fe20003f84070 */
[C---:B------:R-:W-:Y:S01]  /*21d0*/  IMAD R57, R4.reuse, R8, R57 ;  /* 0x0000000804397224 */ /* 0x040fe200078e0239 */
[----:B------:R-:W5:Y:S01]  /*21e0*/  LDC R244, c[0x0][0x238] ;  /* 0x00008e00fff47b82 */ /* 0x000f620000000800 */
[----:B------:R-:W-:Y:S01]  /*21f0*/  @!P6 IMAD.IADD R49, R49, 0x1, -R4 ;  /* 0x000000013131e824 */ /* 0x000fe200078e0a04 */
[----:B------:R-:W-:Y:S01]  /*2200*/  ISETP.GT.U32.AND P6, PT, R4, R53, PT ;  /* 0x000000350400720c */ /* 0x000fe20003fc4070 */
[----:B------:R-:W-:Y:S02]  /*2210*/  IMAD.MOV R14, RZ, RZ, -R14 ;  /* 0x000000ffff0e7224 */ /* 0x000fe400078e0a0e */
[----:B------:R-:W-:-:S03]  /*2220*/  IMAD.HI.U32 R16, R10, R61, RZ ;  /* 0x0000003d0a107227 */ /* 0x000fc600078e00ff */
[----:B------:R-:W5:Y:S01]  /*2230*/  LDC R246, c[0x0][0x238] ;  /* 0x00008e00fff67b82 */ /* 0x000f620000000800 */
[C---:B------:R-:W-:Y:S02]  /*2240*/  IMAD R59, R4.reuse, R14, R59 ;  /* 0x0000000e043b7224 */ /* 0x040fe400078e023b */
[----:B------:R-:W-:Y:S01]  /*2250*/  @!P4 IMAD.IADD R51, R51, 0x1, -R4 ;  /* 0x000000013333c824 */ /* 0x000fe200078e0a04 */
[C---:B------:R-:W-:Y:S01]  /*2260*/  ISETP.GT.U32.AND P4, PT, R4.reuse, R55, PT ;  /* 0x000000370400720c */ /* 0x040fe20003f84070 */
[----:B------:R-:W-:Y:S02]  /*2270*/  IMAD.MOV R16, RZ, RZ, -R16 ;  /* 0x000000ffff107224 */ /* 0x000fe400078e0a10 */
[----:B------:R-:W-:Y:S01]  /*2280*/  @!P6 IMAD.IADD R53, R53, 0x1, -R4 ;  /* 0x000000013535e824 */ /* 0x000fe200078e0a04 */
[C---:B------:R-:W-:Y:S01]  /*2290*/  ISETP.GT.U32.AND P6, PT, R4.reuse, R57, PT ;  /* 0x000000390400720c */ /* 0x040fe20003fc4070 */
[C---:B------:R-:W-:Y:S01]  /*22a0*/  IMAD R61, R4.reuse, R16, R61 ;  /* 0x00000010043d7224 */ /* 0x040fe200078e023d */
[----:B------:R-:W5:Y:S01]  /*22b0*/  LDC R248, c[0x0][0x238] ;  /* 0x00008e00fff87b82 */ /* 0x000f620000000800 */
[----:B------:R-:W-:Y:S01]  /*22c0*/  @!P2 IMAD.MOV R37, RZ, RZ, -R37 ;  /* 0x000000ffff25a224 */ /* 0x000fe200078e0a25 */
[----:B------:R-:W-:Y:S01]  /*22d0*/  ISETP.GT.U32.AND P2, PT, R4, R43, PT ;  /* 0x0000002b0400720c */ /* 0x000fe20003f44070 */
[----:B------:R-:W-:Y:S01]  /*22e0*/  @!P3 IMAD.MOV R35, RZ, RZ, -R35 ;  /* 0x000000ffff23b224 */ /* 0x000fe200078e0a23 */
[----:B------:R-:W-:Y:S01]  /*22f0*/  ISETP.GE.AND P3, PT, R50, RZ, PT ;  /* 0x000000ff3200720c */ /* 0x000fe20003f66270 */
[----:B------:R-:W-:-:S03]  /*2300*/  IMAD.HI.U32 R8, R10, R65, RZ ;  /* 0x000000410a087227 */ /* 0x000fc600078e00ff */
[----:B------:R-:W5:Y:S01]  /*2310*/  LDC R250, c[0x0][0x238] ;  /* 0x00008e00fffa7b82 */ /* 0x000f620000000800 */
[--C-:B------:R-:W-:Y:S01]  /*2320*/  @!P4 IMAD.IADD R55, R55, 0x1, -R4.reuse ;  /* 0x000000013737c824 */ /* 0x100fe200078e0a04 */
[C---:B------:R-:W-:Y:S01]  /*2330*/  ISETP.GT.U32.AND P4, PT, R4.reuse, R59, PT ;  /* 0x0000003b0400720c */ /* 0x040fe20003f84070 */
[----:B------:R-:W-:Y:S01]  /*2340*/  @!P6 IMAD.IADD R57, R57, 0x1, -R4 ;  /* 0x000000013939e824 */ /* 0x000fe200078e0a04 */
[----:B------:R-:W-:Y:S01]  /*2350*/  ISETP.GT.U32.AND P6, PT, R4, R61, PT ;  /* 0x0000003d0400720c */ /* 0x000fe20003fc4070 */
[----:B------:R-:W-:Y:S02]  /*2360*/  IMAD.MOV.U32 R39, RZ, RZ, R15 ;  /* 0x000000ffff277224 */ /* 0x000fe400078e000f */
[----:B------:R-:W-:-:S04]  /*2370*/  IMAD.HI.U32 R14, R10, R67, RZ ;  /* 0x000000430a0e7227 */ /* 0x000fc800078e00ff */
[----:B------:R-:W-:Y:S02]  /*2380*/  IMAD.MOV R8, RZ, RZ, -R8 ;  /* 0x000000ffff087224 */ /* 0x000fe400078e0a08 */
[----:B------:R-:W-:Y:S01]  /*2390*/  @!P1 IMAD.MOV R39, RZ, RZ, -R39 ;  /* 0x000000ffff279224 */ /* 0x000fe200078e0a27 */
[C---:B------:R-:W-:Y:S01]  /*23a0*/  ISETP.GT.U32.AND P1, PT, R4.reuse, R51, PT ;  /* 0x000000330400720c */ /* 0x040fe20003f24070 */
[--C-:B------:R-:W-:Y:S01]  /*23b0*/  @!P4 IMAD.IADD R59, R59, 0x1, -R4.reuse ;  /* 0x000000013b3bc824 */ /* 0x100fe200078e0a04 */
[----:B------:R-:W-:Y:S01]  /*23c0*/  ISETP.GT.U32.AND P4, PT, R4, R55, PT ;  /* 0x000000370400720c */ /* 0x000fe20003f84070 */
[----:B------:R-:W-:Y:S01]  /*23d0*/  @!P2 IMAD.IADD R43, R43, 0x1, -R4 ;  /* 0x000000012b2ba824 */ /* 0x000fe200078e0a04 */
[----:B------:R-:W-:Y:S01]  /*23e0*/  ISETP.GE.AND P2, PT, R48, RZ, PT ;  /* 0x000000ff3000720c */ /* 0x000fe20003f46270 */
[----:B------:R-:W-:Y:S01]  /*23f0*/  IMAD.HI.U32 R18, R10, R63, RZ ;  /* 0x0000003f0a127227 */ /* 0x000fe200078e00ff */
[----:B------:R-:W2:Y:S03]  /*2400*/  LDC R48, c[0x0][0x238] ;  /* 0x00008e00ff307b82 */ /* 0x000ea60000000800 */
[----:B------:R-:W-:-:S02]  /*2410*/  IMAD.MOV R14, RZ, RZ, -R14 ;  /* 0x000000ffff0e7224 */ /* 0x000fc400078e0a0e */
[----:B------:R-:W-:Y:S01]  /*2420*/  @!P6 IMAD.IADD R61, R61, 0x1, -R4 ;  /* 0x000000013d3de824 */ /* 0x000fe200078e0a04 */
[C---:B------:R-:W-:Y:S01]  /*2430*/  ISETP.GT.U32.AND P6, PT, R4.reuse, R59, PT ;  /* 0x0000003b0400720c */ /* 0x040fe20003fc4070 */
[----:B------:R-:W-:Y:S02]  /*2440*/  IMAD R65, R4, R8, R65 ;  /* 0x0000000804417224 */ /* 0x000fe400078e0241 */
[----:B------:R-:W-:-:S04]  /*2450*/  IMAD.HI.U32 R8, R10, R71, RZ ;  /* 0x000000470a087227 */ /* 0x000fc800078e00ff */
[----:B------:R-:W-:Y:S02]  /*2460*/  IMAD.MOV R18, RZ, RZ, -R18 ;  /* 0x000000ffff127224 */ /* 0x000fe400078e0a12 */
[C---:B------:R-:W-:Y:S02]  /*2470*/  IMAD R67, R4.reuse, R14, R67 ;  /* 0x0000000e04437224 */ /* 0x040fe400078e0243 */
[----:B------:R-:W-:Y:S01]  /*2480*/  @!P3 IMAD.MOV R43, RZ, RZ, -R43 ;  /* 0x000000ffff2bb224 */ /* 0x000fe200078e0a2b */
[----:B------:R-:W-:Y:S01]  /*2490*/  ISETP.GT.U32.AND P3, PT, R4, R57, PT ;  /* 0x000000390400720c */ /* 0x000fe20003f64070 */
[----:B------:R-:W-:-:S04]  /*24a0*/  IMAD.HI.U32 R16, R10, R69, RZ ;  /* 0x000000450a107227 */ /* 0x000fc800078e00ff */
[----:B------:R-:W-:Y:S02]  /*24b0*/  IMAD.MOV R8, RZ, RZ, -R8 ;  /* 0x000000ffff087224 */ /* 0x000fe400078e0a08 */
[C---:B------:R-:W-:Y:S02]  /*24c0*/  IMAD R63, R4.reuse, R18, R63 ;  /* 0x00000012043f7224 */ /* 0x040fe400078e023f */
[----:B------:R-:W-:Y:S01]  /*24d0*/  @!P4 IMAD.IADD R55, R55, 0x1, -R4 ;  /* 0x000000013737c824 */ /* 0x000fe200078e0a04 */
[C---:B------:R-:W-:Y:S01]  /*24e0*/  ISETP.GT.U32.AND P4, PT, R4.reuse, R67, PT ;  /* 0x000000430400720c */ /* 0x040fe20003f84070 */
[----:B------:R-:W-:Y:S02]  /*24f0*/  IMAD.MOV R16, RZ, RZ, -R16 ;  /* 0x000000ffff107224 */ /* 0x000fe400078e0a10 */
[C---:B------:R-:W-:Y:S02]  /*2500*/  IMAD R15, R4.reuse, R8, R71 ;  /* 0x00000008040f7224 */ /* 0x040fe400078e0247 */
[----:B------:R-:W-:Y:S01]  /*2510*/  @!P1 IMAD.IADD R51, R51, 0x1, -R4 ;  /* 0x0000000133339824 */ /* 0x000fe200078e0a04 */
[C---:B------:R-:W-:Y:S01]  /*2520*/  ISETP.GT.U32.AND P1, PT, R4.reuse, R63, PT ;  /* 0x0000003f0400720c */ /* 0x040fe20003f24070 */
[----:B------:R-:W-:Y:S01]  /*2530*/  IMAD R69, R4, R16, R69 ;  /* 0x0000001004457224 */ /* 0x000fe200078e0245 */
[----:B------:R-:W-:Y:S01]  /*2540*/  SHF.R.U32.HI R16, RZ, 0x4, R154 ;  /* 0x00000004ff107819 */ /* 0x000fe2000001169a */
[----:B------:R-:W-:-:S03]  /*2550*/  IMAD.HI.U32 R14, R10, R73, RZ ;  /* 0x000000490a0e7227 */ /* 0x000fc600078e00ff */
[----:B------:R-:W-:Y:S01]  /*2560*/  SGXT.U32 R20, R16, 0xe ;  /* 0x0000000e1014781a */ /* 0x000fe20000000000 */
[----:B------:R-:W-:Y:S01]  /*2570*/  @!P0 IMAD.MOV R41, RZ, RZ, -R41 ;  /* 0x000000ffff298224 */ /* 0x000fe200078e0a29 */
[C---:B------:R-:W-:Y:S01]  /*2580*/  ISETP.GT.U32.AND P0, PT, R4.reuse, R53, PT ;  /* 0x000000350400720c */ /* 0x040fe20003f04070 */
[----:B------:R-:W-:Y:S01]  /*2590*/  @!P6 IMAD.IADD R59, R59, 0x1, -R4 ;  /* 0x000000013b3be824 */ /* 0x000fe200078e0a04 */
[C---:B------:R-:W-:Y:S01]  /*25a0*/  ISETP.GT.U32.AND P6, PT, R4.reuse, R15, PT ;  /* 0x0000000f0400720c */ /* 0x040fe20003fc4070 */
[----:B------:R-:W-:Y:S02]  /*25b0*/  IMAD.MOV R14, RZ, RZ, -R14 ;  /* 0x000000ffff0e7224 */ /* 0x000fe400078e0a0e */
[--C-:B------:R-:W-:Y:S01]  /*25c0*/  @!P3 IMAD.IADD R57, R57, 0x1, -R4.reuse ;  /* 0x000000013939b824 */ /* 0x100fe200078e0a04 */
[C---:B------:R-:W-:Y:S01]  /*25d0*/  ISETP.GT.U32.AND P3, PT, R4.reuse, R69, PT ;  /* 0x000000450400720c */ /* 0x040fe20003f64070 */
[----:B------:R-:W-:Y:S01]  /*25e0*/  IMAD R71, R4, R14, R73 ;  /* 0x0000000e04477224 */ /* 0x000fe200078e0249 */
[----:B------:R-:W-:Y:S01]  /*25f0*/  IABS R73, R152 ;  /* 0x0000009800497213 */ /* 0x000fe20000000000 */
[--C-:B------:R-:W-:Y:S01]  /*2600*/  @!P4 IMAD.IADD R67, R67, 0x1, -R4.reuse ;  /* 0x000000014343c824 */ /* 0x100fe200078e0a04 */
[----:B------:R-:W-:Y:S01]  /*2610*/  ISETP.GE.AND P4, PT, R44, RZ, PT ;  /* 0x000000ff2c00720c */ /* 0x000fe20003f86270 */
[--C-:B------:R-:W-:Y:S01]  /*2620*/  @!P1 IMAD.IADD R63, R63, 0x1, -R4.reuse ;  /* 0x000000013f3f9824 */ /* 0x100fe200078e0a04 */
[C---:B------:R-:W-:Y:S01]  /*2630*/  ISETP.GT.U32.AND P1, PT, R4.reuse, R71, PT ;  /* 0x000000470400720c */ /* 0x040fe20003f24070 */
[--C-:B------:R-:W-:Y:S01]  /*2640*/  @!P0 IMAD.IADD R53, R53, 0x1, -R4.reuse ;  /* 0x0000000135358824 */ /* 0x100fe200078e0a04 */
[----:B------:R-:W-:Y:S01]  /*2650*/  ISETP.GT.U32.AND P0, PT, R4, R65, PT ;  /* 0x000000410400720c */ /* 0x000fe20003f04070 */
[--C-:B------:R-:W-:Y:S01]  /*2660*/  @!P6 IMAD.IADD R15, R15, 0x1, -R4.reuse ;  /* 0x000000010f0fe824 */ /* 0x100fe200078e0a04 */
[----:B------:R-:W-:Y:S01]  /*2670*/  ISETP.GE.AND P6, PT, R40, RZ, PT ;  /* 0x000000ff2800720c */ /* 0x000fe20003fc6270 */
[----:B------:R-:W-:Y:S01]  /*2680*/  @!P5 IMAD.MOV R45, RZ, RZ, -R45 ;  /* 0x000000ffff2dd224 */ /* 0x000fe200078e0a2d */
[----:B------:R-:W-:Y:S01]  /*2690*/  ISETP.GT.U32.AND P5, PT, R4, R61, PT ;  /* 0x0000003d0400720c */ /* 0x000fe20003fa4070 */
[--C-:B------:R-:W-:Y:S01]  /*26a0*/  @!P3 IMAD.IADD R69, R69, 0x1, -R4.reuse ;  /* 0x000000014545b824 */ /* 0x100fe200078e0a04 */
[----:B------:R-:W-:Y:S01]  /*26b0*/  ISETP.GE.AND P3, PT, R38, RZ, PT ;  /* 0x000000ff2600720c */ /* 0x000fe20003f66270 */
[----:B------:R-:W-:Y:S01]  /*26c0*/  IMAD.HI.U32 R10, R10, R73, RZ ;  /* 0x000000490a0a7227 */ /* 0x000fe200078e00ff */
[----:B------:R-:W4:Y:S03]  /*26d0*/  LDC R40, c[0x0][0x238] ;  /* 0x00008e00ff287b82 */ /* 0x000f260000000800 */
[----:B------:R-:W-:Y:S01]  /*26e0*/  @!P4 IMAD.MOV R53, RZ, RZ, -R53 ;  /* 0x000000ffff35c224 */ /* 0x000fe200078e0a35 */
[C---:B------:R-:W-:Y:S01]  /*26f0*/  ISETP.GT.U32.AND P4, PT, R4.reuse, R69, PT ;  /* 0x000000450400720c */ /* 0x040fe20003f84070 */
[--C-:B------:R-:W-:Y:S01]  /*2700*/  @!P1 IMAD.IADD R71, R71, 0x1, -R4.reuse ;  /* 0x0000000147479824 */ /* 0x100fe200078e0a04 */
[----:B------:R-:W-:Y:S01]  /*2710*/  ISETP.GT.U32.AND P1, PT, R4, R63, PT ;  /* 0x0000003f0400720c */ /* 0x000fe20003f24070 */
[----:B------:R-:W-:Y:S01]  /*2720*/  @!P0 IMAD.IADD R65, R65, 0x1, -R4 ;  /* 0x0000000141418824 */ /* 0x000fe200078e0a04 */
[----:B------:R-:W-:Y:S01]  /*2730*/  ISETP.GE.AND P0, PT, R42, RZ, PT ;  /* 0x000000ff2a00720c */ /* 0x000fe20003f06270 */
[----:B------:R-:W-:Y:S01]  /*2740*/  IMAD.MOV R10, RZ, RZ, -R10 ;  /* 0x000000ffff0a7224 */ /* 0x000fe200078e0a0a */
[----:B------:R-:W1:Y:S01]  /*2750*/  LDC R42, c[0x0][0x238] ;  /* 0x00008e00ff2a7b82 */ /* 0x000e620000000800 */
[----:B------:R-:W-:Y:S01]  /*2760*/  @!P6 IMAD.MOV R57, RZ, RZ, -R57 ;  /* 0x000000ffff39e224 */ /* 0x000fe200078e0a39 */
[----:B------:R-:W-:Y:S01]  /*2770*/  ISETP.GE.AND P6, PT, R34, RZ, PT ;  /* 0x000000ff2200720c */ /* 0x000fe20003fc6270 */
[--C-:B------:R-:W-:Y:S01]  /*2780*/  @!P5 IMAD.IADD R61, R61, 0x1, -R4.reuse ;  /* 0x000000013d3dd824 */ /* 0x100fe200078e0a04 */
[----:B------:R-:W-:Y:S01]  /*2790*/  ISETP.GE.AND P5, PT, R46, RZ, PT ;  /* 0x000000ff2e00720c */ /* 0x000fe20003fa6270 */
[----:B------:R-:W-:Y:S01]  /*27a0*/  @!P2 IMAD.MOV R47, RZ, RZ, -R47 ;  /* 0x000000ffff2fa224 */ /* 0x000fe200078e0a2f */
[C---:B------:R-:W-:Y:S01]  /*27b0*/  ISETP.GT.U32.AND P2, PT, R4.reuse, R65, PT ;  /* 0x000000410400720c */ /* 0x040fe20003f44070 */
[----:B------:R-:W-:Y:S01]  /*27c0*/  IMAD R73, R4, R10, R73 ;  /* 0x0000000a04497224 */ /* 0x000fe200078e0249 */
[----:B------:R-:W0:Y:S01]  /*27d0*/  LDC R34, c[0x0][0x238] ;  /* 0x00008e00ff227b82 */ /* 0x000e220000000800 */
[----:B------:R-:W-:-:S02]  /*27e0*/  @!P4 IMAD.IADD R69, R69, 0x1, -R4 ;  /* 0x000000014545c824 */ /* 0x000fc400078e0a04 */
[----:B------:R-:W-:Y:S01]  /*27f0*/  VIADD R8, R154, 0x10000 ;  /* 0x000100009a087836 */ /* 0x000fe20000000000 */
[----:B------:R-:W-:Y:S01]  /*2800*/  ISETP.GT.U32.AND P4, PT, R4, R73, PT ;  /* 0x000000490400720c */ /* 0x000fe20003f84070 */
[----:B------:R-:W-:Y:S01]  /*2810*/  @!P1 IMAD.IADD R63, R63, 0x1, -R4 ;  /* 0x000000013f3f9824 */ /* 0x000fe200078e0a04 */
[----:B------:R-:W-:Y:S01]  /*2820*/  ISETP.GE.AND P1, PT, R36, RZ, PT ;  /* 0x000000ff2400720c */ /* 0x000fe20003f26270 */
[----:B------:R-:W-:Y:S01]  /*2830*/  IMAD.MOV.U32 R10, RZ, RZ, RZ ;  /* 0x000000ffff0a7224 */ /* 0x000fe200078e00ff */
[----:B------:R-:W-:Y:S01]  /*2840*/  SHF.R.U32.HI R8, RZ, 0x4, R8 ;  /* 0x00000004ff087819 */ /* 0x000fe20000011608 */
[----:B------:R-:W-:Y:S01]  /*2850*/  @!P6 IMAD.MOV R59, RZ, RZ, -R59 ;  /* 0x000000ffff3be224 */ /* 0x000fe200078e0a3b */
[----:B------:R-:W-:Y:S01]  /*2860*/  IADD3 R16, P6, R20, 0x2, RZ ;  /* 0x0000000214107810 */ /* 0x000fe20007fde0ff */
[----:B------:R-:W-:Y:S01]  /*2870*/  @!P5 IMAD.MOV R49, RZ, RZ, -R49 ;  /* 0x000000ffff31d224 */ /* 0x000fe200078e0a31 */
[----:B------:R-:W-:Y:S01]  /*2880*/  SGXT.U32 R8, R8, 0xe ;  /* 0x0000000e0808781a */ /* 0x000fe20000000000 */
[----:B------:R-:W-:Y:S01]  /*2890*/  @!P0 IMAD.MOV R51, RZ, RZ, -R51 ;  /* 0x000000ffff338224 */ /* 0x000fe200078e0a33 */
[C---:B------:R-:W-:Y:S01]  /*28a0*/  ISETP.GT.U32.AND P0, PT, R4.reuse, R67, PT ;  /* 0x000000430400720c */ /* 0x040fe20003f04070 */
[----:B------:R-:W-:Y:S01]  /*28b0*/  @!P3 IMAD.MOV R55, RZ, RZ, -R55 ;  /* 0x000000ffff37b224 */ /* 0x000fe200078e0a37 */
[C---:B------:R-:W-:Y:S01]  /*28c0*/  ISETP.GT.U32.AND P3, PT, R4.reuse, R15, PT ;  /* 0x0000000f0400720c */ /* 0x040fe20003f64070 */
[--C-:B------:R-:W-:Y:S01]  /*28d0*/  @!P2 IMAD.IADD R65, R65, 0x1, -R4.reuse ;  /* 0x000000014141a824 */ /* 0x100fe200078e0a04 */
[----:B------:R-:W-:Y:S01]  /*28e0*/  ISETP.GT.U32.AND P5, PT, R4, R71, PT ;  /* 0x000000470400720c */ /* 0x000fe20003fa4070 */
[--C-:B------:R-:W-:Y:S01]  /*28f0*/  @!P4 IMAD.IADD R73, R73, 0x1, -R4.reuse ;  /* 0x000000014949c824 */ /* 0x100fe200078e0a04 */
[----:B------:R-:W-:Y:S01]  /*2900*/  ISETP.GE.AND P2, PT, R28, RZ, PT ;  /* 0x000000ff1c00720c */ /* 0x000fe20003f46270 */
[----:B------:R-:W-:Y:S01]  /*2910*/  @!P1 IMAD.MOV R61, RZ, RZ, -R61 ;  /* 0x000000ffff3d9224 */ /* 0x000fe200078e0a3d */
[----:B------:R-:W-:Y:S01]  /*2920*/  IADD3.X R10, R10, 0x40000040, RZ, P6, !PT ;  /* 0x400000400a0a7810 */ /* 0x000fe200037fe4ff */
[----:B------:R-:W-:Y:S01]  /*2930*/  IMAD.MOV.U32 R14, RZ, RZ, RZ ;  /* 0x000000ffff0e7224 */ /* 0x000fe200078e00ff */
[----:B------:R-:W-:Y:S01]  /*2940*/  IADD3 R18, P4, R8, 0x2, RZ ;  /* 0x0000000208127810 */ /* 0x000fe20007f9e0ff */
[----:B--2---:R-:W-:Y:S01]  /*2950*/  IMAD R213, R48, 0x32, RZ ;  /* 0x0000003230d57824 */ /* 0x004fe200078e02ff */
[----:B------:R-:W-:Y:S01]  /*2960*/  R2UR UR18, R8 ;  /* 0x00000000081272ca */ /* 0x000fe200000e0000 */
[--C-:B------:R-:W-:Y:S01]  /*2970*/  @!P0 IMAD.IADD R67, R67, 0x1, -R4.reuse ;  /* 0x0000000143438824 */ /* 0x100fe200078e0a04 */
[----:B------:R-:W-:Y:S01]  /*2980*/  R2UR UR5, R10 ;  /* 0x000000000a0572ca */ /* 0x000fe200000e0000 */
[----:B------:R-:W2:Y:S01]  /*2990*/  LDC R8, c[0x0][0x234] ;  /* 0x00008d00ff087b82 */ /* 0x000ea20000000800 */
[----:B------:R-:W-:Y:S01]  /*29a0*/  ISETP.GT.U32.AND P1, PT, R4, R73, PT ;  /* 0x000000490400720c */ /* 0x000fe20003f24070 */
[--C-:B------:R-:W-:Y:S01]  /*29b0*/  @!P3 IMAD.IADD R15, R15, 0x1, -R4.reuse ;  /* 0x000000010f0fb824 */ /* 0x100fe200078e0a04 */
[----:B------:R-:W-:Y:S01]  /*29c0*/  ISETP.GE.AND P6, PT, R22, RZ, PT ;  /* 0x000000ff1600720c */ /* 0x000fe20003fc6270 */
[--C-:B------:R-:W-:Y:S01]  /*29d0*/  @!P5 IMAD.IADD R71, R71, 0x1, -R4.reuse ;  /* 0x000000014747d824 */ /* 0x100fe200078e0a04 */
[----:B------:R-:W-:Y:S01]  /*29e0*/  IADD3.X R14, R14, 0x40000040, RZ, P4, !PT ;  /* 0x400000400e0e7810 */ /* 0x000fe200027fe4ff */
[----:B------:R-:W-:Y:S01]  /*29f0*/  @!P2 IMAD.MOV R63, RZ, RZ, -R63 ;  /* 0x000000ffff3fa224 */ /* 0x000fe200078e0a3f */
[----:B------:R-:W-:Y:S01]  /*2a00*/  ISETP.GE.AND P0, PT, R30, RZ, PT ;  /* 0x000000ff1e00720c */ /* 0x000fe20003f06270 */
[----:B------:R-:W3:Y:S01]  /*2a10*/  LDC R10, c[0x0][0x23c] ;  /* 0x00008f00ff0a7b82 */ /* 0x000ee20000000800 */
[----:B------:R-:W-:Y:S01]  /*2a20*/  ISETP.GE.AND P3, PT, R32, RZ, PT ;  /* 0x000000ff2000720c */ /* 0x000fe20003f66270 */
[----:B----4-:R-:W-:Y:S01]  /*2a30*/  IMAD R220, R40, 0x2e, RZ ;  /* 0x0000002e28dc7824 */ /* 0x010fe200078e02ff */
[----:B------:R-:W-:Y:S01]  /*2a40*/  ISETP.GE.AND P5, PT, R26, RZ, PT ;  /* 0x000000ff1a00720c */ /* 0x000fe20003fa6270 */
[----:B------:R-:W-:Y:S01]  /*2a50*/  IMAD R38, R158, 0x72, RZ ;  /* 0x000000729e267824 */ /* 0x000fe200078e02ff */
[----:B------:R-:W-:Y:S01]  /*2a60*/  ISETP.GE.AND P4, PT, R24, RZ, PT ;  /* 0x000000ff1800720c */ /* 0x000fe20003f86270 */
[----:B------:R-:W-:Y:S01]  /*2a70*/  @!P1 IMAD.IADD R73, R73, 0x1, -R4 ;  /* 0x0000000149499824 */ /* 0x000fe200078e0a04 */
[----:B------:R-:W-:Y:S01]  /*2a80*/  ISETP.GE.AND P2, PT, R152, RZ, PT ;  /* 0x000000ff9800720c */ /* 0x000fe20003f46270 */
[----:B------:R-:W4:Y:S01]  /*2a90*/  LDC R22, c[0x0][0x240] ;  /* 0x00009000ff167b82 */ /* 0x000f220000000800 */
[----:B------:R-:W-:Y:S01]  /*2aa0*/  ISETP.NE.AND P1, PT, R3, RZ, PT ;  /* 0x000000ff0300720c */ /* 0x000fe20003f25270 */
[----:B------:R-:W-:Y:S01]  /*2ab0*/  @!P6 IMAD.MOV R71, RZ, RZ, -R71 ;  /* 0x000000ffff47e224 */ /* 0x000fe200078e0a47 */
[----:B------:R-:W-:Y:S01]  /*2ac0*/  LOP3.LUT R4, RZ, R3, RZ, 0x33, !PT ;  /* 0x00000003ff047212 */ /* 0x000fe200078e33ff */
[----:B------:R-:W-:Y:S01]  /*2ad0*/  IMAD.MOV.U32 R3, RZ, RZ, R15 ;  /* 0x000000ffff037224 */ /* 0x000fe200078e000f */
[----:B------:R-:W-:Y:S01]  /*2ae0*/  R2UR UR7, R14 ;  /* 0x000000000e0772ca */ /* 0x000fe200000e0000 */
[----:B------:R-:W-:Y:S01]  /*2af0*/  @!P0 IMAD.MOV R65, RZ, RZ, -R65 ;  /* 0x000000ffff418224 */ /* 0x000fe200078e0a41 */
[----:B------:R-:W-:Y:S01]  /*2b00*/  SEL R15, R4, R13, !P1 ;  /* 0x0000000d040f7207 */ /* 0x000fe20004800000 */
[----:B------:R-:W-:Y:S01]  /*2b10*/  @!P3 IMAD.MOV R67, RZ, RZ, -R67 ;  /* 0x000000ffff43b224 */ /* 0x000fe200078e0a43 */
[----:B------:R-:W-:Y:S01]  /*2b20*/  R2UR UR4, R16 ;  /* 0x00000000100472ca */ /* 0x000fe200000e0000 */
[----:B------:R-:W-:Y:S01]  /*2b30*/  @!P5 IMAD.MOV R69, RZ, RZ, -R69 ;  /* 0x000000ffff45d224 */ /* 0x000fe200078e0a45 */
[----:B------:R-:W-:Y:S01]  /*2b40*/  R2UR UR6, R18 ;  /* 0x00000000120672ca */ /* 0x000fe200000e0000 */
[----:B------:R-:W-:Y:S01]  /*2b50*/  @!P4 IMAD.MOV R3, RZ, RZ, -R3 ;  /* 0x000000ffff03c224 */ /* 0x000fe200078e0a03 */
[C---:B------:R-:W-:Y:S01]  /*2b60*/  SEL R16, R4.reuse, R9, !P1 ;  /* 0x0000000904107207 */ /* 0x040fe20004800000 */
[----:B------:R-:W-:Y:S01]  /*2b70*/  @!P2 IMAD.MOV R73, RZ, RZ, -R73 ;  /* 0x000000ffff49a224 */ /* 0x000fe200078e0a49 */
[C---:B------:R-:W-:Y:S01]  /*2b80*/  SEL R17, R4.reuse, R17, !P1 ;  /* 0x0000001104117207 */ /* 0x040fe20004800000 */
[----:B--2---:R-:W-:Y:S01]  /*2b90*/  IMAD R5, R5, R8, RZ ;  /* 0x0000000805057224 */ /* 0x004fe200078e02ff */
[C---:B------:R-:W-:Y:S01]  /*2ba0*/  SEL R19, R4.reuse, R19, !P1 ;  /* 0x0000001304137207 */ /* 0x040fe20004800000 */
[----:B---3--:R-:W-:Y:S01]  /*2bb0*/  IMAD R14, R11, R10, RZ ;  /* 0x0000000a0b0e7224 */ /* 0x008fe200078e02ff */
[C---:B------:R-:W-:Y:S01]  /*2bc0*/  SEL R21, R4.reuse, R21, !P1 ;  /* 0x0000001504157207 */ /* 0x040fe20004800000 */
[-C--:B------:R-:W-:Y:S01]  /*2bd0*/  IMAD R13, R7, R8.reuse, RZ ;  /* 0x00000008070d7224 */ /* 0x080fe200078e02ff */
[----:B------:R-:W-:Y:S01]  /*2be0*/  SEL R23, R4, R23, !P1 ;  /* 0x0000001704177207 */ /* 0x000fe20004800000 */
[----:B------:R-:W-:Y:S01]  /*2bf0*/  IMAD R2, R2, R8, RZ ;  /* 0x0000000802027224 */ /* 0x000fe200078e02ff */
[C---:B------:R-:W-:Y:S01]  /*2c00*/  SEL R25, R4.reuse, R25, !P1 ;  /* 0x0000001904197207 */ /* 0x040fe20004800000 */
[-C--:B----4-:R-:W-:Y:S01]  /*2c10*/  IMAD R15, R15, R22.reuse, RZ ;  /* 0x000000160f0f7224 */ /* 0x090fe200078e02ff */
[----:B------:R-:W-:Y:S01]  /*2c20*/  SEL R27, R4, R27, !P1 ;  /* 0x0000001b041b7207 */ /* 0x000fe20004800000 */
[-C--:B------:R-:W-:Y:S01]  /*2c30*/  IMAD R16, R16, R22.reuse, RZ ;  /* 0x0000001610107224 */ /* 0x080fe200078e02ff */
[C---:B------:R-:W-:Y:S01]  /*2c40*/  SEL R29, R4.reuse, R29, !P1 ;  /* 0x0000001d041d7207 */ /* 0x040fe20004800000 */
        /* <DEDUP_REMOVED lines=44> */
[----:B------:R-:W-:Y:S01]  /*2f10*/  IMAD R61, R61, R22, RZ ;  /* 0x000000163d3d7224 */ /* 0x000fe200078e02ff */
[----:B------:R-:W-:Y:S01]  /*2f20*/  SEL R73, R4, R73, !P1 ;  /* 0x0000004904497207 */ /* 0x000fe20004800000 */
[----:B------:R-:W-:Y:S01]  /*2f30*/  IMAD R4, R6, R8, RZ ;  /* 0x0000000806047224 */ /* 0x000fe200078e02ff */
[----:B------:R-:W-:Y:S01]  /*2f40*/  IADD3 R6, P1, R5, R74, RZ ;  /* 0x0000004a05067210 */ /* 0x000fe20007f3e0ff */
[----:B------:R-:W-:Y:S01]  /*2f50*/  IMAD R63, R63, R22, RZ ;  /* 0x000000163f3f7224 */ /* 0x000fe200078e02ff */
[----:B------:R-:W-:Y:S01]  /*2f60*/  IADD3 R20, P4, R14, R76, RZ ;  /* 0x0000004c0e147210 */ /* 0x000fe20007f9e0ff */
[----:B------:R-:W-:Y:S01]  /*2f70*/  IMAD R65, R65, R22, RZ ;  /* 0x0000001641417224 */ /* 0x000fe200078e02ff */
[----:B------:R-:W-:Y:S01]  /*2f80*/  IADD3 R8, P3, R13, R74, RZ ;  /* 0x0000004a0d087210 */ /* 0x000fe20007f7e0ff */
[-C--:B------:R-:W-:Y:S01]  /*2f90*/  IMAD R67, R67, R22.reuse, RZ ;  /* 0x0000001643437224 */ /* 0x080fe200078e02ff */
[-C--:B------:R-:W-:Y:S01]  /*2fa0*/  LEA.HI.X.SX32 R3, R5, R75.reuse, 0x1, P1 ;  /* 0x0000004b05037211 */ /* 0x080fe200008f0eff */
[-C--:B------:R-:W-:Y:S01]  /*2fb0*/  IMAD R69, R69, R22.reuse, RZ ;  /* 0x0000001645457224 */ /* 0x080fe200078e02ff */
[----:B------:R-:W-:Y:S01]  /*2fc0*/  LEA.HI.X.SX32 R5, R13, R75, 0x1, P3 ;  /* 0x0000004b0d057211 */ /* 0x000fe200018f0eff */
[-C--:B------:R-:W-:Y:S01]  /*2fd0*/  IMAD R18, R18, R22.reuse, RZ ;  /* 0x0000001612127224 */ /* 0x080fe200078e02ff */
[----:B------:R-:W-:Y:S01]  /*2fe0*/  LEA.HI.X.SX32 R14, R14, R77, 0x1, P4 ;  /* 0x0000004d0e0e7211 */ /* 0x000fe200020f0eff */
[----:B------:R-:W-:Y:S01]  /*2ff0*/  IMAD R71, R71, R22, RZ ;  /* 0x0000001647477224 */ /* 0x000fe200078e02ff */
[C---:B------:R-:W-:Y:S01]  /*3000*/  IADD3 R7, P2, R4.reuse, R74, RZ ;  /* 0x0000004a04077210 */ /* 0x040fe20007f5e0ff */
[----:B------:R-:W-:Y:S01]  /*3010*/  IMAD R73, R73, R22, RZ ;  /* 0x0000001649497224 */ /* 0x000fe200078e02ff */
[-C--:B------:R-:W-:Y:S01]  /*3020*/  IADD3 R13, P4, R15, R20.reuse, RZ ;  /* 0x000000140f0d7210 */ /* 0x080fe20007f9e0ff */
[----:B------:R-:W2:Y:S01]  /*3030*/  LDC R24, c[0x0][0x238] ;  /* 0x00008e00ff187b82 */ /* 0x000ea20000000800 */
[-C--:B------:R-:W-:Y:S01]  /*3040*/  LEA.HI.X.SX32 R4, R4, R75.reuse, 0x1, P2 ;  /* 0x0000004b04047211 */ /* 0x080fe200010f0eff */
[----:B------:R-:W-:Y:S01]  /*3050*/  IMAD R44, R158, 0x70, RZ ;  /* 0x000000709e2c7824 */ /* 0x000fe200078e02ff */
[----:B------:R-:W-:Y:S01]  /*3060*/  IADD3 R10, P3, R16, R20, RZ ;  /* 0x00000014100a7210 */ /* 0x000fe20007f7e0ff */
[----:B------:R3:W-:Y:S01]  /*3070*/  STL [R1+0x66c], R13 ;  /* 0x00066c0d01007387 */ /* 0x0007e20000100800 */
[----:B------:R-:W-:Y:S01]  /*3080*/  IADD3 R9, P0, R2, R74, RZ ;  /* 0x0000004a02097210 */ /* 0x000fe20007f1e0ff */
[----:B------:R-:W-:Y:S01]  /*3090*/  IMAD R50, R158, 0x6e, RZ ;  /* 0x0000006e9e327824 */ /* 0x000fe200078e02ff */
[-C--:B------:R-:W-:Y:S01]  /*30a0*/  IADD3 R22, P2, R17, R20.reuse, RZ ;  /* 0x0000001411167210 */ /* 0x080fe20007f5e0ff */
[----:B------:R4:W-:Y:S01]  /*30b0*/  STL [R1+0x674], R10 ;  /* 0x0006740a01007387 */ /* 0x0009e20000100800 */
[----:B------:R-:W-:Y:S01]  /*30c0*/  LEA.HI.X.SX32 R2, R2, R75, 0x1, P0 ;  /* 0x0000004b02027211 */ /* 0x000fe200000f0eff */
[----:B------:R-:W5:Y:S01]  /*30d0*/  LDC R32, c[0x0][0x238] ;  /* 0x00008e00ff207b82 */ /* 0x000f620000000800 */
[C---:B------:R-:W-:Y:S01]  /*30e0*/  LOP3.LUT R26, R11.reuse, 0x10, RZ, 0x3c, !PT ;  /* 0x000000100b1a7812 */ /* 0x040fe200078e3cff */
[----:B------:R1:W-:Y:S01]  /*30f0*/  STL [R1+0x67c], R22 ;  /* 0x00067c1601007387 */ /* 0x0003e20000100800 */
[----:B------:R-:W-:Y:S01]  /*3100*/  LOP3.LUT R28, R11, 0x20, RZ, 0x3c, !PT ;  /* 0x000000200b1c7812 */ /* 0x000fe200078e3cff */
[----:B------:R-:W-:Y:S01]  /*3110*/  IMAD R52, R158, 0x6d, RZ ;  /* 0x0000006d9e347824 */ /* 0x000fe200078e02ff */
[-C--:B---3--:R-:W-:Y:S01]  /*3120*/  IADD3 R13, P1, R19, R20.reuse, RZ ;  /* 0x00000014130d7210 */ /* 0x088fe20007f3e0ff */
[----:B0-----:R-:W-:Y:S01]  /*3130*/  IMAD R225, R34, 0x2b, RZ ;  /* 0x0000002b22e17824 */ /* 0x001fe200078e02ff */
[----:B------:R-:W-:Y:S01]  /*3140*/  LOP3.LUT R30, R11, 0x30, RZ, 0x3c, !PT ;  /* 0x000000300b1e7812 */ /* 0x000fe200078e3cff */
[----:B------:R-:W-:Y:S01]  /*3150*/  IMAD.IADD R152, R154, 0x1, R28 ;  /* 0x000000019a987824 */ /* 0x000fe200078e021c */
[-C--:B----4-:R-:W-:Y:S01]  /*3160*/  IADD3 R10, P0, R21, R20.reuse, RZ ;  /* 0x00000014150a7210 */ /* 0x090fe20007f1e0ff */
[----:B------:R0:W-:Y:S01]  /*3170*/  STL [R1+0x684], R13 ;  /* 0x0006840d01007387 */ /* 0x0001e20000100800 */
[----:B------:R-:W-:Y:S01]  /*3180*/  IMAD R28, R158, 0x75, RZ ;  /* 0x000000759e1c7824 */ /* 0x000fe200078e02ff */
[-C--:B-1----:R-:W-:Y:S01]  /*3190*/  IADD3 R22, P6, R23, R20.reuse, RZ ;  /* 0x0000001417167210 */ /* 0x082fe20007fde0ff */
[----:B------:R-:W1:Y:S01]  /*31a0*/  LDC R36, c[0x0][0x238] ;  /* 0x00008e00ff247b82 */ /* 0x000e620000000800 */
[----:B------:R3:W-:Y:S01]  /*31b0*/  STL [R1+0x68c], R10 ;  /* 0x00068c0a01007387 */ /* 0x0007e20000100800 */
[----:B--2---:R-:W-:Y:S01]  /*31c0*/  IMAD R236, R24, 0x25, RZ ;  /* 0x0000002518ec7824 */ /* 0x004fe200078e02ff */
[----:B------:R-:W-:Y:S01]  /*31d0*/  SHF.R.S32.HI R34, RZ, 0x1f, R52 ;  /* 0x0000001fff227819 */ /* 0x000fe20000011434 */
[----:B------:R-:W-:Y:S01]  /*31e0*/  IMAD R218, R42, 0x2f, RZ ;  /* 0x0000002f2ada7824 */ /* 0x000fe200078e02ff */
[----:B------:R2:W-:Y:S01]  /*31f0*/  STL [R1+0x694], R22 ;  /* 0x0006941601007387 */ /* 0x0005e20000100800 */
[----:B------:R-:W-:Y:S01]  /*3200*/  SHF.R.S32.HI R42, RZ, 0x1f, R62 ;  /* 0x0000001fff2a7819 */ /* 0x000fe2000001143e */
[C---:B------:R-:W-:Y:S01]  /*3210*/  IMAD R75, R158.reuse, 0x65, RZ ;  /* 0x000000659e4b7824 */ /* 0x040fe200078e02ff */
[----:B0-----:R-:W-:Y:S01]  /*3220*/  IADD3 R13, P5, R25, R20, RZ ;  /* 0x00000014190d7210 */ /* 0x001fe20007fbe0ff */
[----:B------:R-:W0:Y:S01]  /*3230*/  LDC R46, c[0x0][0x238] ;  /* 0x00008e00ff2e7b82 */ /* 0x000e220000000800 */
[----:B------:R-:W-:Y:S01]  /*3240*/  IMAD R77, R158, 0x64, RZ ;  /* 0x000000649e4d7824 */ /* 0x000fe200078e02ff */
[----:B---3--:R-:W-:Y:S01]  /*3250*/  LEA.HI.X.SX32 R10, R15, R14, 0x1, P4 ;  /* 0x0000000e0f0a7211 */ /* 0x008fe200020f0eff */
[----:B-----5:R-:W-:Y:S01]  /*3260*/  IMAD R229, R32, 0x29, RZ ;  /* 0x0000002920e57824 */ /* 0x020fe200078e02ff */
[----:B------:R-:W-:Y:S01]  /*3270*/  IADD3 R15, P4, R27, R20, RZ ;  /* 0x000000141b0f7210 */ /* 0x000fe20007f9e0ff */
[----:B------:R3:W-:Y:S01]  /*3280*/  STL [R1+0x69c], R13 ;  /* 0x00069c0d01007387 */ /* 0x0007e20000100800 */
[----:B--2---:R-:W-:Y:S01]  /*3290*/  LOP3.LUT R22, R11, 0x50, RZ, 0x3c, !PT ;  /* 0x000000500b167812 */ /* 0x004fe200078e3cff */
[----:B------:R-:W-:Y:S01]  /*32a0*/  IMAD R86, R158, 0x60, RZ ;  /* 0x000000609e567824 */ /* 0x000fe200078e02ff */
[----:B------:R-:W-:Y:S01]  /*32b0*/  SHF.R.S32.HI R32, RZ, 0x1f, R50 ;  /* 0x0000001fff207819 */ /* 0x000fe20000011432 */
[----:B------:R2:W-:Y:S01]  /*32c0*/  STL [R1+0x668], R10 ;  /* 0x0006680a01007387 */ /* 0x0005e20000100800 */
[----:B------:R-:W-:Y:S01]  /*32d0*/  SHF.R.S32.HI R54, RZ, 0x1f, R75 ;  /* 0x0000001fff367819 */ /* 0x000fe2000001144b */
[----:B------:R-:W-:Y:S01]  /*32e0*/  IMAD.IADD R22, R154, 0x1, R22 ;  /* 0x000000019a167824 */ /* 0x000fe200078e0216 */
[----:B------:R-:W-:Y:S01]  /*32f0*/  SHF.R.S32.HI R64, RZ, 0x1f, R86 ;  /* 0x0000001fff407819 */ /* 0x000fe20000011456 */
[----:B------:R4:W-:Y:S01]  /*3300*/  STL [R1+0x6a4], R15 ;  /* 0x0006a40f01007387 */ /* 0x0009e20000100800 */
[----:B------:R-:W-:Y:S01]  /*3310*/  IMAD R99, R158, 0x5f, RZ ;  /* 0x0000005f9e637824 */ /* 0x000fe200078e02ff */
[----:B---3--:R-:W-:Y:S01]  /*3320*/  LEA.HI.X.SX32 R13, R16, R14, 0x1, P3 ;  /* 0x0000000e100d7211 */ /* 0x008fe200018f0eff */
[----:B-1----:R-:W-:Y:S01]  /*3330*/  IMAD R224, R36, 0x2c, RZ ;  /* 0x0000002c24e07824 */ /* 0x002fe200078e02ff */
[----:B------:R-:W1:Y:S01]  /*3340*/  LDC R16, c[0x0][0x238] ;  /* 0x00008e00ff107b82 */ /* 0x000e620000000800 */
[----:B------:R-:W-:Y:S01]  /*3350*/  IMAD R156, R158, 0x5e, RZ ;  /* 0x0000005e9e9c7824 */ /* 0x000fe200078e02ff */
[----:B--2---:R-:W-:Y:S01]  /*3360*/  IADD3 R10, P3, R29, R20, RZ ;  /* 0x000000141d0a7210 */ /* 0x004fe20007f7e0ff */
[----:B------:R2:W-:Y:S01]  /*3370*/  STL [R1+0x670], R13 ;  /* 0x0006700d01007387 */ /* 0x0005e20000100800 */
[----:B------:R-:W-:Y:S01]  /*3380*/  IMAD R160, R160, 0x5c, RZ ;  /* 0x0000005ca0a07824 */ /* 0x000fe200078e02ff */
[----:B------:R-:W-:Y:S01]  /*3390*/  SHF.R.S32.HI R213, RZ, 0x1f, R213 ;  /* 0x0000001fffd57819 */ /* 0x000fe200000114d5 */
[----:B------:R-:W-:Y:S01]  /*33a0*/  IMAD R162, R162, 0x5b, RZ ;  /* 0x0000005ba2a27824 */ /* 0x000fe200078e02ff */
[----:B----4-:R-:W-:Y:S01]  /*33b0*/  LEA.HI.X.SX32 R15, R17, R14, 0x1, P2 ;  /* 0x0000000e110f7211 */ /* 0x010fe200010f0eff */
[----:B------:R3:W-:Y:S01]  /*33c0*/  STL [R1+0x6ac], R10 ;  /* 0x0006ac0a01007387 */ /* 0x0007e20000100800 */
[----:B------:R-:W4:Y:S01]  /*33d0*/  LDC R17, c[0x0][0x238] ;  /* 0x00008e00ff117b82 */ /* 0x000f220000000800 */
[----:B0-----:R-:W-:Y:S01]  /*33e0*/  IMAD R215, R46, 0x31, RZ ;  /* 0x000000312ed77824 */ /* 0x001fe200078e02ff */
[----:B------:R-:W-:Y:S01]  /*33f0*/  SHF.R.S32.HI R46, RZ, 0x1f, R68 ;  /* 0x0000001fff2e7819 */ /* 0x000fe20000011444 */
[----:B------:R0:W-:Y:S01]  /*3400*/  STL [R1+0x678], R15 ;  /* 0x0006780f01007387 */ /* 0x0001e20000100800 */
[----:B--2---:R-:W-:Y:S01]  /*3410*/  IADD3 R13, P2, R31, R20, RZ ;  /* 0x000000141f0d7210 */ /* 0x004fe20007f5e0ff */
[----:B------:R-:W-:Y:S01]  /*3420*/  IMAD R165, R165, 0x5a, RZ ;  /* 0x0000005aa5a57824 */ /* 0x000fe200078e02ff */
[----:B------:R-:W-:Y:S01]  /*3430*/  SHF.R.S32.HI R74, RZ, 0x1f, R162 ;  /* 0x0000001fff4a7819 */ /* 0x000fe200000114a2 */
[----:B------:R-:W-:Y:S01]  /*3440*/  IMAD R167, R167, 0x59, RZ ;  /* 0x00000059a7a77824 */ /* 0x000fe200078e02ff */
[----:B------:R-:W-:Y:S01]  /*3450*/  SHF.R.S32.HI R215, RZ, 0x1f, R215 ;  /* 0x0000001fffd77819 */ /* 0x000fe200000114d7 */
[----:B------:R2:W-:Y:S01]  /*3460*/  STL [R1+0x6b4], R13 ;  /* 0x0006b40d01007387 */ /* 0x0005e20000100800 */
[----:B---3--:R-:W-:Y:S01]  /*3470*/  LEA.HI.X.SX32 R10, R19, R14, 0x1, P1 ;  /* 0x0000000e130a7211 */ /* 0x008fe200008f0eff */
[----:B------:R-:W-:Y:S01]  /*3480*/  IMAD R169, R169, 0x58, RZ ;  /* 0x00000058a9a97824 */ /* 0x000fe200078e02ff */
[----:B------:R-:W-:Y:S01]  /*3490*/  LOP3.LUT R19, R11, 0x60, RZ, 0x3c, !PT ;  /* 0x000000600b137812 */ /* 0x000fe200078e3cff */
[----:B------:R-:W-:Y:S01]  /*34a0*/  IMAD R171, R171, 0x57, RZ ;  /* 0x00000057abab7824 */ /* 0x000fe200078e02ff */
[----:B0-----:R-:W-:Y:S01]  /*34b0*/  IADD3 R15, P1, R33, R20, RZ ;  /* 0x00000014210f7210 */ /* 0x001fe20007f3e0ff */
[----:B------:R0:W-:Y:S01]  /*34c0*/  STL [R1+0x680], R10 ;  /* 0x0006800a01007387 */ /* 0x0001e20000100800 */
[----:B-1----:R-:W-:Y:S01]  /*34d0*/  IMAD.SHL.U32 R245, R16, 0x20, RZ ;  /* 0x0000002010f57824 */ /* 0x002fe200078e00ff */
[----:B------:R-:W-:Y:S01]  /*34e0*/  SHF.R.S32.HI R16, RZ, 0x1f, R28 ;  /* 0x0000001fff107819 */ /* 0x000fe2000001141c */
[----:B------:R-:W-:Y:S01]  /*34f0*/  IMAD R174, R174, 0x56, RZ ;  /* 0x00000056aeae7824 */ /* 0x000fe200078e02ff */
[----:B--2---:R-:W-:Y:S01]  /*3500*/  LEA.HI.X.SX32 R13, R21, R14, 0x1, P0 ;  /* 0x0000000e150d7211 */ /* 0x004fe200000f0eff */
[----:B------:R1:W-:Y:S01]  /*3510*/  STL [R1+0x6bc], R15 ;  /* 0x0006bc0f01007387 */ /* 0x0003e20000100800 */
[----:B------:R-:W2:Y:S01]  /*3520*/  LDC R21, c[0x0][0x238] ;  /* 0x00008e00ff157b82 */ /* 0x000ea20000000800 */
[----:B------:R-:W-:Y:S01]  /*3530*/  SHF.R.S32.HI R76, RZ, 0x1f, R165 ;  /* 0x0000001fff4c7819 */ /* 0x000fe200000114a5 */
[----:B------:R-:W-:Y:S01]  /*3540*/  IMAD R176, R176, 0x55, RZ ;  /* 0x00000055b0b07824 */ /* 0x000fe200078e02ff */
[----:B------:R3:W-:Y:S01]  /*3550*/  STL [R1+0x688], R13 ;  /* 0x0006880d01007387 */ /* 0x0007e20000100800 */
[----:B0-----:R-:W-:Y:S01]  /*3560*/  IADD3 R10, P0, R35, R20, RZ ;  /* 0x00000014230a7210 */ /* 0x001fe20007f1e0ff */
[----:B----4-:R-:W-:Y:S01]  /*3570*/  IMAD R243, R17, 0x21, RZ ;  /* 0x0000002111f37824 */ /* 0x010fe200078e02ff */
[----:B------:R-:W-:Y:S01]  /*3580*/  SHF.R.S32.HI R78, RZ, 0x1f, R167 ;  /* 0x0000001fff4e7819 */ /* 0x000fe200000114a7 */
[----:B------:R-:W-:Y:S01]  /*3590*/  IMAD R178, R178, 0x54, RZ ;  /* 0x00000054b2b27824 */ /* 0x000fe200078e02ff */
[----:B------:R-:W-:Y:S01]  /*35a0*/  SHF.R.S32.HI R80, RZ, 0x1f, R169 ;  /* 0x0000001fff507819 */ /* 0x000fe200000114a9 */
[----:B------:R0:W-:Y:S01]  /*35b0*/  STL [R1+0x6c4], R10 ;  /* 0x0006c40a01007387 */ /* 0x0001e20000100800 */
[----:B-1----:R-:W-:Y:S01]  /*35c0*/  LEA.HI.X.SX32 R15, R23, R14, 0x1, P6 ;  /* 0x0000000e170f7211 */ /* 0x002fe200030f0eff */
[----:B------:R-:W-:Y:S01]  /*35d0*/  IMAD R180, R180, 0x53, RZ ;  /* 0x00000053b4b47824 */ /* 0x000fe200078e02ff */
[----:B------:R-:W-:Y:S01]  /*35e0*/  LOP3.LUT R23, R11, 0x70, RZ, 0x3c, !PT ;  /* 0x000000700b177812 */ /* 0x000fe200078e3cff */
[----:B------:R-:W-:Y:S01]  /*35f0*/  IMAD R183, R183, 0x52, RZ ;  /* 0x00000052b7b77824 */ /* 0x000fe200078e02ff */
[----:B---3--:R-:W-:Y:S01]  /*3600*/  IADD3 R13, P6, R37, R20, RZ ;  /* 0x00000014250d7210 */ /* 0x008fe20007fde0ff */
[----:B------:R1:W-:Y:S01]  /*3610*/  STL [R1+0x690], R15 ;  /* 0x0006900f01007387 */ /* 0x0003e20000100800 */
[----:B------:R-:W-:Y:S01]  /*3620*/  SHF.R.S32.HI R82, RZ, 0x1f, R171 ;  /* 0x0000001fff527819 */ /* 0x000fe200000114ab */
[----:B------:R-:W-:Y:S01]  /*3630*/  IMAD R185, R185, 0x51, RZ ;  /* 0x00000051b9b97824 */ /* 0x000fe200078e02ff */
[----:B------:R-:W-:Y:S01]  /*3640*/  SHF.R.S32.HI R83, RZ, 0x1f, R174 ;  /* 0x0000001fff537819 */ /* 0x000fe200000114ae */
[----:B------:R3:W-:Y:S01]  /*3650*/  STL [R1+0x6cc], R13 ;  /* 0x0006cc0d01007387 */ /* 0x0007e20000100800 */
[----:B0-----:R-:W-:Y:S01]  /*3660*/  LEA.HI.X.SX32 R10, R25, R14, 0x1, P5 ;  /* 0x0000000e190a7211 */ /* 0x001fe200028f0eff */
[----:B------:R-:W-:Y:S01]  /*3670*/  IMAD R187, R187, 0x50, RZ ;  /* 0x00000050bbbb7824 */ /* 0x000fe200078e02ff */
[----:B------:R-:W0:Y:S01]  /*3680*/  LDC R25, c[0x0][0x238] ;  /* 0x00008e00ff197b82 */ /* 0x000e220000000800 */
[----:B------:R-:W-:Y:S01]  /*3690*/  SHF.R.S32.HI R85, RZ, 0x1f, R176 ;  /* 0x0000001fff557819 */ /* 0x000fe200000114b0 */
[----:B--2---:R-:W-:Y:S01]  /*36a0*/  IMAD R238, R21, 0x24, RZ ;  /* 0x0000002415ee7824 */ /* 0x004fe200078e02ff */
[----:B-1----:R-:W-:Y:S01]  /*36b0*/  IADD3 R15, P5, R39, R20, RZ ;  /* 0x00000014270f7210 */ /* 0x002fe20007fbe0ff */
[----:B------:R1:W-:Y:S01]  /*36c0*/  STL [R1+0x698], R10 ;  /* 0x0006980a01007387 */ /* 0x0003e20000100800 */
[----:B------:R-:W-:Y:S01]  /*36d0*/  SHF.R.S32.HI R21, RZ, 0x1f, R38 ;  /* 0x0000001fff157819 */ /* 0x000fe20000011426 */
[----:B------:R-:W-:Y:S01]  /*36e0*/  IMAD R189, R189, 0x4f, RZ ;  /* 0x0000004fbdbd7824 */ /* 0x000fe200078e02ff */
[----:B---3--:R-:W-:Y:S01]  /*36f0*/  LEA.HI.X.SX32 R13, R27, R14, 0x1, P4 ;  /* 0x0000000e1b0d7211 */ /* 0x008fe200020f0eff */
[----:B------:R2:W-:Y:S01]  /*3700*/  STL [R1+0x6d4], R15 ;  /* 0x0006d40f01007387 */ /* 0x0005e20000100800 */
[----:B------:R-:W3:Y:S01]  /*3710*/  LDC R27, c[0x0][0x238] ;  /* 0x00008e00ff1b7b82 */ /* 0x000ee20000000800 */
[----:B------:R-:W-:Y:S01]  /*3720*/  SHF.R.S32.HI R87, RZ, 0x1f, R178 ;  /* 0x0000001fff577819 */ /* 0x000fe200000114b2 */
[----:B------:R-:W-:Y:S01]  /*3730*/  IMAD R192, R192, 0x4e, RZ ;  /* 0x0000004ec0c07824 */ /* 0x000fe200078e02ff */
[----:B------:R4:W-:Y:S01]  /*3740*/  STL [R1+0x6a0], R13 ;  /* 0x0006a00d01007387 */ /* 0x0009e20000100800 */
[----:B------:R-:W-:Y:S01]  /*3750*/  SHF.R.S32.HI R155, RZ, 0x1f, R183 ;  /* 0x0000001fff9b7819 */ /* 0x000fe200000114b7 */
[----:B------:R-:W-:Y:S01]  /*3760*/  IMAD R194, R194, 0x4d, RZ ;  /* 0x0000004dc2c27824 */ /* 0x000fe200078e02ff */
[----:B-1----:R-:W-:Y:S01]  /*3770*/  IADD3 R10, P4, R41, R20, RZ ;  /* 0x00000014290a7210 */ /* 0x002fe20007f9e0ff */
[----:B------:R-:W-:Y:S01]  /*3780*/  IMAD R196, R196, 0x4c, RZ ;  /* 0x0000004cc4c47824 */ /* 0x000fe200078e02ff */
[----:B------:R-:W-:Y:S01]  /*3790*/  SHF.R.S32.HI R157, RZ, 0x1f, R185 ;  /* 0x0000001fff9d7819 */ /* 0x000fe200000114b9 */
[----:B------:R-:W-:Y:S01]  /*37a0*/  IMAD R198, R198, 0x4b, RZ ;  /* 0x0000004bc6c67824 */ /* 0x000fe200078e02ff */
[----:B--2---:R-:W-:Y:S01]  /*37b0*/  LEA.HI.X.SX32 R15, R29, R14, 0x1, P3 ;  /* 0x0000000e1d0f7211 */ /* 0x004fe200018f0eff */
[----:B------:R1:W-:Y:S01]  /*37c0*/  STL [R1+0x6dc], R10 ;  /* 0x0006dc0a01007387 */ /* 0x0003e20000100800 */
[----:B------:R-:W2:Y:S01]  /*37d0*/  LDC R29, c[0x0][0x238] ;  /* 0x00008e00ff1d7b82 */ /* 0x000ea20000000800 */
[----:B----4-:R-:W-:Y:S01]  /*37e0*/  IADD3 R13, P3, R43, R20, RZ ;  /* 0x000000142b0d7210 */ /* 0x010fe20007f7e0ff */
[----:B------:R-:W-:Y:S01]  /*37f0*/  IMAD R201, R201, 0x4a, RZ ;  /* 0x0000004ac9c97824 */ /* 0x000fe200078e02ff */
[----:B------:R4:W-:Y:S01]  /*3800*/  STL [R1+0x6a8], R15 ;  /* 0x0006a80f01007387 */ /* 0x0009e20000100800 */
[----:B0-----:R-:W-:Y:S01]  /*3810*/  IMAD R235, R25, 0x26, RZ ;  /* 0x0000002619eb7824 */ /* 0x001fe200078e02ff */
[----:B------:R-:W-:Y:S01]  /*3820*/  SHF.R.S32.HI R159, RZ, 0x1f, R187 ;  /* 0x0000001fff9f7819 */ /* 0x000fe200000114bb */
[----:B------:R-:W-:Y:S01]  /*3830*/  IMAD R203, R203, 0x49, RZ ;  /* 0x00000049cbcb7824 */ /* 0x000fe200078e02ff */
[----:B------:R0:W-:Y:S01]  /*3840*/  STL [R1+0x6e4], R13 ;  /* 0x0006e40d01007387 */ /* 0x0001e20000100800 */
[----:B------:R-:W-:Y:S01]  /*3850*/  SHF.R.S32.HI R161, RZ, 0x1f, R189 ;  /* 0x0000001fffa17819 */ /* 0x000fe200000114bd */
[----:B------:R-:W-:Y:S01]  /*3860*/  IMAD R205, R205, 0x48, RZ ;  /* 0x00000048cdcd7824 */ /* 0x000fe200078e02ff */
[----:B-1----:R-:W-:Y:S01]  /*3870*/  LEA.HI.X.SX32 R10, R31, R14, 0x1, P2 ;  /* 0x0000000e1f0a7211 */ /* 0x002fe200010f0eff */
[----:B------:R-:W-:Y:S01]  /*3880*/  IMAD R207, R207, 0x47, RZ ;  /* 0x00000047cfcf7824 */ /* 0x000fe200078e02ff */
[----:B------:R-:W-:Y:S01]  /*3890*/  LOP3.LUT R31, R11, 0x40, RZ, 0x3c, !PT ;  /* 0x000000400b1f7812 */ /* 0x000fe200078e3cff */
[----:B---3--:R-:W-:Y:S01]  /*38a0*/  IMAD R233, R27, 0x27, RZ ;  /* 0x000000271be97824 */ /* 0x008fe200078e02ff */
[----:B----4-:R-:W-:Y:S01]  /*38b0*/  IADD3 R15, P2, R45, R20, RZ ;  /* 0x000000142d0f7210 */ /* 0x010fe20007f5e0ff */
[----:B------:R1:W-:Y:S01]  /*38c0*/  STL [R1+0x6b0], R10 ;  /* 0x0006b00a01007387 */ /* 0x0003e20000100800 */
[----:B------:R-:W-:Y:S01]  /*38d0*/  SHF.R.S32.HI R27, RZ, 0x1f, R44 ;  /* 0x0000001fff1b7819 */ /* 0x000fe2000001142c */
[----:B------:R-:W-:Y:S01]  /*38e0*/  IMAD R210, R210, 0x46, RZ ;  /* 0x00000046d2d27824 */ /* 0x000fe200078e02ff */
[----:B0-----:R-:W-:Y:S01]  /*38f0*/  LEA.HI.X.SX32 R13, R33, R14, 0x1, P1 ;  /* 0x0000000e210d7211 */ /* 0x001fe200008f0eff */
[----:B------:R0:W-:Y:S01]  /*3900*/  STL [R1+0x6ec], R15 ;  /* 0x0006ec0f01007387 */ /* 0x0001e20000100800 */
[----:B------:R-:W3:Y:S01]  /*3910*/  LDC R33, c[0x0][0x238] ;  /* 0x00008e00ff217b82 */ /* 0x000ee20000000800 */
[----:B------:R-:W-:Y:S01]  /*3920*/  SHF.R.S32.HI R163, RZ, 0x1f, R192 ;  /* 0x0000001fffa37819 */ /* 0x000fe200000114c0 */
[----:B------:R-:W-:Y:S01]  /*3930*/  IMAD R212, R212, 0x45, RZ ;  /* 0x00000045d4d47824 */ /* 0x000fe200078e02ff */
[----:B------:R4:W-:Y:S01]  /*3940*/  STL [R1+0x6b8], R13 ;  /* 0x0006b80d01007387 */ /* 0x0009e20000100800 */
[----:B--2---:R-:W-:Y:S01]  /*3950*/  IMAD R231, R29, 0x28, RZ ;  /* 0x000000281de77824 */ /* 0x004fe200078e02ff */
[----:B-1----:R-:W-:Y:S01]  /*3960*/  IADD3 R10, P1, R47, R20, RZ ;  /* 0x000000142f0a7210 */ /* 0x002fe20007f3e0ff */
[----:B------:R-:W-:Y:S01]  /*3970*/  IMAD R214, R214, 0x44, RZ ;  /* 0x00000044d6d67824 */ /* 0x000fe200078e02ff */
[----:B------:R-:W-:Y:S01]  /*3980*/  SHF.R.S32.HI R164, RZ, 0x1f, R194 ;  /* 0x0000001fffa47819 */ /* 0x000fe200000114c2 */
[----:B------:R-:W-:Y:S01]  /*3990*/  IMAD R216, R216, 0x43, RZ ;  /* 0x00000043d8d87824 */ /* 0x000fe200078e02ff */
[----:B0-----:R-:W-:Y:S01]  /*39a0*/  LEA.HI.X.SX32 R15, R35, R14, 0x1, P0 ;  /* 0x0000000e230f7211 */ /* 0x001fe200000f0eff */
[----:B------:R0:W-:Y:S01]  /*39b0*/  STL [R1+0x6f4], R10 ;  /* 0x0006f40a01007387 */ /* 0x0001e20000100800 */
[C---:B------:R-:W-:Y:S01]  /*39c0*/  IMAD R35, R158.reuse, 0x73, RZ ;  /* 0x000000739e237824 */ /* 0x040fe200078e02ff */
[----:B------:R-:W-:Y:S01]  /*39d0*/  SHF.R.S32.HI R166, RZ, 0x1f, R196 ;  /* 0x0000001fffa67819 */ /* 0x000fe200000114c4 */
[----:B------:R-:W-:Y:S01]  /*39e0*/  IMAD R219, R219, 0x42, RZ ;  /* 0x00000042dbdb7824 */ /* 0x000fe200078e02ff */
[----:B----4-:R-:W-:Y:S01]  /*39f0*/  IADD3 R13, P0, R49, R20, RZ ;  /* 0x00000014310d7210 */ /* 0x010fe20007f1e0ff */
[----:B------:R1:W-:Y:S01]  /*3a00*/  STL [R1+0x6c0], R15 ;  /* 0x0006c00f01007387 */ /* 0x0003e20000100800 */
[----:B------:R-:W-:Y:S01]  /*3a10*/  SHF.R.S32.HI R168, RZ, 0x1f, R198 ;  /* 0x0000001fffa87819 */ /* 0x000fe200000114c6 */
[----:B------:R-:W-:Y:S01]  /*3a20*/  IMAD R221, R221, 0x41, RZ ;  /* 0x00000041dddd7824 */ /* 0x000fe200078e02ff */
[----:B------:R-:W-:Y:S01]  /*3a30*/  SHF.R.S32.HI R170, RZ, 0x1f, R201 ;  /* 0x0000001fffaa7819 */ /* 0x000fe200000114c9 */
[----:B------:R2:W-:Y:S01]  /*3a40*/  STL [R1+0x6fc], R13 ;  /* 0x0006fc0d01007387 */ /* 0x0005e20000100800 */
[----:B0-----:R-:W-:Y:S01]  /*3a50*/  LEA.HI.X.SX32 R10, R37, R14, 0x1, P6 ;  /* 0x0000000e250a7211 */ /* 0x001fe200030f0eff */
[----:B------:R-:W-:Y:S01]  /*3a60*/  IMAD R37, R158, 0x7b, RZ ;  /* 0x0000007b9e257824 */ /* 0x000fe200078e02ff */
[----:B------:R-:W-:Y:S01]  /*3a70*/  SHF.R.S32.HI R172, RZ, 0x1f, R203 ;  /* 0x0000001fffac7819 */ /* 0x000fe200000114cb */
[----:B------:R-:W-:Y:S01]  /*3a80*/  IMAD.SHL.U32 R223, R223, 0x40, RZ ;  /* 0x00000040dfdf7824 */ /* 0x000fe200078e00ff */
[----:B------:R-:W-:Y:S01]  /*3a90*/  SHF.R.S32.HI R173, RZ, 0x1f, R205 ;  /* 0x0000001fffad7819 */ /* 0x000fe200000114cd */
[----:B------:R0:W-:Y:S01]  /*3aa0*/  STL [R1+0x6c8], R10 ;  /* 0x0006c80a01007387 */ /* 0x0001e20000100800 */
[----:B-1----:R-:W-:Y:S01]  /*3ab0*/  IADD3 R15, P6, R51, R20, RZ ;  /* 0x00000014330f7210 */ /* 0x002fe20007fde0ff */
[----:B---3--:R-:W-:Y:S01]  /*3ac0*/  IMAD R227, R33, 0x2a, RZ ;  /* 0x0000002a21e37824 */ /* 0x008fe200078e02ff */
[----:B------:R-:W-:Y:S01]  /*3ad0*/  SHF.R.S32.HI R25, RZ, 0x1f, R37 ;  /* 0x0000001fff197819 */ /* 0x000fe20000011425 */
[----:B------:R-:W-:Y:S01]  /*3ae0*/  IMAD R226, R226, 0x3f, RZ ;  /* 0x0000003fe2e27824 */ /* 0x000fe200078e02ff */
[----:B--2---:R-:W-:Y:S01]  /*3af0*/  LEA.HI.X.SX32 R13, R39, R14, 0x1, P5 ;  /* 0x0000000e270d7211 */ /* 0x004fe200028f0eff */
[----:B------:R1:W-:Y:S01]  /*3b00*/  STL [R1+0x704], R15 ;  /* 0x0007040f01007387 */ /* 0x0003e20000100800 */
[----:B------:R-:W2:Y:S01]  /*3b10*/  LDC R39, c[0x0][0x238] ;  /* 0x00008e00ff277b82 */ /* 0x000ea20000000800 */
[----:B------:R-:W-:Y:S01]  /*3b20*/  SHF.R.S32.HI R175, RZ, 0x1f, R207 ;  /* 0x0000001fffaf7819 */ /* 0x000fe200000114cf */
[----:B------:R-:W-:Y:S01]  /*3b30*/  IMAD R228, R228, 0x3e, RZ ;  /* 0x0000003ee4e47824 */ /* 0x000fe200078e02ff */
[----:B0-----:R-:W-:Y:S01]  /*3b40*/  IADD3 R10, P5, R53, R20, RZ ;  /* 0x00000014350a7210 */ /* 0x001fe20007fbe0ff */
[----:B------:R0:W-:Y:S01]  /*3b50*/  STL [R1+0x6d0], R13 ;  /* 0x0006d00d01007387 */ /* 0x0001e20000100800 */
[----:B------:R-:W-:Y:S01]  /*3b60*/  SHF.R.S32.HI R177, RZ, 0x1f, R210 ;  /* 0x0000001fffb17819 */ /* 0x000fe200000114d2 */
[----:B------:R-:W-:Y:S01]  /*3b70*/  IMAD R230, R230, 0x3d, RZ ;  /* 0x0000003de6e67824 */ /* 0x000fe200078e02ff */
[----:B------:R-:W-:Y:S01]  /*3b80*/  SHF.R.S32.HI R179, RZ, 0x1f, R212 ;  /* 0x0000001fffb37819 */ /* 0x000fe200000114d4 */
[----:B------:R3:W-:Y:S01]  /*3b90*/  STL [R1+0x70c], R10 ;  /* 0x00070c0a01007387 */ /* 0x0007e20000100800 */
[----:B-1----:R-:W-:Y:S01]  /*3ba0*/  LEA.HI.X.SX32 R15, R41, R14, 0x1, P4 ;  /* 0x0000000e290f7211 */ /* 0x002fe200020f0eff */
[----:B------:R-:W-:Y:S01]  /*3bb0*/  IMAD R41, R158, 0x71, RZ ;  /* 0x000000719e297824 */ /* 0x000fe200078e02ff */
[----:B------:R-:W-:Y:S01]  /*3bc0*/  SHF.R.S32.HI R181, RZ, 0x1f, R214 ;  /* 0x0000001fffb57819 */ /* 0x000fe200000114d6 */
[----:B------:R-:W-:Y:S01]  /*3bd0*/  IMAD R232, R232, 0x3c, RZ ;  /* 0x0000003ce8e87824 */ /* 0x000fe200078e02ff */
[----:B------:R-:W-:Y:S01]  /*3be0*/  SHF.R.S32.HI R182, RZ, 0x1f, R216 ;  /* 0x0000001fffb67819 */ /* 0x000fe200000114d8 */
[----:B------:R1:W-:Y:S01]  /*3bf0*/  STL [R1+0x6d8], R15 ;  /* 0x0006d80f01007387 */ /* 0x0003e20000100800 */
[----:B0-----:R-:W-:Y:S01]  /*3c00*/  IADD3 R13, P4, R55, R20, RZ ;  /* 0x00000014370d7210 */ /* 0x001fe20007f9e0ff */
[----:B------:R-:W-:Y:S01]  /*3c10*/  IMAD R234, R234, 0x3b, RZ ;  /* 0x0000003beaea7824 */ /* 0x000fe200078e02ff */
[----:B------:R-:W-:Y:S01]  /*3c20*/  SHF.R.S32.HI R24, RZ, 0x1f, R41 ;  /* 0x0000001fff187819 */ /* 0x000fe20000011429 */
[----:B------:R-:W-:Y:S01]  /*3c30*/  IMAD R237, R237, 0x3a, RZ ;  /* 0x0000003aeded7824 */ /* 0x000fe200078e02ff */
[----:B---3--:R-:W-:Y:S01]  /*3c40*/  LEA.HI.X.SX32 R10, R43, R14, 0x1, P3 ;  /* 0x0000000e2b0a7211 */ /* 0x008fe200018f0eff */
[----:B------:R0:W-:Y:S01]  /*3c50*/  STL [R1+0x714], R13 ;  /* 0x0007140d01007387 */ /* 0x0001e20000100800 */
[----:B------:R-:W3:Y:S01]  /*3c60*/  LDC R43, c[0x0][0x238] ;  /* 0x00008e00ff2b7b82 */ /* 0x000ee20000000800 */
[----:B------:R-:W-:Y:S01]  /*3c70*/  SHF.R.S32.HI R184, RZ, 0x1f, R219 ;  /* 0x0000001fffb87819 */ /* 0x000fe200000114db */
[----:B------:R-:W-:Y:S01]  /*3c80*/  IMAD R239, R239, 0x39, RZ ;  /* 0x00000039efef7824 */ /* 0x000fe200078e02ff */
[----:B-1----:R-:W-:Y:S01]  /*3c90*/  IADD3 R15, P3, R57, R20, RZ ;  /* 0x00000014390f7210 */ /* 0x002fe20007f7e0ff */
[----:B------:R1:W-:Y:S01]  /*3ca0*/  STL [R1+0x6e0], R10 ;  /* 0x0006e00a01007387 */ /* 0x0003e20000100800 */
[----:B--2---:R-:W-:Y:S01]  /*3cb0*/  IMAD R222, R39, 0x2d, RZ ;  /* 0x0000002d27de7824 */ /* 0x004fe200078e02ff */
[----:B------:R-:W-:Y:S01]  /*3cc0*/  SHF.R.S32.HI R186, RZ, 0x1f, R221 ;  /* 0x0000001fffba7819 */ /* 0x000fe200000114dd */
[----:B------:R-:W-:Y:S01]  /*3cd0*/  IMAD R241, R241, 0x38, RZ ;  /* 0x00000038f1f17824 */ /* 0x000fe200078e02ff */
[----:B------:R2:W-:Y:S01]  /*3ce0*/  STL [R1+0x71c], R15 ;  /* 0x00071c0f01007387 */ /* 0x0005e20000100800 */
[----:B0-----:R-:W-:Y:S01]  /*3cf0*/  LEA.HI.X.SX32 R13, R45, R14, 0x1, P2 ;  /* 0x0000000e2d0d7211 */ /* 0x001fe200010f0eff */
[----:B------:R-:W-:Y:S01]  /*3d00*/  IMAD R45, R158, 0x7c, RZ ;  /* 0x0000007c9e2d7824 */ /* 0x000fe200078e02ff */
[----:B------:R-:W-:Y:S01]  /*3d10*/  SHF.R.S32.HI R188, RZ, 0x1f, R223 ;  /* 0x0000001fffbc7819 */ /* 0x000fe200000114df */
[----:B------:R-:W-:Y:S01]  /*3d20*/  IMAD R244, R244, 0x37, RZ ;  /* 0x00000037f4f47824 */ /* 0x000fe200078e02ff */
[----:B------:R-:W-:Y:S01]  /*3d30*/  SHF.R.S32.HI R190, RZ, 0x1f, R226 ;  /* 0x0000001fffbe7819 */ /* 0x000fe200000114e2 */
[----:B------:R0:W-:Y:S01]  /*3d40*/  STL [R1+0x6e8], R13 ;  /* 0x0006e80d01007387 */ /* 0x0001e20000100800 */
[----:B-1----:R-:W-:Y:S01]  /*3d50*/  IADD3 R10, P2, R59, R20, RZ ;  /* 0x000000143b0a7210 */ /* 0x002fe20007f5e0ff */
[----:B------:R-:W-:Y:S01]  /*3d60*/  IMAD R246, R246, 0x36, RZ ;  /* 0x00000036f6f67824 */ /* 0x000fe200078e02ff */
[----:B------:R-:W-:Y:S01]  /*3d70*/  SHF.R.S32.HI R33, RZ, 0x1f, R45 ;  /* 0x0000001fff217819 */ /* 0x000fe2000001142d */
[----:B------:R-:W-:Y:S01]  /*3d80*/  IMAD R248, R248, 0x35, RZ ;  /* 0x00000035f8f87824 */ /* 0x000fe200078e02ff */
[----:B--2---:R-:W-:Y:S01]  /*3d90*/  LEA.HI.X.SX32 R15, R47, R14, 0x1, P1 ;  /* 0x0000000e2f0f7211 */ /* 0x004fe200008f0eff */
[----:B------:R1:W-:Y:S01]  /*3da0*/  STL [R1+0x724], R10 ;  /* 0x0007240a01007387 */ /* 0x0003e20000100800 */
[----:B------:R-:W-:Y:S01]  /*3db0*/  IMAD R47, R158, 0x6f, RZ ;  /* 0x0000006f9e2f7824 */ /* 0x000fe200078e02ff */
[----:B------:R-:W-:Y:S01]  /*3dc0*/  SHF.R.S32.HI R191, RZ, 0x1f, R228 ;  /* 0x0000001fffbf7819 */ /* 0x000fe200000114e4 */
[----:B------:R-:W-:Y:S01]  /*3dd0*/  IMAD R250, R250, 0x34, RZ ;  /* 0x00000034fafa7824 */ /* 0x000fe200078e02ff */
[----:B0-----:R-:W-:Y:S01]  /*3de0*/  IADD3 R13, P1, R61, R20, RZ ;  /* 0x000000143d0d7210 */ /* 0x001fe20007f3e0ff */
[----:B------:R0:W-:Y:S01]  /*3df0*/  STL [R1+0x6f0], R15 ;  /* 0x0006f00f01007387 */ /* 0x0001e20000100800 */
[----:B------:R-:W-:Y:S01]  /*3e00*/  SHF.R.S32.HI R29, RZ, 0x1f, R47 ;  /* 0x0000001fff1d7819 */ /* 0x000fe2000001142f */
[----:B---3--:R-:W-:Y:S01]  /*3e10*/  IMAD R217, R43, 0x30, RZ ;  /* 0x000000302bd97824 */ /* 0x008fe200078e02ff */
[----:B------:R-:W-:Y:S01]  /*3e20*/  SHF.R.S32.HI R193, RZ, 0x1f, R230 ;  /* 0x0000001fffc17819 */ /* 0x000fe200000114e6 */
[----:B------:R2:W-:Y:S01]  /*3e30*/  STL [R1+0x72c], R13 ;  /* 0x00072c0d01007387 */ /* 0x0005e20000100800 */
[----:B-1----:R-:W-:Y:S01]  /*3e40*/  LEA.HI.X.SX32 R10, R49, R14, 0x1, P0 ;  /* 0x0000000e310a7211 */ /* 0x002fe200000f0eff */
[----:B------:R-:W-:Y:S01]  /*3e50*/  UIADD3.64 UR14, UR4, 0x1fe, URZ ;  /* 0x000001fe040e7897 */ /* 0x000fe2000fffe03f */
[----:B------:R-:W1:Y:S01]  /*3e60*/  LDC R49, c[0x0][0x238] ;  /* 0x00008e00ff317b82 */ /* 0x000e620000000800 */
[----:B------:R-:W-:Y:S01]  /*3e70*/  SHF.R.S32.HI R195, RZ, 0x1f, R232 ;  /* 0x0000001fffc37819 */ /* 0x000fe200000114e8 */
[----:B------:R-:W-:Y:S01]  /*3e80*/  UIADD3.64 UR10, UR4, 0x200, URZ ;  /* 0x00000200040a7897 */ /* 0x000fe2000fffe03f */
[----:B0-----:R-:W-:Y:S01]  /*3e90*/  IADD3 R15, P0, R63, R20, RZ ;  /* 0x000000143f0f7210 */ /* 0x001fe20007f1e0ff */
[----:B------:R0:W-:Y:S01]  /*3ea0*/  STL [R1+0x6f8], R10 ;  /* 0x0006f80a01007387 */ /* 0x0001e20000100800 */
[----:B------:R-:W-:Y:S01]  /*3eb0*/  SHF.R.S32.HI R197, RZ, 0x1f, R234 ;  /* 0x0000001fffc57819 */ /* 0x000fe200000114ea */
[----:B------:R-:W-:Y:S01]  /*3ec0*/  UIADD3.64 UR14, UR4, 0x202, URZ ;  /* 0x00000202040e7897 */ /* 0x000fe2000fffe03f */
[----:B--2---:R-:W-:Y:S01]  /*3ed0*/  LEA.HI.X.SX32 R13, R51, R14, 0x1, P6 ;  /* 0x0000000e330d7211 */ /* 0x004fe200030f0eff */
[----:B------:R2:W-:Y:S01]  /*3ee0*/  STL [R1+0x734], R15 ;  /* 0x0007340f01007387 */ /* 0x0005e20000100800 */
[----:B------:R-:W-:Y:S01]  /*3ef0*/  SHF.R.S32.HI R51, RZ, 0x1f, R72 ;  /* 0x0000001fff337819 */ /* 0x000fe20000011448 */
[----:B------:R-:W-:Y:S01]  /*3f00*/  UIADD3.64 UR10, UR4, 0x204, URZ ;  /* 0x00000204040a7897 */ /* 0x000fe2000fffe03f */
[----:B------:R-:W-:Y:S01]  /*3f10*/  SHF.R.S32.HI R199, RZ, 0x1f, R237 ;  /* 0x0000001fffc77819 */ /* 0x000fe200000114ed */
[----:B------:R3:W-:Y:S01]  /*3f20*/  STL [R1+0x700], R13 ;  /* 0x0007000d01007387 */ /* 0x0007e20000100800 */
[----:B------:R-:W-:Y:S01]  /*3f30*/  SHF.R.S32.HI R200, RZ, 0x1f, R239 ;  /* 0x0000001fffc87819 */ /* 0x000fe200000114ef */
[----:B------:R-:W-:Y:S01]  /*3f40*/  UIADD3.64 UR14, UR4, 0x3fe, URZ ;  /* 0x000003fe040e7897 */ /* 0x000fe2000fffe03f */
[----:B0-----:R-:W-:Y:S01]  /*3f50*/  IADD3 R10, P6, R65, R20, RZ ;  /* 0x00000014410a7210 */ /* 0x001fe20007fde0ff */
[----:B------:R-:W-:Y:S01]  /*3f60*/  UIADD3.64 UR10, UR4, 0x400, URZ ;  /* 0x00000400040a7897 */ /* 0x000fe2000fffe03f */
[----:B------:R-:W-:Y:S01]  /*3f70*/  SHF.R.S32.HI R202, RZ, 0x1f, R241 ;  /* 0x0000001fffca7819 */ /* 0x000fe200000114f1 */
[----:B------:R-:W-:Y:S01]  /*3f80*/  UIADD3.64 UR14, UR4, 0x402, URZ ;  /* 0x00000402040e7897 */ /* 0x000fe2000fffe03f */
[----:B--2---:R-:W-:Y:S01]  /*3f90*/  LEA.HI.X.SX32 R15, R53, R14, 0x1, P5 ;  /* 0x0000000e350f7211 */ /* 0x004fe200028f0eff */
[----:B------:R0:W-:Y:S01]  /*3fa0*/  STL [R1+0x73c], R10 ;  /* 0x00073c0a01007387 */ /* 0x0001e20000100800 */
[C---:B------:R-:W-:Y:S01]  /*3fb0*/  IMAD R53, R158.reuse, 0x7d, RZ ;  /* 0x0000007d9e357824 */ /* 0x040fe200078e02ff */
[----:B---3--:R-:W-:Y:S01]  /*3fc0*/  IADD3 R13, P5, R67, R20, RZ ;  /* 0x00000014430d7210 */ /* 0x008fe20007fbe0ff */
[----:B------:R-:W-:Y:S01]  /*3fd0*/  UIADD3.64 UR10, UR4, 0x404, URZ ;  /* 0x00000404040a7897 */ /* 0x000fe2000fffe03f */
[----:B------:R2:W-:Y:S01]  /*3fe0*/  STL [R1+0x708], R15 ;  /* 0x0007080f01007387 */ /* 0x0005e20000100800 */
[----:B-1----:R-:W-:Y:S01]  /*3ff0*/  IMAD R211, R49, 0x33, RZ ;  /* 0x0000003331d37824 */ /* 0x002fe200078e02ff */
[----:B------:R-:W-:Y:S01]  /*4000*/  SHF.R.S32.HI R40, RZ, 0x1f, R53 ;  /* 0x0000001fff287819 */ /* 0x000fe20000011435 */
[----:B------:R-:W-:Y:S01]  /*4010*/  UIADD3.64 UR14, UR4, 0x5fe, URZ ;  /* 0x000005fe040e7897 */ /* 0x000fe2000fffe03f */
[----:B------:R1:W-:Y:S01]  /*4020*/  STL [R1+0x744], R13 ;  /* 0x0007440d01007387 */ /* 0x0003e20000100800 */
[----:B------:R-:W-:Y:S01]  /*4030*/  SHF.R.S32.HI R49, RZ, 0x1f, R70 ;  /* 0x0000001fff317819 */ /* 0x000fe20000011446 */
[----:B------:R-:W-:Y:S01]  /*4040*/  UIADD3.64 UR10, UR4, 0x600, URZ ;  /* 0x00000600040a7897 */ /* 0x000fe2000fffe03f */
[----:B0-----:R-:W-:Y:S01]  /*4050*/  LEA.HI.X.SX32 R10, R55, R14, 0x1, P4 ;  /* 0x0000000e370a7211 */ /* 0x001fe200020f0eff */
[----:B------:R-:W-:Y:S01]  /*4060*/  UIADD3.64 UR14, UR4, 0x602, URZ ;  /* 0x00000602040e7897 */ /* 0x000fe2000fffe03f */
[----:B------:R-:W-:Y:S01]  /*4070*/  SHF.R.S32.HI R55, RZ, 0x1f, R77 ;  /* 0x0000001fff377819 */ /* 0x000fe2000001144d */
[----:B------:R-:W-:Y:S01]  /*4080*/  UIADD3.64 UR10, UR4, 0x604, URZ ;  /* 0x00000604040a7897 */ /* 0x000fe2000fffe03f */
[----:B--2---:R-:W-:Y:S01]  /*4090*/  IADD3 R15, P4, R69, R20, RZ ;  /* 0x00000014450f7210 */ /* 0x004fe20007f9e0ff */
[----:B------:R0:W-:Y:S01]  /*40a0*/  STL [R1+0x710], R10 ;  /* 0x0007100a01007387 */ /* 0x0001e20000100800 */
[----:B------:R-:W-:Y:S01]  /*40b0*/  SHF.R.S32.HI R204, RZ, 0x1f, R244 ;  /* 0x0000001fffcc7819 */ /* 0x000fe200000114f4 */
[----:B------:R-:W-:Y:S01]  /*40c0*/  UIADD3.64 UR8, UR4, 0x2, URZ ;  /* 0x0000000204087897 */ /* 0x000fe2000fffe03f */
[----:B-1----:R-:W-:Y:S01]  /*40d0*/  LEA.HI.X.SX32 R13, R57, R14, 0x1, P3 ;  /* 0x0000000e390d7211 */ /* 0x002fe200018f0eff */
[----:B------:R1:W-:Y:S01]  /*40e0*/  STL [R1+0x74c], R15 ;  /* 0x00074c0f01007387 */ /* 0x0003e20000100800 */
[----:B------:R-:W-:Y:S01]  /*40f0*/  IMAD R57, R158, 0x6c, RZ ;  /* 0x0000006c9e397824 */ /* 0x000fe200078e02ff */
[----:B------:R-:W-:Y:S01]  /*4100*/  SHF.R.S32.HI R206, RZ, 0x1f, R246 ;  /* 0x0000001fffce7819 */ /* 0x000fe200000114f6 */
[----:B------:R-:W-:Y:S01]  /*4110*/  UIADD3.64 UR12, UR4, 0x4, URZ ;  /* 0x00000004040c7897 */ /* 0x000fe2000fffe03f */
[----:B------:R2:W-:Y:S01]  /*4120*/  STL [R1+0x718], R13 ;  /* 0x0007180d01007387 */ /* 0x0005e20000100800 */
[----:B------:R-:W-:-:S02]  /*4130*/  SHF.R.S32.HI R208, RZ, 0x1f, R248 ;  /* 0x0000001fffd07819 */ /* 0x000fc400000114f8 */
[----:B0-----:R-:W-:Y:S02]  /*4140*/  IADD3 R10, P3, R18, R20, RZ ;  /* 0x00000014120a7210 */ /* 0x001fe40007f7e0ff */
[----:B------:R-:W-:Y:S02]  /*4150*/  SHF.R.S32.HI R36, RZ, 0x1f, R57 ;  /* 0x0000001fff247819 */ /* 0x000fe40000011439 */
[----:B-1----:R-:W-:Y:S01]  /*4160*/  LEA.HI.X.SX32 R15, R59, R14, 0x1, P2 ;  /* 0x0000000e3b0f7211 */ /* 0x002fe200010f0eff */
[----:B------:R0:W-:Y:S01]  /*4170*/  STL [R1+0x754], R10 ;  /* 0x0007540a01007387 */ /* 0x0001e20000100800 */
[----:B------:R-:W-:Y:S01]  /*4180*/  IMAD R59, R158, 0x6b, RZ ;  /* 0x0000006b9e3b7824 */ /* 0x000fe200078e02ff */
[----:B--2---:R-:W-:Y:S02]  /*4190*/  IADD3 R13, P2, R71, R20, RZ ;  /* 0x00000014470d7210 */ /* 0x004fe40007f5e0ff */
[----:B------:R1:W-:Y:S01]  /*41a0*/  STL [R1+0x720], R15 ;  /* 0x0007200f01007387 */ /* 0x0003e20000100800 */
[----:B------:R-:W-:-:S02]  /*41b0*/  SHF.R.S32.HI R209, RZ, 0x1f, R250 ;  /* 0x0000001fffd17819 */ /* 0x000fc400000114fa */
[----:B------:R-:W-:Y:S01]  /*41c0*/  SHF.R.S32.HI R39, RZ, 0x1f, R59 ;  /* 0x0000001fff277819 */ /* 0x000fe2000001143b */
[----:B------:R2:W-:Y:S01]  /*41d0*/  STL [R1+0x75c], R13 ;  /* 0x00075c0d01007387 */ /* 0x0005e20000100800 */
[----:B------:R-:W-:Y:S02]  /*41e0*/  SHF.R.S32.HI R211, RZ, 0x1f, R211 ;  /* 0x0000001fffd37819 */ /* 0x000fe400000114d3 */
[----:B0-----:R-:W-:Y:S01]  /*41f0*/  LEA.HI.X.SX32 R10, R61, R14, 0x1, P1 ;  /* 0x0000000e3d0a7211 */ /* 0x001fe200008f0eff */
[----:B------:R-:W-:Y:S01]  /*4200*/  IMAD R61, R158, 0x7e, RZ ;  /* 0x0000007e9e3d7824 */ /* 0x000fe200078e02ff */
[----:B------:R-:W-:Y:S02]  /*4210*/  SHF.R.S32.HI R217, RZ, 0x1f, R217 ;  /* 0x0000001fffd97819 */ /* 0x000fe400000114d9 */
[----:B-1----:R-:W-:Y:S01]  /*4220*/  IADD3 R15, P1, R73, R20, RZ ;  /* 0x00000014490f7210 */ /* 0x002fe20007f3e0ff */
[----:B------:R0:W-:Y:S01]  /*4230*/  STL [R1+0x728], R10 ;  /* 0x0007280a01007387 */ /* 0x0001e20000100800 */
[----:B------:R-:W-:Y:S01]  /*4240*/  SHF.R.S32.HI R48, RZ, 0x1f, R61 ;  /* 0x0000001fff307819 */ /* 0x000fe2000001143d */
[----:B------:R-:W1:Y:S01]  /*4250*/  LDC R20, c[0x0][0x238] ;  /* 0x00008e00ff147b82 */ /* 0x000e620000000800 */
[----:B--2---:R-:W-:Y:S01]  /*4260*/  LEA.HI.X.SX32 R13, R63, R14, 0x1, P0 ;  /* 0x0000000e3f0d7211 */ /* 0x004fe200000f0eff */
[----:B------:R2:W-:Y:S01]  /*4270*/  STL [R1+0x764], R15 ;  /* 0x0007640f01007387 */ /* 0x0005e20000100800 */
[----:B------:R-:W-:-:S02]  /*4280*/  SHF.R.S32.HI R63, RZ, 0x1f, R84 ;  /* 0x0000001fff3f7819 */ /* 0x000fc40000011454 */
[----:B------:R-:W-:Y:S01]  /*4290*/  SHF.R.S32.HI R218, RZ, 0x1f, R218 ;  /* 0x0000001fffda7819 */ /* 0x000fe200000114da */
[----:B------:R3:W-:Y:S01]  /*42a0*/  STL [R1+0x730], R13 ;  /* 0x0007300d01007387 */ /* 0x0007e20000100800 */
[----:B------:R-:W-:Y:S02]  /*42b0*/  SHF.R.S32.HI R220, RZ, 0x1f, R220 ;  /* 0x0000001fffdc7819 */ /* 0x000fe400000114dc */
[-C--:B0-----:R-:W-:Y:S01]  /*42c0*/  LEA.HI.X.SX32 R10, R65, R14.reuse, 0x1, P6 ;  /* 0x0000000e410a7211 */ /* 0x081fe200030f0eff */
[----:B------:R-:W-:Y:S01]  /*42d0*/  IMAD R65, R158, 0x69, RZ ;  /* 0x000000699e417824 */ /* 0x000fe200078e02ff */
[----:B------:R-:W-:Y:S02]  /*42e0*/  SHF.R.S32.HI R222, RZ, 0x1f, R222 ;  /* 0x0000001fffde7819 */ /* 0x000fe400000114de */
[----:B--2---:R-:W-:Y:S01]  /*42f0*/  LEA.HI.X.SX32 R15, R67, R14, 0x1, P5 ;  /* 0x0000000e430f7211 */ /* 0x004fe200028f0eff */
[----:B------:R0:W-:Y:S01]  /*4300*/  STL [R1+0x738], R10 ;  /* 0x0007380a01007387 */ /* 0x0001e20000100800 */
[----:B------:R-:W-:-:S02]  /*4310*/  SHF.R.S32.HI R43, RZ, 0x1f, R65 ;  /* 0x0000001fff2b7819 */ /* 0x000fc40000011441 */
[-C--:B---3--:R-:W-:Y:S01]  /*4320*/  LEA.HI.X.SX32 R13, R69, R14.reuse, 0x1, P4 ;  /* 0x0000000e450d7211 */ /* 0x088fe200020f0eff */
[----:B------:R2:W-:Y:S01]  /*4330*/  STL [R1+0x740], R15 ;  /* 0x0007400f01007387 */ /* 0x0005e20000100800 */
[----:B------:R-:W-:Y:S02]  /*4340*/  SHF.R.S32.HI R67, RZ, 0x1f, R99 ;  /* 0x0000001fff437819 */ /* 0x000fe40000011463 */
[----:B------:R-:W-:Y:S01]  /*4350*/  SHF.R.S32.HI R69, RZ, 0x1f, R156 ;  /* 0x0000001fff457819 */ /* 0x000fe2000001149c */
[----:B------:R3:W-:Y:S01]  /*4360*/  STL [R1+0x748], R13 ;  /* 0x0007480d01007387 */ /* 0x0007e20000100800 */
[----:B------:R-:W-:Y:S01]  /*4370*/  SHF.R.S32.HI R224, RZ, 0x1f, R224 ;  /* 0x0000001fffe07819 */ /* 0x000fe200000114e0 */
[----:B-1----:R-:W-:Y:S01]  /*4380*/  IMAD R240, R20, 0x23, RZ ;  /* 0x0000002314f07824 */ /* 0x002fe200078e02ff */
[-C--:B0-----:R-:W-:Y:S02]  /*4390*/  LEA.HI.X.SX32 R10, R18, R14.reuse, 0x1, P3 ;  /* 0x0000000e120a7211 */ /* 0x081fe400018f0eff */
[----:B------:R-:W0:Y:S01]  /*43a0*/  LDC R18, c[0x0][0x238] ;  /* 0x00008e00ff127b82 */ /* 0x000e220000000800 */
[----:B--2---:R-:W-:-:S02]  /*43b0*/  LEA.HI.X.SX32 R15, R71, R14, 0x1, P2 ;  /* 0x0000000e470f7211 */ /* 0x004fc400010f0eff */
[----:B------:R1:W-:Y:S01]  /*43c0*/  STL [R1+0x750], R10 ;  /* 0x0007500a01007387 */ /* 0x0003e20000100800 */
[----:B------:R-:W-:Y:S02]  /*43d0*/  SHF.R.S32.HI R20, RZ, 0x1f, R35 ;  /* 0x0000001fff147819 */ /* 0x000fe40000011423 */
[----:B---3--:R-:W-:Y:S01]  /*43e0*/  LEA.HI.X.SX32 R13, R73, R14, 0x1, P1 ;  /* 0x0000000e490d7211 */ /* 0x008fe200008f0eff */
[----:B------:R-:W-:Y:S01]  /*43f0*/  STL [R1+0x758], R15 ;  /* 0x0007580f01007387 */ /* 0x000fe20000100800 */
[----:B------:R-:W2:Y:S01]  /*4400*/  LDC R14, c[0x0][0x238] ;  /* 0x00008e00ff0e7b82 */ /* 0x000ea20000000800 */
[----:B------:R-:W-:Y:S02]  /*4410*/  SHF.R.S32.HI R73, RZ, 0x1f, R160 ;  /* 0x0000001fff497819 */ /* 0x000fe400000114a0 */
[----:B------:R3:W-:Y:S01]  /*4420*/  STL [R1+0x760], R13 ;  /* 0x0007600d01007387 */ /* 0x0007e20000100800 */
[----:B------:R-:W-:Y:S01]  /*4430*/  SHF.R.S32.HI R225, RZ, 0x1f, R225 ;  /* 0x0000001fffe17819 */ /* 0x000fe200000114e1 */
[----:B-1----:R-:W-:Y:S01]  /*4440*/  IMAD.SHL.U32 R10, R12, 0x10, RZ ;  /* 0x000000100c0a7824 */ /* 0x002fe200078e00ff */
[----:B------:R-:W-:-:S02]  /*4450*/  SHF.R.S32.HI R227, RZ, 0x1f, R227 ;  /* 0x0000001fffe37819 */ /* 0x000fc400000114e3 */
[----:B------:R-:W1:Y:S01]  /*4460*/  LDC R12, c[0x0][0x238] ;  /* 0x00008e00ff0c7b82 */ /* 0x000e620000000800 */
[----:B------:R-:W-:Y:S01]  /*4470*/  SHF.R.S32.HI R229, RZ, 0x1f, R229 ;  /* 0x0000001fffe57819 */ /* 0x000fe200000114e5 */
[----:B------:R4:W-:Y:S01]  /*4480*/  STL [R1+0x17e0], R10 ;  /* 0x0017e00a01007387 */ /* 0x0009e20000100800 */
[----:B------:R-:W-:Y:S02]  /*4490*/  LOP3.LUT R98, R10, 0x70, RZ, 0xc0, !PT ;  /* 0x000000700a627812 */ /* 0x000fe400078ec0ff */
[----:B------:R-:W-:Y:S02]  /*44a0*/  SHF.R.S32.HI R231, RZ, 0x1f, R231 ;  /* 0x0000001fffe77819 */ /* 0x000fe400000114e7 */
[----:B------:R-:W-:Y:S01]  /*44b0*/  SHF.R.S32.HI R233, RZ, 0x1f, R233 ;  /* 0x0000001fffe97819 */ /* 0x000fe200000114e9 */
[----:B---3--:R-:W3:Y:S01]  /*44c0*/  LDC R13, c[0x0][0x238] ;  /* 0x00008e00ff0d7b82 */ /* 0x008ee20000000800 */
[C---:B------:R-:W-:Y:S01]  /*44d0*/  IMAD R98, R11.reuse, 0x80, R98 ;  /* 0x000000800b627824 */ /* 0x040fe200078e0262 */
[----:B------:R-:W-:Y:S01]  /*44e0*/  SHF.R.S32.HI R235, RZ, 0x1f, R235 ;  /* 0x0000001fffeb7819 */ /* 0x000fe200000114eb */
[----:B0-----:R-:W-:Y:S01]  /*44f0*/  IMAD R242, R18, 0x22, RZ ;  /* 0x0000002212f27824 */ /* 0x001fe200078e02ff */
[----:B------:R-:W-:Y:S01]  /*4500*/  SHF.R.S32.HI R236, RZ, 0x1f, R236 ;  /* 0x0000001fffec7819 */ /* 0x000fe200000114ec */
[----:B----4-:R-:W-:Y:S01]  /*4510*/  IMAD.IADD R10, R11, 0x1, R154 ;  /* 0x000000010b0a7824 */ /* 0x010fe200078e029a */
[----:B------:R-:W-:Y:S01]  /*4520*/  LOP3.LUT R153, R98, 0x10, RZ, 0x3c, !PT ;  /* 0x0000001062997812 */ /* 0x000fe200078e3cff */
[----:B------:R-:W-:Y:S01]  /*4530*/  IMAD.IADD R11, R154, 0x1, R30 ;  /* 0x000000019a0b7824 */ /* 0x000fe200078e021e */
[----:B------:R-:W-:Y:S01]  /*4540*/  LOP3.LUT R103, R98, 0x30, RZ, 0x3c, !PT ;  /* 0x0000003062677812 */ /* 0x000fe200078e3cff */
[----:B------:R-:W-:Y:S01]  /*4550*/  IMAD R30, R158, 0x7a, RZ ;  /* 0x0000007a9e1e7824 */ /* 0x000fe200078e02ff */
[----:B------:R0:W-:Y:S01]  /*4560*/  STL [R1+0x17dc], R10 ;  /* 0x0017dc0a01007387 */ /* 0x0001e20000100800 */
[C---:B------:R-:W-:Y:S01]  /*4570*/  LOP3.LUT R102, R98.reuse, 0x40, RZ, 0x3c, !PT ;  /* 0x0000004062667812 */ /* 0x040fe200078e3cff */
[----:B------:R-:W4:Y:S01]  /*4580*/  LDC R15, c[0x0][0x238] ;  /* 0x00008e00ff0f7b82 */ /* 0x000f220000000800 */
[C---:B------:R-:W-:Y:S01]  /*4590*/  LOP3.LUT R101, R98.reuse, 0x50, RZ, 0x3c, !PT ;  /* 0x0000005062657812 */ /* 0x040fe200078e3cff */
[----:B------:R-:W-:Y:S01]  /*45a0*/  STL [R1+0x90], RZ ;  /* 0x000090ff01007387 */ /* 0x000fe20000100800 */
[----:B------:R-:W-:Y:S01]  /*45b0*/  LOP3.LUT R100, R98, 0x60, RZ, 0x3c, !PT ;  /* 0x0000006062647812 */ /* 0x000fe200078e3cff */
[----:B-1----:R-:W-:Y:S01]  /*45c0*/  IMAD R12, R12, 0x1c, RZ ;  /* 0x0000001c0c0c7824 */ /* 0x002fe200078e02ff */
[----:B------:R-:W-:Y:S01]  /*45d0*/  SHF.R.S32.HI R17, RZ, 0x1f, R30 ;  /* 0x0000001fff117819 */ /* 0x000fe2000001141e */
[----:B--2---:R-:W-:Y:S01]  /*45e0*/  IMAD R249, R14, 0x1e, RZ ;  /* 0x0000001e0ef97824 */ /* 0x004fe200078e02ff */
[----:B------:R-:W-:Y:S01]  /*45f0*/  SHF.R.S32.HI R238, RZ, 0x1f, R238 ;  /* 0x0000001fffee7819 */ /* 0x000fe200000114ee */
[----:B0-----:R-:W-:Y:S01]  /*4600*/  IMAD.IADD R10, R154, 0x1, R26 ;  /* 0x000000019a0a7824 */ /* 0x001fe200078e021a */
[----:B------:R-:W-:Y:S01]  /*4610*/  SHF.R.S32.HI R252, RZ, 0x1f, R12 ;  /* 0x0000001ffffc7819 */ /* 0x000fe2000001140c */
[----:B------:R-:W-:Y:S01]  /*4620*/  IMAD R26, R158, 0x76, RZ ;  /* 0x000000769e1a7824 */ /* 0x000fe200078e02ff */
[----:B------:R-:W-:Y:S01]  /*4630*/  SHF.R.S32.HI R240, RZ, 0x1f, R240 ;  /* 0x0000001ffff07819 */ /* 0x000fe200000114f0 */
[----:B---3--:R-:W-:Y:S01]  /*4640*/  IMAD R13, R13, 0x1d, RZ ;  /* 0x0000001d0d0d7824 */ /* 0x008fe200078e02ff */
[----:B------:R0:W-:Y:S01]  /*4650*/  STL [R1+0x640], R10 ;  /* 0x0006400a01007387 */ /* 0x0001e20000100800 */
[----:B------:R-:W-:-:S02]  /*4660*/  SHF.R.S32.HI R242, RZ, 0x1f, R242 ;  /* 0x0000001ffff27819 */ /* 0x000fc400000114f2 */
[----:B------:R-:W-:Y:S01]  /*4670*/  SHF.R.S32.HI R243, RZ, 0x1f, R243 ;  /* 0x0000001ffff37819 */ /* 0x000fe200000114f3 */
[----:B------:R1:W-:Y:S01]  /*4680*/  STL [R1+0x63c], R152 ;  /* 0x00063c9801007387 */ /* 0x0003e20000100800 */
[----:B------:R-:W-:Y:S02]  /*4690*/  SHF.R.S32.HI R251, RZ, 0x1f, R13 ;  /* 0x0000001ffffb7819 */ /* 0x000fe4000001140d */
[----:B------:R-:W-:Y:S01]  /*46a0*/  SHF.R.S32.HI R245, RZ, 0x1f, R245 ;  /* 0x0000001ffff57819 */ /* 0x000fe200000114f5 */
[----:B------:R2:W-:Y:S01]  /*46b0*/  STL [R1+0x638], R11 ;  /* 0x0006380b01007387 */ /* 0x0005e20000100800 */
[----:B------:R-:W-:Y:S01]  /*46c0*/  SHF.R.S32.HI R249, RZ, 0x1f, R249 ;  /* 0x0000001ffff97819 */ /* 0x000fe200000114f9 */
[----:B0-----:R-:W-:Y:S02]  /*46d0*/  IMAD.IADD R10, R154, 0x1, R31 ;  /* 0x000000019a0a7824 */ /* 0x001fe400078e021f */
[----:B----4-:R-:W-:Y:S01]  /*46e0*/  IMAD R247, R15, 0x1f, RZ ;  /* 0x0000001f0ff77824 */ /* 0x010fe200078e02ff */
[----:B-1----:R-:W-:-:S02]  /*46f0*/  LOP3.LUT R152, R98, 0x20, RZ, 0x3c, !PT ;  /* 0x0000002062987812 */ /* 0x002fc400078e3cff */
[----:B------:R0:W-:Y:S01]  /*4700*/  STL [R1+0x634], R10 ;  /* 0x0006340a01007387 */ /* 0x0001e20000100800 */
[----:B------:R-:W-:Y:S01]  /*4710*/  IMAD R31, R158, 0x74, RZ ;  /* 0x000000749e1f7824 */ /* 0x000fe200078e02ff */
[----:B------:R-:W-:Y:S01]  /*4720*/  SHF.R.S32.HI R247, RZ, 0x1f, R247 ;  /* 0x0000001ffff77819 */ /* 0x000fe200000114f7 */
[----:B--2---:R-:W-:Y:S01]  /*4730*/  IMAD.IADD R11, R154, 0x1, R19 ;  /* 0x000000019a0b7824 */ /* 0x004fe200078e0213 */
[----:B------:R1:W-:Y:S01]  /*4740*/  STL [R1+0x630], R22 ;  /* 0x0006301601007387 */ /* 0x0003e20000100800 */
[----:B------:R-:W-:Y:S01]  /*4750*/  IMAD R19, R158, 0x78, RZ ;  /* 0x000000789e137824 */ /* 0x000fe200078e02ff */
[----:B------:R-:W-:Y:S02]  /*4760*/  SHF.R.S32.HI R18, RZ, 0x1f, R31 ;  /* 0x0000001fff127819 */ /* 0x000fe4000001141f */
[----:B------:R2:W-:Y:S01]  /*4770*/  STL [R1+0x62c], R11 ;  /* 0x00062c0b01007387 */ /* 0x0005e20000100800 */
[----:B0-----:R-:W-:Y:S01]  /*4780*/  IMAD.IADD R10, R154, 0x1, R23 ;  /* 0x000000019a0a7824 */ /* 0x001fe200078e0217 */
[----:B------:R-:W-:Y:S01]  /*4790*/  SHF.R.S32.HI R14, RZ, 0x1f, R19 ;  /* 0x0000001fff0e7819 */ /* 0x000fe20000011413 */
[C---:B------:R-:W-:Y:S01]  /*47a0*/  IMAD R23, R158.reuse, 0x77, RZ ;  /* 0x000000779e177824 */ /* 0x040fe200078e02ff */
[----:B------:R-:W-:Y:S01]  /*47b0*/  SHF.R.S32.HI R154, RZ, 0x1f, R180 ;  /* 0x0000001fff9a7819 */ /* 0x000fe200000114b4 */
[----:B-1----:R-:W-:Y:S01]  /*47c0*/  IMAD R22, R158, 0x79, RZ ;  /* 0x000000799e167824 */ /* 0x002fe200078e02ff */
[----:B------:R0:W-:Y:S02]  /*47d0*/  STL [R1+0x628], R10 ;  /* 0x0006280a01007387 */ /* 0x0001e40000100800 */
[----:B--2---:R-:W-:-:S02]  /*47e0*/  SHF.R.S32.HI R11, RZ, 0x1f, R23 ;  /* 0x0000001fff0b7819 */ /* 0x004fc40000011417 */
[----:B------:R1:W-:Y:S01]  /*47f0*/  STL [R1+0x17d8], R0 ;  /* 0x0017d80001007387 */ /* 0x0003e20000100800 */
[----:B------:R-:W-:-:S03]  /*4800*/  SHF.R.S32.HI R15, RZ, 0x1f, R22 ;  /* 0x0000001fff0f7819 */ /* 0x000fc60000011416 */
[----:B------:R-:W2:Y:S01]  /*4810*/  LDL R13, [R1+0x17d4] ;  /* 0x0017d400010d7983 */ /* 0x000ea20000100800 */
[C---:B0-----:R-:W-:Y:S02]  /*4820*/  IMAD.SHL.U32 R10, R158.reuse, 0x80, RZ ;  /* 0x000000809e0a7824 */ /* 0x041fe400078e00ff */
[----:B------:R-:W-:Y:S01]  /*4830*/  IMAD R158, R158, 0x5d, RZ ;  /* 0x0000005d9e9e7824 */ /* 0x000fe200078e02ff */
[----:B-1----:R-:W-:-:S04]  /*4840*/  SHF.R.S32.HI R0, RZ, 0x1f, R26 ;  /* 0x0000001fff007819 */ /* 0x002fc8000001141a */
[----:B------:R-:W-:Y:S01]  /*4850*/  SHF.R.S32.HI R71, RZ, 0x1f, R158 ;  /* 0x0000001fff477819 */ /* 0x000fe2000001149e */
[----:B--2---:R-:W-:-:S05]  /*4860*/  IMAD.IADD R12, R13, 0x1, R98 ;  /* 0x000000010d0c7824 */ /* 0x004fca00078e0262 */
[----:B------:R0:W-:Y:S04]  /*4870*/  STL [R1+0x660], R12 ;  /* 0x0006600c01007387 */ /* 0x0001e80000100800 */
[----:B------:R-:W0:Y:S02]  /*4880*/  LDL R13, [R1+0x17d4] ;  /* 0x0017d400010d7983 */ /* 0x000e240000100800 */
[----:B0-----:R-:W-:Y:S02]  /*4890*/  IMAD.IADD R12, R13, 0x1, R153 ;  /* 0x000000010d0c7824 */ /* 0x001fe400078e0299 */
[----:B------:R-:W2:Y:S04]  /*48a0*/  LDL R153, [R1+0x17d4] ;  /* 0x0017d40001997983 */ /* 0x000ea80000100800 */
[----:B------:R0:W-:Y:S01]  /*48b0*/  STL [R1+0x65c], R12 ;  /* 0x00065c0c01007387 */ /* 0x0001e20000100800 */
[----:B------:R-:W-:Y:S01]  /*48c0*/  LOP3.LUT R98, R98, 0x70, RZ, 0x3c, !PT ;  /* 0x0000007062627812 */ /* 0x000fe200078e3cff */
[----:B--2---:R-:W-:-:S02]  /*48d0*/  IMAD.IADD R13, R153, 0x1, R152 ;  /* 0x00000001990d7824 */ /* 0x004fc400078e0298 */
[----:B0-----:R-:W-:-:S03]  /*48e0*/  IMAD.IADD R12, R153, 0x1, R103 ;  /* 0x00000001990c7824 */ /* 0x001fc600078e0267 */
[----:B------:R0:W-:Y:S04]  /*48f0*/  STL [R1+0x658], R13 ;  /* 0x0006580d01007387 */ /* 0x0001e80000100800 */
[----:B------:R1:W-:Y:S01]  /*4900*/  STL [R1+0x654], R12 ;  /* 0x0006540c01007387 */ /* 0x0003e20000100800 */
[C---:B0-----:R-:W-:Y:S02]  /*4910*/  IMAD.IADD R13, R153.reuse, 0x1, R102 ;  /* 0x00000001990d7824 */ /* 0x041fe400078e0266 */
[----:B-1----:R-:W-:-:S03]  /*4920*/  IMAD.IADD R12, R153, 0x1, R101 ;  /* 0x00000001990c7824 */ /* 0x002fc600078e0265 */
[----:B------:R0:W-:Y:S04]  /*4930*/  STL [R1+0x650], R13 ;  /* 0x0006500d01007387 */ /* 0x0001e80000100800 */
[----:B------:R1:W-:Y:S01]  /*4940*/  STL [R1+0x64c], R12 ;  /* 0x00064c0c01007387 */ /* 0x0003e20000100800 */
[----:B------:R-:W-:Y:S01]  /*4950*/  IADD3 R152, P3, R66, R8, RZ ;  /* 0x0000000842987210 */ /* 0x000fe20007f7e0ff */
[C---:B0-----:R-:W-:Y:S02]  /*4960*/  IMAD.IADD R13, R153.reuse, 0x1, R100 ;  /* 0x00000001990d7824 */ /* 0x041fe400078e0264 */
[----:B-1----:R-:W-:-:S03]  /*4970*/  IMAD.IADD R12, R153, 0x1, R98 ;  /* 0x00000001990c7824 */ /* 0x002fc600078e0262 */
[----:B------:R0:W-:Y:S01]  /*4980*/  STL [R1+0x648], R13 ;  /* 0x0006480d01007387 */ /* 0x0001e20000100800 */
[----:B------:R-:W1:Y:S03]  /*4990*/  LDC R153, c[0x0][0x238] ;  /* 0x00008e00ff997b82 */ /* 0x000e660000000800 */
[----:B------:R2:W-:Y:S01]  /*49a0*/  STL [R1+0x644], R12 ;  /* 0x0006440c01007387 */ /* 0x0005e20000100800 */
[----:B0-----:R-:W-:-:S03]  /*49b0*/  IADD3 R13, P2, R66, R7, RZ ;  /* 0x00000007420d7210 */ /* 0x001fc60007f5e0ff */
[----:B------:R0:W-:Y:S01]  /*49c0*/  STL [R1+0x76c], R152 ;  /* 0x00076c9801007387 */ /* 0x0001e20000100800 */
[----:B--2---:R-:W-:-:S03]  /*49d0*/  IADD3 R12, P1, R66, R6, RZ ;  /* 0x00000006420c7210 */ /* 0x004fc60007f3e0ff */
[----:B------:R2:W-:Y:S04]  /*49e0*/  STL [R1+0x774], R13 ;  /* 0x0007740d01007387 */ /* 0x0005e80000100800 */
[----:B------:R3:W-:Y:S01]  /*49f0*/  STL [R1+0x77c], R12 ;  /* 0x00077c0c01007387 */ /* 0x0007e20000100800 */
[----:B0-----:R-:W-:Y:S02]  /*4a00*/  IADD3 R152, P0, R66, R9, RZ ;  /* 0x0000000942987210 */ /* 0x001fe40007f1e0ff */
[----:B--2---:R-:W-:-:S03]  /*4a10*/  IADD3 R13, P4, R61, R8, RZ ;  /* 0x000000083d0d7210 */ /* 0x004fc60007f9e0ff */
[----:B------:R0:W-:Y:S01]  /*4a20*/  STL [R1+0x784], R152 ;  /* 0x0007849801007387 */ /* 0x0001e20000100800 */
[----:B---3--:R-:W-:-:S03]  /*4a30*/  IADD3 R12, P6, R61, R7, RZ ;  /* 0x000000073d0c7210 */ /* 0x008fc60007fde0ff */
[----:B------:R2:W-:Y:S04]  /*4a40*/  STL [R1+0x78c], R13 ;  /* 0x00078c0d01007387 */ /* 0x0005e80000100800 */
[----:B------:R3:W-:Y:S01]  /*4a50*/  STL [R1+0x794], R12 ;  /* 0x0007940c01007387 */ /* 0x0007e20000100800 */
[----:B0-----:R-:W-:Y:S01]  /*4a60*/  IADD3 R152, P5, R61, R6, RZ ;  /* 0x000000063d987210 */ /* 0x001fe20007fbe0ff */
[----:B--2---:R-:W-:-:S04]  /*4a70*/  IMAD.X R13, R56, 0x1, R5, P3 ;  /* 0x00000001380d7824 */ /* 0x004fc800018e0605 */
[----:B------:R0:W-:Y:S01]  /*4a80*/  STL [R1+0x79c], R152 ;  /* 0x00079c9801007387 */ /* 0x0001e20000100800 */
[----:B---3--:R-:W-:-:S03]  /*4a90*/  IADD3 R12, P3, R61, R9, RZ ;  /* 0x000000093d0c7210 */ /* 0x008fc60007f7e0ff */
[----:B------:R2:W-:Y:S04]  /*4aa0*/  STL [R1+0x768], R13 ;  /* 0x0007680d01007387 */ /* 0x0005e80000100800 */
[----:B------:R3:W-:Y:S01]  /*4ab0*/  STL [R1+0x7a4], R12 ;  /* 0x0007a40c01007387 */ /* 0x0007e20000100800 */
[----:B0-----:R-:W-:Y:S01]  /*4ac0*/  IMAD.X R152, R56, 0x1, R4, P2 ;  /* 0x0000000138987824 */ /* 0x001fe200010e0604 */
[----:B--2---:R-:W-:-:S04]  /*4ad0*/  IADD3 R13, P2, R53, R8, RZ ;  /* 0x00000008350d7210 */ /* 0x004fc80007f5e0ff */
[----:B------:R0:W-:Y:S01]  /*4ae0*/  STL [R1+0x770], R152 ;  /* 0x0007709801007387 */ /* 0x0001e20000100800 */
[----:B---3--:R-:W-:-:S03]  /*4af0*/  IMAD.X R12, R56, 0x1, R3, P1 ;  /* 0x00000001380c7824 */ /* 0x008fc600008e0603 */
        /* <DEDUP_REMOVED lines=71> */
[C---:B---3--:R-:W-:Y:S01]  /*4f70*/  IMAD.X R12, R17.reuse, 0x1, R5, P5 ;  /* 0x00000001110c7824 */ /* 0x048fe200028e0605 */
[----:B------:R-:W-:Y:S02]  /*4f80*/  IADD3 R22, P5, R22, R9, RZ ;  /* 0x0000000916167210 */ /* 0x000fe40007fbe0ff */
[----:B------:R2:W-:Y:S04]  /*4f90*/  STL [R1+0x83c], R13 ;  /* 0x00083c0d01007387 */ /* 0x0005e80000100800 */
[----:B------:R3:W-:Y:S01]  /*4fa0*/  STL [R1+0x808], R12 ;  /* 0x0008080c01007387 */ /* 0x0007e20000100800 */
[----:B0-----:R-:W0:Y:S01]  /*4fb0*/  LDC R152, c[0x0][0x238] ;  /* 0x00008e00ff987b82 */ /* 0x001e220000000800 */
[----:B--2---:R-:W-:-:S02]  /*4fc0*/  IMAD.X R13, R17, 0x1, R4, P3 ;  /* 0x00000001110d7824 */ /* 0x004fc400018e0604 */
[----:B------:R2:W-:Y:S01]  /*4fd0*/  STL [R1+0x844], R22 ;  /* 0x0008441601007387 */ /* 0x0005e20000100800 */
[----:B---3--:R-:W-:-:S03]  /*4fe0*/  IADD3 R12, P3, R19, R8, RZ ;  /* 0x00000008130c7210 */ /* 0x008fc60007f7e0ff */
[----:B------:R3:W-:Y:S04]  /*4ff0*/  STL [R1+0x810], R13 ;  /* 0x0008100d01007387 */ /* 0x0007e80000100800 */
[----:B------:R4:W-:Y:S01]  /*5000*/  STL [R1+0x84c], R12 ;  /* 0x00084c0c01007387 */ /* 0x0009e20000100800 */
[----:B--2---:R-:W-:Y:S01]  /*5010*/  IMAD.X R22, R17, 0x1, R3, P2 ;  /* 0x0000000111167824 */ /* 0x004fe200010e0603 */
[----:B---3--:R-:W-:-:S04]  /*5020*/  IADD3 R13, P2, R19, R7, RZ ;  /* 0x00000007130d7210 */ /* 0x008fc80007f5e0ff */
[----:B------:R-:W-:Y:S01]  /*5030*/  STL [R1+0x818], R22 ;  /* 0x0008181601007387 */ /* 0x000fe20000100800 */
[----:B----4-:R-:W-:Y:S01]  /*5040*/  IMAD.X R12, R17, 0x1, R2, P1 ;  /* 0x00000001110c7824 */ /* 0x010fe200008e0602 */
[----:B------:R-:W-:Y:S02]  /*5050*/  IADD3 R17, P1, R19, R6, RZ ;  /* 0x0000000613117210 */ /* 0x000fe40007f3e0ff */
[----:B------:R2:W-:Y:S04]  /*5060*/  STL [R1+0x854], R13 ;  /* 0x0008540d01007387 */ /* 0x0005e80000100800 */
[----:B------:R3:W-:Y:S01]  /*5070*/  STL [R1+0x820], R12 ;  /* 0x0008200c01007387 */ /* 0x0007e20000100800 */
[----:B--2---:R-:W-:-:S03]  /*5080*/  IMAD.X R13, R15, 0x1, R5, P0 ;  /* 0x000000010f0d7824 */ /* 0x004fc600000e0605 */
[----:B------:R2:W-:Y:S01]  /*5090*/  STL [R1+0x85c], R17 ;  /* 0x00085c1101007387 */ /* 0x0005e20000100800 */
[----:B---3--:R-:W-:-:S03]  /*50a0*/  IADD3 R12, P0, R19, R9, RZ ;  /* 0x00000009130c7210 */ /* 0x008fc60007f1e0ff */
[----:B------:R3:W-:Y:S04]  /*50b0*/  STL [R1+0x828], R13 ;  /* 0x0008280d01007387 */ /* 0x0007e80000100800 */
[----:B------:R4:W-:Y:S01]  /*50c0*/  STL [R1+0x864], R12 ;  /* 0x0008640c01007387 */ /* 0x0009e20000100800 */
[----:B--2---:R-:W-:Y:S01]  /*50d0*/  IMAD.X R17, R15, 0x1, R4, P4 ;  /* 0x000000010f117824 */ /* 0x004fe200020e0604 */
[----:B---3--:R-:W-:-:S04]  /*50e0*/  IADD3 R13, P4, R23, R8, RZ ;  /* 0x00000008170d7210 */ /* 0x008fc80007f9e0ff */
[----:B------:R2:W-:Y:S01]  /*50f0*/  STL [R1+0x830], R17 ;  /* 0x0008301101007387 */ /* 0x0005e20000100800 */
[----:B----4-:R-:W-:-:S03]  /*5100*/  IMAD.X R12, R15, 0x1, R3, P6 ;  /* 0x000000010f0c7824 */ /* 0x010fc600030e0603 */
[----:B------:R3:W-:Y:S04]  /*5110*/  STL [R1+0x86c], R13 ;  /* 0x00086c0d01007387 */ /* 0x0007e80000100800 */
[----:B------:R4:W-:Y:S01]  /*5120*/  STL [R1+0x838], R12 ;  /* 0x0008380c01007387 */ /* 0x0009e20000100800 */
[----:B--2---:R-:W-:Y:S01]  /*5130*/  IADD3 R17, P6, R23, R7, RZ ;  /* 0x0000000717117210 */ /* 0x004fe20007fde0ff */
[----:B---3--:R-:W-:-:S04]  /*5140*/  IMAD.X R13, R15, 0x1, R2, P5 ;  /* 0x000000010f0d7824 */ /* 0x008fc800028e0602 */
[----:B------:R-:W-:Y:S01]  /*5150*/  STL [R1+0x874], R17 ;  /* 0x0008741101007387 */ /* 0x000fe20000100800 */
[C---:B----4-:R-:W-:Y:S01]  /*5160*/  IADD3 R12, P5, R23.reuse, R6, RZ ;  /* 0x00000006170c7210 */ /* 0x050fe20007fbe0ff */
[----:B------:R-:W-:Y:S02]  /*5170*/  IMAD.X R15, R14, 0x1, R5, P3 ;  /* 0x000000010e0f7824 */ /* 0x000fe400018e0605 */
[----:B------:R2:W-:Y:S04]  /*5180*/  STL [R1+0x840], R13 ;  /* 0x0008400d01007387 */ /* 0x0005e80000100800 */
[----:B------:R3:W-:Y:S01]  /*5190*/  STL [R1+0x87c], R12 ;  /* 0x00087c0c01007387 */ /* 0x0007e20000100800 */
[----:B--2---:R-:W-:-:S03]  /*51a0*/  IADD3 R13, P3, R23, R9, RZ ;  /* 0x00000009170d7210 */ /* 0x004fc60007f7e0ff */
[----:B------:R2:W-:Y:S01]  /*51b0*/  STL [R1+0x848], R15 ;  /* 0x0008480f01007387 */ /* 0x0005e20000100800 */
[----:B---3--:R-:W-:-:S03]  /*51c0*/  IMAD.X R12, R14, 0x1, R4, P2 ;  /* 0x000000010e0c7824 */ /* 0x008fc600010e0604 */
[----:B------:R3:W-:Y:S04]  /*51d0*/  STL [R1+0x884], R13 ;  /* 0x0008840d01007387 */ /* 0x0007e80000100800 */
[----:B------:R4:W-:Y:S01]  /*51e0*/  STL [R1+0x850], R12 ;  /* 0x0008500c01007387 */ /* 0x0009e20000100800 */
[----:B--2---:R-:W-:Y:S01]  /*51f0*/  IADD3 R15, P2, R26, R8, RZ ;  /* 0x000000081a0f7210 */ /* 0x004fe20007f5e0ff */
[----:B---3--:R-:W-:-:S04]  /*5200*/  IMAD.X R13, R14, 0x1, R3, P1 ;  /* 0x000000010e0d7824 */ /* 0x008fc800008e0603 */
[----:B------:R-:W-:Y:S01]  /*5210*/  STL [R1+0x88c], R15 ;  /* 0x00088c0f01007387 */ /* 0x000fe20000100800 */
[----:B----4-:R-:W-:Y:S01]  /*5220*/  IADD3 R12, P1, R26, R7, RZ ;  /* 0x000000071a0c7210 */ /* 0x010fe20007f3e0ff */
        /* <DEDUP_REMOVED lines=10> */
[----:B------:R2:W-:Y:S01]  /*52d0*/  STL [R1+0x8a4], R14 ;  /* 0x0008a40e01007387 */ /* 0x0005e20000100800 */
[----:B----4-:R-:W-:-:S03]  /*52e0*/  IADD3 R12, P6, R28, R8, RZ ;  /* 0x000000081c0c7210 */ /* 0x010fc60007fde0ff */
        /* <DEDUP_REMOVED lines=16> */
[C---:B--2---:R-:W-:Y:S01]  /*53f0*/  IADD3 R13, P1, R31.reuse, R8, RZ ;  /* 0x000000081f0d7210 */ /* 0x044fe20007f3e0ff */
[C---:B---3--:R-:W-:Y:S02]  /*5400*/  IMAD.X R12, R0.reuse, 0x1, R3, P0 ;  /* 0x00000001000c7824 */ /* 0x048fe400000e0603 */
[----:B------:R-:W-:Y:S01]  /*5410*/  IMAD.X R0, R0, 0x1, R2, P4 ;  /* 0x0000000100007824 */ /* 0x000fe200020e0602 */
[C---:B----4-:R-:W-:Y:S01]  /*5420*/  IADD3 R11, P0, R31.reuse, R7, RZ ;  /* 0x000000071f0b7210 */ /* 0x050fe20007f1e0ff */
[----:B------:R-:W-:Y:S04]  /*5430*/  STL [R1+0x8cc], R13 ;  /* 0x0008cc0d01007387 */ /* 0x000fe80000100800 */
[----:B------:R2:W-:Y:S04]  /*5440*/  STL [R1+0x898], R12 ;  /* 0x0008980c01007387 */ /* 0x0005e80000100800 */
        /* <DEDUP_REMOVED lines=1025> */
[----:B----4-:R-:W-:-:S03]  /*9460*/  IADD3 R0, P2, R250, R6, RZ ;  /* 0x00000006fa007210 */ /* 0x010fc60007f5e0ff */
[----:B------:R2:W-:Y:S01]  /*9470*/  STL [R1+0x10a0], R11 ;  /* 0x0010a00b01007387 */ /* 0x0005e20000100800 */
[----:B0-----:R-:W-:-:S03]  /*9480*/  IMAD R152, R152, 0x33, RZ ;  /* 0x0000003398987824 */ /* 0x001fc600078e02ff */
[----:B------:R0:W-:Y:S01]  /*9490*/  STL [R1+0x10dc], R0 ;  /* 0x0010dc0001007387 */ /* 0x0001e20000100800 */
[----:B--2---:R-:W-:Y:S01]  /*94a0*/  IMAD.X R11, R208, 0x1, R5, P1 ;  /* 0x00000001d00b7824 */ /* 0x004fe200008e0605 */
[----:B0-----:R-:W-:Y:S01]  /*94b0*/  IADD3 R0, P1, R250, R9, RZ ;  /* 0x00000009fa007210 */ /* 0x001fe20007f3e0ff */
[----:B------:R-:W-:-:S03]  /*94c0*/  IMAD.X R12, R208, 0x1, R4, P0 ;  /* 0x00000001d00c7824 */ /* 0x000fc600000e0604 */
[----:B------:R0:W-:Y:S04]  /*94d0*/  STL [R1+0x10a8], R11 ;  /* 0x0010a80b01007387 */ /* 0x0001e80000100800 */
[----:B------:R2:W-:Y:S01]  /*94e0*/  STL [R1+0x10e4], R0 ;  /* 0x0010e40001007387 */ /* 0x0005e20000100800 */
[----:B0-----:R-:W-:-:S03]  /*94f0*/  IADD3 R11, P0, R152, R8, RZ ;  /* 0x00000008980b7210 */ /* 0x001fc60007f1e0ff */
[----:B------:R0:W-:Y:S01]  /*9500*/  STL [R1+0x10b0], R12 ;  /* 0x0010b00c01007387 */ /* 0x0001e20000100800 */
[----:B--2---:R-:W-:-:S03]  /*9510*/  IMAD.X R0, R208, 0x1, R3, P4 ;  /* 0x00000001d0007824 */ /* 0x004fc600020e0603 */
[----:B------:R2:W-:Y:S04]  /*9520*/  STL [R1+0x10ec], R11 ;  /* 0x0010ec0b01007387 */ /* 0x0005e80000100800 */
[----:B------:R3:W-:Y:S01]  /*9530*/  STL [R1+0x10b8], R0 ;  /* 0x0010b80001007387 */ /* 0x0007e20000100800 */
[----:B0-----:R-:W-:Y:S01]  /*9540*/  IADD3 R12, P4, R152, R7, RZ ;  /* 0x00000007980c7210 */ /* 0x001fe20007f9e0ff */
[----:B--2---:R-:W-:-:S04]  /*9550*/  IMAD.X R11, R208, 0x1, R2, P6 ;  /* 0x00000001d00b7824 */ /* 0x004fc800030e0602 */
[----:B------:R-:W-:Y:S01]  /*9560*/  STL [R1+0x10f4], R12 ;  /* 0x0010f40c01007387 */ /* 0x000fe20000100800 */
[----:B---3--:R-:W-:-:S03]  /*9570*/  IADD3 R0, P6, R152, R6, RZ ;  /* 0x0000000698007210 */ /* 0x008fc60007fde0ff */
[----:B------:R0:W-:Y:S04]  /*9580*/  STL [R1+0x10c0], R11 ;  /* 0x0010c00b01007387 */ /* 0x0001e80000100800 */
[----:B------:R2:W-:Y:S01]  /*9590*/  STL [R1+0x10fc], R0 ;  /* 0x0010fc0001007387 */ /* 0x0005e20000100800 */
[----:B0-----:R-:W-:Y:S01]  /*95a0*/  IMAD.X R11, R209, 0x1, R5, P5 ;  /* 0x00000001d10b7824 */ /* 0x001fe200028e0605 */
[----:B--2---:R-:W-:Y:S02]  /*95b0*/  IADD3 R0, P5, R152, R9, RZ ;  /* 0x0000000998007210 */ /* 0x004fe40007fbe0ff */
[----:B------:R-:W0:Y:S01]  /*95c0*/  LDC R152, c[0x0][0x238] ;  /* 0x00008e00ff987b82 */ /* 0x000e220000000800 */
[----:B-1----:R-:W-:Y:S01]  /*95d0*/  IMAD R153, R153, 0x32, RZ ;  /* 0x0000003299997824 */ /* 0x002fe200078e02ff */
[----:B------:R1:W-:Y:S01]  /*95e0*/  STL [R1+0x10c8], R11 ;  /* 0x0010c80b01007387 */ /* 0x0003e20000100800 */
[----:B------:R-:W-:-:S03]  /*95f0*/  IMAD.X R12, R209, 0x1, R4, P3 ;  /* 0x00000001d10c7824 */ /* 0x000fc600018e0604 */
[----:B------:R2:W-:Y:S01]  /*9600*/  STL [R1+0x1104], R0 ;  /* 0x0011040001007387 */ /* 0x0005e20000100800 */
[----:B-1----:R-:W-:-:S03]  /*9610*/  IADD3 R11, P3, R153, R8, RZ ;  /* 0x00000008990b7210 */ /* 0x002fc60007f7e0ff */
[----:B------:R1:W-:Y:S01]  /*9620*/  STL [R1+0x10d0], R12 ;  /* 0x0010d00c01007387 */ /* 0x0003e20000100800 */
[----:B--2---:R-:W-:-:S03]  /*9630*/  IMAD.X R0, R209, 0x1, R3, P2 ;  /* 0x00000001d1007824 */ /* 0x004fc600010e0603 */
[----:B------:R2:W-:Y:S04]  /*9640*/  STL [R1+0x110c], R11 ;  /* 0x00110c0b01007387 */ /* 0x0005e80000100800 */
[----:B------:R3:W-:Y:S01]  /*9650*/  STL [R1+0x10d8], R0 ;  /* 0x0010d80001007387 */ /* 0x0007e20000100800 */
[----:B-1----:R-:W-:Y:S01]  /*9660*/  IADD3 R12, P2, R153, R7, RZ ;  /* 0x00000007990c7210 */ /* 0x002fe20007f5e0ff */
[----:B--2---:R-:W-:-:S04]  /*9670*/  IMAD.X R11, R209, 0x1, R2, P1 ;  /* 0x00000001d10b7824 */ /* 0x004fc800008e0602 */
[----:B------:R-:W-:Y:S01]  /*9680*/  STL [R1+0x1114], R12 ;  /* 0x0011140c01007387 */ /* 0x000fe20000100800 */
[----:B---3--:R-:W-:-:S03]  /*9690*/  IADD3 R0, P1, R153, R6, RZ ;  /* 0x0000000699007210 */ /* 0x008fc60007f3e0ff */
[----:B------:R1:W-:Y:S01]  /*96a0*/  STL [R1+0x10e0], R11 ;  /* 0x0010e00b01007387 */ /* 0x0003e20000100800 */
[----:B0-----:R-:W-:-:S03]  /*96b0*/  IMAD R152, R152, 0x31, RZ ;  /* 0x0000003198987824 */ /* 0x001fc600078e02ff */
[----:B------:R0:W-:Y:S01]  /*96c0*/  STL [R1+0x111c], R0 ;  /* 0x00111c0001007387 */ /* 0x0001e20000100800 */
[----:B-1----:R-:W-:Y:S01]  /*96d0*/  IMAD.X R11, R211, 0x1, R5, P0 ;  /* 0x00000001d30b7824 */ /* 0x002fe200000e0605 */
[----:B0-----:R-:W-:Y:S02]  /*96e0*/  IADD3 R0, P0, R153, R9, RZ ;  /* 0x0000000999007210 */ /* 0x001fe40007f1e0ff */
[----:B------:R-:W0:Y:S01]  /*96f0*/  LDC R153, c[0x0][0x238] ;  /* 0x00008e00ff997b82 */ /* 0x000e220000000800 */
[----:B------:R-:W-:Y:S01]  /*9700*/  IMAD.X R12, R211, 0x1, R4, P4 ;  /* 0x00000001d30c7824 */ /* 0x000fe200020e0604 */
[----:B------:R1:W-:Y:S04]  /*9710*/  STL [R1+0x10e8], R11 ;  /* 0x0010e80b01007387 */ /* 0x0003e80000100800 */
        /* <DEDUP_REMOVED lines=10> */
[----:B------:R1:W-:Y:S04]  /*97c0*/  STL [R1+0x1100], R11 ;  /* 0x0011000b01007387 */ /* 0x0003e80000100800 */
[----:B------:R2:W-:Y:S01]  /*97d0*/  STL [R1+0x113c], R0 ;  /* 0x00113c0001007387 */ /* 0x0005e20000100800 */
[----:B-1----:R-:W-:Y:S01]  /*97e0*/  IMAD.X R11, R213, 0x1, R5, P3 ;  /* 0x00000001d50b7824 */ /* 0x002fe200018e0605 */
[----:B--2---:R-:W-:Y:S02]  /*97f0*/  IADD3 R0, P3, R152, R9, RZ ;  /* 0x0000000998007210 */ /* 0x004fe40007f7e0ff */
[----:B------:R-:W1:Y:S01]  /*9800*/  LDC R152, c[0x0][0x238] ;  /* 0x00008e00ff987b82 */ /* 0x000e620000000800 */
[----:B0-----:R-:W-:Y:S01]  /*9810*/  IMAD R153, R153, 0x30, RZ ;  /* 0x0000003099997824 */ /* 0x001fe200078e02ff */
[----:B------:R0:W-:Y:S01]  /*9820*/  STL [R1+0x1108], R11 ;  /* 0x0011080b01007387 */ /* 0x0001e20000100800 */
[----:B------:R-:W-:-:S03]  /*9830*/  IMAD.X R12, R213, 0x1, R4, P2 ;  /* 0x00000001d50c7824 */ /* 0x000fc600010e0604 */
        /* <DEDUP_REMOVED lines=10> */
[----:B------:R0:W-:Y:S01]  /*98e0*/  STL [R1+0x1120], R11 ;  /* 0x0011200b01007387 */ /* 0x0001e20000100800 */
[----:B-1----:R-:W-:-:S03]  /*98f0*/  IMAD R152, R152, 0x2f, RZ ;  /* 0x0000002f98987824 */ /* 0x002fc600078e02ff */
[----:B------:R1:W-:Y:S01]  /*9900*/  STL [R1+0x115c], R0 ;  /* 0x00115c0001007387 */ /* 0x0003e20000100800 */
[----:B0-----:R-:W-:Y:S01]  /*9910*/  IMAD.X R11, R215, 0x1, R5, P4 ;  /* 0x00000001d70b7824 */ /* 0x001fe200020e0605 */
[----:B-1----:R-:W-:Y:S02]  /*9920*/  IADD3 R0, P4, R153, R9, RZ ;  /* 0x0000000999007210 */ /* 0x002fe40007f9e0ff */
        /* <DEDUP_REMOVED lines=34> */
[C---:B0-----:R-:W-:Y:S01]  /*9b50*/  IMAD.X R11, R218.reuse, 0x1, R5, P6 ;  /* 0x00000001da0b7824 */ /* 0x041fe200030e0605 */
        /* <DEDUP_REMOVED lines=235> */
[----:B0-----:R-:W-:Y:S01]  /*aa10*/  IMAD.SHL.U32 R153, R153, 0x20, RZ ;  /* 0x0000002099997824 */ /* 0x001fe200078e00ff */
        /* <DEDUP_REMOVED lines=96> */
[----:B------:R2:W-:Y:S01]  /*b020*/  STL [R1+0x13ec], R11 ;  /* 0x0013ec0b01007387 */ /* 0x0005e20000100800 */
[----:B-1----:R-:W-:-:S03]  /*b030*/  IADD3 R12, P1, R152, R7, RZ ;  /* 0x00000007980c7210 */ /* 0x002fc60007f3e0ff */
[----:B------:R1:W-:Y:S01]  /*b040*/  STL [R1+0x13b8], R0 ;  /* 0x0013b80001007387 */ /* 0x0003e20000100800 */
[----:B--2---:R-:W-:-:S03]  /*b050*/  IMAD.X R11, R251, 0x1, R2, P0 ;  /* 0x00000001fb0b7824 */ /* 0x004fc600000e0602 */
[----:B------:R-:W-:Y:S01]  /*b060*/  STL [R1+0x13f4], R12 ;  /* 0x0013f40c01007387 */ /* 0x000fe20000100800 */
[----:B------:R-:W-:-:S03]  /*b070*/  SHF.R.S32.HI R13, RZ, 0x1f, R152 ;  /* 0x0000001fff0d7819 */ /* 0x000fc60000011498 */
[----:B------:R2:W-:Y:S01]  /*b080*/  STL [R1+0x13c0], R11 ;  /* 0x0013c00b01007387 */ /* 0x0005e20000100800 */
[----:B-1----:R-:W-:Y:S01]  /*b090*/  IADD3 R0, P0, R152, R6, RZ ;  /* 0x0000000698007210 */ /* 0x002fe20007f1e0ff */
[----:B--2---:R-:W-:Y:S01]  /*b0a0*/  IMAD.X R11, R252, 0x1, R5, P4 ;  /* 0x00000001fc0b7824 */ /* 0x004fe200020e0605 */
[----:B------:R-:W-:Y:S02]  /*b0b0*/  IADD3 R12, P4, R152, R9, RZ ;  /* 0x00000009980c7210 */ /* 0x000fe40007f9e0ff */
[----:B------:R-:W1:Y:S01]  /*b0c0*/  LDC R152, c[0x0][0x238] ;  /* 0x00008e00ff987b82 */ /* 0x000e620000000800 */
[----:B0-----:R-:W-:Y:S01]  /*b0d0*/  IMAD R153, R153, 0x1a, RZ ;  /* 0x0000001a99997824 */ /* 0x001fe200078e02ff */
[----:B------:R0:W-:Y:S04]  /*b0e0*/  STL [R1+0x13fc], R0 ;  /* 0x0013fc0001007387 */ /* 0x0001e80000100800 */
[----:B------:R2:W-:Y:S01]  /*b0f0*/  STL [R1+0x13c8], R11 ;  /* 0x0013c80b01007387 */ /* 0x0005e20000100800 */
[----:B0-----:R-:W-:-:S03]  /*b100*/  IMAD.X R0, R252, 0x1, R4, P6 ;  /* 0x00000001fc007824 */ /* 0x001fc600030e0604 */
[----:B------:R0:W-:Y:S01]  /*b110*/  STL [R1+0x1404], R12 ;  /* 0x0014040c01007387 */ /* 0x0001e20000100800 */
[----:B--2---:R-:W-:-:S03]  /*b120*/  IADD3 R11, P6, R153, R8, RZ ;  /* 0x00000008990b7210 */ /* 0x004fc60007fde0ff */
[----:B------:R2:W-:Y:S04]  /*b130*/  STL [R1+0x13d0], R0 ;  /* 0x0013d00001007387 */ /* 0x0005e80000100800 */
[----:B------:R3:W-:Y:S01]  /*b140*/  STL [R1+0x140c], R11 ;  /* 0x00140c0b01007387 */ /* 0x0007e20000100800 */
[----:B0-----:R-:W-:Y:S01]  /*b150*/  IMAD.X R12, R252, 0x1, R3, P5 ;  /* 0x00000001fc0c7824 */ /* 0x001fe200028e0603 */
[----:B--2---:R-:W-:-:S04]  /*b160*/  IADD3 R0, P5, R153, R7, RZ ;  /* 0x0000000799007210 */ /* 0x004fc80007fbe0ff */
[----:B------:R-:W-:Y:S01]  /*b170*/  STL [R1+0x13d8], R12 ;  /* 0x0013d80c01007387 */ /* 0x000fe20000100800 */
[----:B---3--:R-:W-:-:S03]  /*b180*/  IMAD.X R11, R252, 0x1, R2, P3 ;  /* 0x00000001fc0b7824 */ /* 0x008fc600018e0602 */
[----:B------:R0:W-:Y:S01]  /*b190*/  STL [R1+0x1414], R0 ;  /* 0x0014140001007387 */ /* 0x0001e20000100800 */
[----:B-1----:R-:W-:-:S03]  /*b1a0*/  IMAD R152, R152, 0x19, RZ ;  /* 0x0000001998987824 */ /* 0x002fc600078e02ff */
[----:B------:R1:W-:Y:S01]  /*b1b0*/  STL [R1+0x13e0], R11 ;  /* 0x0013e00b01007387 */ /* 0x0003e20000100800 */
[----:B0-----:R-:W-:Y:S01]  /*b1c0*/  IADD3 R0, P3, R153, R6, RZ ;  /* 0x0000000699007210 */ /* 0x001fe20007f7e0ff */
[----:B-1----:R-:W-:-:S04]  /*b1d0*/  IMAD.X R11, R13, 0x1, R5, P2 ;  /* 0x000000010d0b7824 */ /* 0x002fc800010e0605 */
[----:B------:R0:W-:Y:S01]  /*b1e0*/  STL [R1+0x141c], R0 ;  /* 0x00141c0001007387 */ /* 0x0001e20000100800 */
[----:B------:R-:W-:-:S03]  /*b1f0*/  IADD3 R12, P2, R153, R9, RZ ;  /* 0x00000009990c7210 */ /* 0x000fc60007f5e0ff */
[----:B------:R1:W-:Y:S01]  /*b200*/  STL [R1+0x13e8], R11 ;  /* 0x0013e80b01007387 */ /* 0x0003e20000100800 */
[----:B0-----:R-:W-:-:S03]  /*b210*/  IMAD.X R0, R13, 0x1, R4, P1 ;  /* 0x000000010d007824 */ /* 0x001fc600008e0604 */
[----:B------:R0:W-:Y:S01]  /*b220*/  STL [R1+0x1424], R12 ;  /* 0x0014240c01007387 */ /* 0x0001e20000100800 */
[----:B-1----:R-:W-:-:S03]  /*b230*/  IADD3 R11, P1, R152, R8, RZ ;  /* 0x00000008980b7210 */ /* 0x002fc60007f3e0ff */
[----:B------:R-:W-:Y:S04]  /*b240*/  STL [R1+0x13f0], R0 ;  /* 0x0013f00001007387 */ /* 0x000fe80000100800 */
[----:B------:R1:W-:Y:S01]  /*b250*/  STL [R1+0x142c], R11 ;  /* 0x00142c0b01007387 */ /* 0x0003e20000100800 */
[C---:B0-----:R-:W-:Y:S02]  /*b260*/  IMAD.X R12, R13.reuse, 0x1, R3, P0 ;  /* 0x000000010d0c7824 */ /* 0x041fe400000e0603 */
[----:B-1----:R-:W-:Y:S01]  /*b270*/  IMAD.X R11, R13, 0x1, R2, P4 ;  /* 0x000000010d0b7824 */ /* 0x002fe200020e0602 */
[----:B------:R-:W-:Y:S02]  /*b280*/  SHF.R.S32.HI R13, RZ, 0x1f, R153 ;  /* 0x0000001fff0d7819 */ /* 0x000fe40000011499 */
[----:B------:R-:W0:Y:S01]  /*b290*/  LDC R153, c[0x0][0x238] ;  /* 0x00008e00ff997b82 */ /* 0x000e220000000800 */
[C---:B------:R-:W-:Y:S01]  /*b2a0*/  IADD3 R0, P0, R152.reuse, R7, RZ ;  /* 0x0000000798007210 */ /* 0x040fe20007f1e0ff */
[----:B------:R-:W-:Y:S04]  /*b2b0*/  STL [R1+0x13f8], R12 ;  /* 0x0013f80c01007387 */ /* 0x000fe80000100800 */
[----:B------:R1:W-:Y:S04]  /*b2c0*/  STL [R1+0x1434], R0 ;  /* 0x0014340001007387 */ /* 0x0003e80000100800 */
[----:B------:R2:W-:Y:S01]  /*b2d0*/  STL [R1+0x1400], R11 ;  /* 0x0014000b01007387 */ /* 0x0005e20000100800 */
[----:B-1----:R-:W-:Y:S01]  /*b2e0*/  IADD3 R0, P4, R152, R6, RZ ;  /* 0x0000000698007210 */ /* 0x002fe20007f9e0ff */
[----:B--2---:R-:W-:-:S04]  /*b2f0*/  IMAD.X R11, R13, 0x1, R5, P6 ;  /* 0x000000010d0b7824 */ /* 0x004fc800030e0605 */
[----:B------:R1:W-:Y:S01]  /*b300*/  STL [R1+0x143c], R0 ;  /* 0x00143c0001007387 */ /* 0x0003e20000100800 */
[----:B0-----:R-:W-:Y:S01]  /*b310*/  IMAD R153, R153, 0x18, RZ ;  /* 0x0000001899997824 */ /* 0x001fe200078e02ff */
[----:B------:R-:W-:Y:S02]  /*b320*/  IADD3 R12, P6, R152, R9, RZ ;  /* 0x00000009980c7210 */ /* 0x000fe40007fde0ff */
[----:B------:R0:W-:Y:S01]  /*b330*/  STL [R1+0x1408], R11 ;  /* 0x0014080b01007387 */ /* 0x0001e20000100800 */
[----:B-1----:R-:W-:-:S03]  /*b340*/  IMAD.X R0, R13, 0x1, R4, P5 ;  /* 0x000000010d007824 */ /* 0x002fc600028e0604 */
[----:B------:R1:W-:Y:S01]  /*b350*/  STL [R1+0x1444], R12 ;  /* 0x0014440c01007387 */ /* 0x0003e20000100800 */
[----:B0-----:R-:W-:-:S03]  /*b360*/  IADD3 R11, P5, R153, R8, RZ ;  /* 0x00000008990b7210 */ /* 0x001fc60007fbe0ff */
[----:B------:R-:W-:Y:S04]  /*b370*/  STL [R1+0x1410], R0 ;  /* 0x0014100001007387 */ /* 0x000fe80000100800 */
[----:B------:R0:W-:Y:S01]  /*b380*/  STL [R1+0x144c], R11 ;  /* 0x00144c0b01007387 */ /* 0x0001e20000100800 */
[C---:B-1----:R-:W-:Y:S02]  /*b390*/  IMAD.X R12, R13.reuse, 0x1, R3, P3 ;  /* 0x000000010d0c7824 */ /* 0x042fe400018e0603 */
[----:B0-----:R-:W-:Y:S01]  /*b3a0*/  IMAD.X R11, R13, 0x1, R2, P2 ;  /* 0x000000010d0b7824 */ /* 0x001fe200010e0602 */
        /* <DEDUP_REMOVED lines=142> */
[----:B0-----:R-:W-:Y:S01]  /*bc90*/  IMAD.SHL.U32 R153, R153, 0x10, RZ ;  /* 0x0000001099997824 */ /* 0x001fe200078e00ff */
        /* <DEDUP_REMOVED lines=236> */
[----:B0-----:R-:W-:Y:S02]  /*cb60*/  IMAD.X R11, R13, 0x1, R2, P4 ;  /* 0x000000010d0b7824 */ /* 0x001fe400020e0602 */
[----:B------:R-:W0:Y:S01]  /*cb70*/  LDC R13, c[0x0][0x238] ;  /* 0x00008e00ff0d7b82 */ /* 0x000e220000000800 */
[----:B------:R-:W-:-:S02]  /*cb80*/  IADD3 R0, P0, R153, R7, RZ ;  /* 0x0000000799007210 */ /* 0x000fc40007f1e0ff */
[----:B------:R-:W-:Y:S01]  /*cb90*/  SHF.R.S32.HI R152, RZ, 0x1f, R152 ;  /* 0x0000001fff987819 */ /* 0x000fe20000011498 */
[----:B------:R-:W-:Y:S04]  /*cba0*/  STL [R1+0x1698], R12 ;  /* 0x0016980c01007387 */ /* 0x000fe80000100800 */
[----:B------:R1:W-:Y:S04]  /*cbb0*/  STL [R1+0x16d4], R0 ;  /* 0x0016d40001007387 */ /* 0x0003e80000100800 */
[----:B------:R2:W-:Y:S01]  /*cbc0*/  STL [R1+0x16a0], R11 ;  /* 0x0016a00b01007387 */ /* 0x0005e20000100800 */
[----:B-1----:R-:W-:Y:S01]  /*cbd0*/  IADD3 R0, P4, R153, R6, RZ ;  /* 0x0000000699007210 */ /* 0x002fe20007f9e0ff */
[----:B--2---:R-:W-:-:S02]  /*cbe0*/  IMAD.X R11, R152, 0x1, R5, P6 ;  /* 0x00000001980b7824 */ /* 0x004fc400030e0605 */
[----:B0-----:R-:W-:Y:S02]  /*cbf0*/  IMAD R13, R13, 0x3, RZ ;  /* 0x000000030d0d7824 */ /* 0x001fe400078e02ff */
        /* <DEDUP_REMOVED lines=9> */
[----:B-1----:R-:W-:Y:S02]  /*cc90*/  IMAD.X R11, R152, 0x1, R2, P2 ;  /* 0x00000001980b7824 */ /* 0x002fe400010e0602 */
[----:B------:R-:W0:Y:S01]  /*cca0*/  LDC R152, c[0x0][0x238] ;  /* 0x00008e00ff987b82 */ /* 0x000e220000000800 */
[----:B------:R-:W-:Y:S01]  /*ccb0*/  IADD3 R0, P3, R13, R7, RZ ;  /* 0x000000070d007210 */ /* 0x000fe20007f7e0ff */
[----:B------:R-:W-:Y:S01]  /*ccc0*/  STL [R1+0x16b8], R12 ;  /* 0x0016b80c01007387 */ /* 0x000fe20000100800 */
[----:B------:R-:W-:-:S03]  /*ccd0*/  SHF.R.S32.HI R153, RZ, 0x1f, R153 ;  /* 0x0000001fff997819 */ /* 0x000fc60000011499 */
[----:B------:R1:W-:Y:S04]  /*cce0*/  STL [R1+0x16f4], R0 ;  /* 0x0016f40001007387 */ /* 0x0003e80000100800 */
[----:B------:R2:W-:Y:S01]  /*ccf0*/  STL [R1+0x16c0], R11 ;  /* 0x0016c00b01007387 */ /* 0x0005e20000100800 */
[----:B-1----:R-:W-:Y:S01]  /*cd00*/  IADD3 R0, P2, R13, R6, RZ ;  /* 0x000000060d007210 */ /* 0x002fe20007f5e0ff */
[----:B--2---:R-:W-:-:S04]  /*cd10*/  IMAD.X R11, R153, 0x1, R5, P1 ;  /* 0x00000001990b7824 */ /* 0x004fc800008e0605 */
[----:B------:R1:W-:Y:S01]  /*cd20*/  STL [R1+0x16fc], R0 ;  /* 0x0016fc0001007387 */ /* 0x0003e20000100800 */
[----:B0-----:R-:W-:-:S03]  /*cd30*/  IMAD.SHL.U32 R152, R152, 0x2, RZ ;  /* 0x0000000298987824 */ /* 0x001fc600078e00ff */
[----:B------:R0:W-:Y:S01]  /*cd40*/  STL [R1+0x16c8], R11 ;  /* 0x0016c80b01007387 */ /* 0x0001e20000100800 */
[----:B------:R-:W-:Y:S01]  /*cd50*/  IMAD.X R12, R153, 0x1, R4, P0 ;  /* 0x00000001990c7824 */ /* 0x000fe200000e0604 */
[----:B-1----:R-:W-:Y:S02]  /*cd60*/  IADD3 R0, P1, R13, R9, RZ ;  /* 0x000000090d007210 */ /* 0x002fe40007f3e0ff */
[----:B0-----:R-:W-:-:S03]  /*cd70*/  IADD3 R11, P0, R152, R8, RZ ;  /* 0x00000008980b7210 */ /* 0x001fc60007f1e0ff */
[----:B------:R0:W-:Y:S04]  /*cd80*/  STL [R1+0x1704], R0 ;  /* 0x0017040001007387 */ /* 0x0001e80000100800 */
[----:B------:R-:W-:Y:S04]  /*cd90*/  STL [R1+0x16d0], R12 ;  /* 0x0016d00c01007387 */ /* 0x000fe80000100800 */
[----:B------:R1:W-:Y:S01]  /*cda0*/  STL [R1+0x170c], R11 ;  /* 0x00170c0b01007387 */ /* 0x0003e20000100800 */
[C---:B0-----:R-:W-:Y:S02]  /*cdb0*/  IMAD.X R0, R153.reuse, 0x1, R3, P4 ;  /* 0x0000000199007824 */ /* 0x041fe400020e0603 */
[----:B-1----:R-:W-:-:S02]  /*cdc0*/  IMAD.X R11, R153, 0x1, R2, P6 ;  /* 0x00000001990b7824 */ /* 0x002fc400030e0602 */
[----:B------:R-:W0:Y:S01]  /*cdd0*/  LDC R153, c[0x0][0x238] ;  /* 0x00008e00ff997b82 */ /* 0x000e220000000800 */
[----:B------:R-:W-:Y:S02]  /*cde0*/  SHF.R.S32.HI R12, RZ, 0x1f, R13 ;  /* 0x0000001fff0c7819 */ /* 0x000fe4000001140d */
[C---:B------:R-:W-:Y:S01]  /*cdf0*/  IADD3 R13, P4, R152.reuse, R7, RZ ;  /* 0x00000007980d7210 */ /* 0x040fe20007f9e0ff */
[----:B------:R1:W-:Y:S04]  /*ce00*/  STL [R1+0x16d8], R0 ;  /* 0x0016d80001007387 */ /* 0x0003e80000100800 */
[----:B------:R-:W-:Y:S04]  /*ce10*/  STL [R1+0x1714], R13 ;  /* 0x0017140d01007387 */ /* 0x000fe80000100800 */
[----:B------:R2:W-:Y:S01]  /*ce20*/  STL [R1+0x16e0], R11 ;  /* 0x0016e00b01007387 */ /* 0x0005e20000100800 */
[----:B-1----:R-:W-:Y:S01]  /*ce30*/  IADD3 R0, P6, R152, R6, RZ ;  /* 0x0000000698007210 */ /* 0x002fe20007fde0ff */
[----:B--2---:R-:W-:-:S04]  /*ce40*/  IMAD.X R11, R12, 0x1, R5, P5 ;  /* 0x000000010c0b7824 */ /* 0x004fc800028e0605 */
[----:B------:R1:W-:Y:S04]  /*ce50*/  STL [R1+0x171c], R0 ;  /* 0x00171c0001007387 */ /* 0x0003e80000100800 */
[----:B------:R0:W-:Y:S01]  /*ce60*/  STL [R1+0x16e8], R11 ;  /* 0x0016e80b01007387 */ /* 0x0001e20000100800 */
[----:B-1----:R-:W-:Y:S01]  /*ce70*/  IMAD.X R0, R12, 0x1, R4, P3 ;  /* 0x000000010c007824 */ /* 0x002fe200018e0604 */
[----:B0-----:R-:W-:Y:S02]  /*ce80*/  IADD3 R11, P3, R8, R153, RZ ;  /* 0x00000099080b7210 */ /* 0x001fe40007f7e0ff */
[----:B------:R-:W0:Y:S01]  /*ce90*/  LDC R153, c[0x0][0x238] ;  /* 0x00008e00ff997b82 */ /* 0x000e220000000800 */
[----:B------:R-:W-:-:S05]  /*cea0*/  IADD3 R13, P5, R152, R9, RZ ;  /* 0x00000009980d7210 */ /* 0x000fca0007fbe0ff */
[----:B------:R1:W-:Y:S04]  /*ceb0*/  STL [R1+0x1724], R13 ;  /* 0x0017240d01007387 */ /* 0x0003e80000100800 */
[----:B------:R2:W-:Y:S04]  /*cec0*/  STL [R1+0x16f0], R0 ;  /* 0x0016f00001007387 */ /* 0x0005e80000100800 */
[----:B------:R0:W-:Y:S01]  /*ced0*/  STL [R1+0x172c], R11 ;  /* 0x00172c0b01007387 */ /* 0x0001e20000100800 */
[----:B-1----:R-:W1:Y:S01]  /*cee0*/  LDC R13, c[0x0][0x238] ;  /* 0x00008e00ff0d7b82 */ /* 0x002e620000000800 */
[----:B--2---:R-:W-:Y:S01]  /*cef0*/  IMAD.X R0, R12, 0x1, R3, P2 ;  /* 0x000000010c007824 */ /* 0x004fe200010e0603 */
[----:B0-----:R-:W-:-:S06]  /*cf00*/  IADD3 R11, P2, R7, R153, RZ ;  /* 0x00000099070b7210 */ /* 0x001fcc0007f5e0ff */
[----:B------:R-:W0:Y:S01]  /*cf10*/  LDC R153, c[0x0][0x238] ;  /* 0x00008e00ff997b82 */ /* 0x000e220000000800 */
[----:B------:R2:W-:Y:S01]  /*cf20*/  STL [R1+0x16f8], R0 ;  /* 0x0016f80001007387 */ /* 0x0005e20000100800 */
[----:B------:R-:W-:-:S03]  /*cf30*/  SHF.R.S32.HI R152, RZ, 0x1f, R152 ;  /* 0x0000001fff987819 */ /* 0x000fc60000011498 */
[----:B------:R3:W-:Y:S01]  /*cf40*/  STL [R1+0x1734], R11 ;  /* 0x0017340b01007387 */ /* 0x0007e20000100800 */
[----:B--2---:R-:W-:Y:S02]  /*cf50*/  IMAD.X R0, R12, 0x1, R2, P1 ;  /* 0x000000010c007824 */ /* 0x004fe400008e0602 */
[----:B---3--:R-:W-:-:S03]  /*cf60*/  IMAD.X R11, R152, 0x1, R5, P0 ;  /* 0x00000001980b7824 */ /* 0x008fc600000e0605 */
[----:B------:R0:W-:Y:S02]  /*cf70*/  STL [R1+0x1700], R0 ;  /* 0x0017000001007387 */ /* 0x0001e40000100800 */
[----:B0-----:R-:W-:Y:S02]  /*cf80*/  IADD3 R0, P0, R9, R153, RZ ;  /* 0x0000009909007210 */ /* 0x001fe40007f1e0ff */
[----:B------:R-:W0:Y:S01]  /*cf90*/  LDC R153, c[0x0][0x238] ;  /* 0x00008e00ff997b82 */ /* 0x000e220000000800 */
[----:B-1----:R-:W-:-:S05]  /*cfa0*/  IADD3 R12, P1, R6, R13, RZ ;  /* 0x0000000d060c7210 */ /* 0x002fca0007f3e0ff */
[----:B------:R1:W-:Y:S04]  /*cfb0*/  STL [R1+0x173c], R12 ;  /* 0x00173c0c01007387 */ /* 0x0003e80000100800 */
[----:B------:R-:W-:Y:S04]  /*cfc0*/  STL [R1+0x1708], R11 ;  /* 0x0017080b01007387 */ /* 0x000fe80000100800 */
[----:B------:R2:W-:Y:S01]  /*cfd0*/  STL [R1+0x1744], R0 ;  /* 0x0017440001007387 */ /* 0x0005e20000100800 */
[C---:B-1----:R-:W-:Y:S02]  /*cfe0*/  IMAD.X R12, R152.reuse, 0x1, R3, P6 ;  /* 0x00000001980c7824 */ /* 0x042fe400030e0603 */
[C---:B--2---:R-:W-:Y:S01]  /*cff0*/  IMAD.X R0, R152.reuse, 0x1, R4, P4 ;  /* 0x0000000198007824 */ /* 0x044fe200020e0604 */
[----:B0-----:R-:W-:Y:S01]  /*d000*/  SHF.R.S32.HI R153, RZ, 0x1f, R153 ;  /* 0x0000001fff997819 */ /* 0x001fe20000011499 */
[----:B------:R-:W-:-:S03]  /*d010*/  IMAD.X R11, R152, 0x1, R2, P5 ;  /* 0x00000001980b7824 */ /* 0x000fc600028e0602 */
[----:B------:R0:W-:Y:S04]  /*d020*/  STL [R1+0x1710], R0 ;  /* 0x0017100001007387 */ /* 0x0001e80000100800 */
[----:B------:R1:W-:Y:S01]  /*d030*/  STL [R1+0x1718], R12 ;  /* 0x0017180c01007387 */ /* 0x0003e20000100800 */
[----:B0-----:R-:W-:-:S03]  /*d040*/  IMAD.X R0, R153, 0x1, R5, P3 ;  /* 0x0000000199007824 */ /* 0x001fc600018e0605 */
[----:B------:R0:W-:Y:S01]  /*d050*/  STL [R1+0x1720], R11 ;  /* 0x0017200b01007387 */ /* 0x0001e20000100800 */
[----:B-1----:R-:W-:-:S03]  /*d060*/  IMAD.X R12, R153, 0x1, R4, P2 ;  /* 0x00000001990c7824 */ /* 0x002fc600010e0604 */
[----:B------:R1:W-:Y:S01]  /*d070*/  STL [R1+0x1728], R0 ;  /* 0x0017280001007387 */ /* 0x0003e20000100800 */
[----:B0-----:R-:W-:-:S03]  /*d080*/  IMAD.X R11, R153, 0x1, R3, P1 ;  /* 0x00000001990b7824 */ /* 0x001fc600008e0603 */
[----:B------:R-:W-:Y:S01]  /*d090*/  STL [R1+0x1730], R12 ;  /* 0x0017300c01007387 */ /* 0x000fe20000100800 */
[----:B-1----:R-:W-:-:S03]  /*d0a0*/  IMAD.X R0, R153, 0x1, R2, P0 ;  /* 0x0000000199007824 */ /* 0x002fc600000e0602 */
[----:B------:R-:W-:Y:S01]  /*d0b0*/  STL [R1+0x1738], R11 ;  /* 0x0017380b01007387 */ /* 0x000fe20000100800 */
[----:B------:R-:W-:Y:S01]  /*d0c0*/  UIADD3.64 UR14, UR4, 0x7fe, URZ ;  /* 0x000007fe040e7897 */ /* 0x000fe2000fffe03f */
[----:B------:R-:W-:Y:S01]  /*d0d0*/  CS2R R98, SRZ ;  /* 0x0000000000627805 */ /* 0x000fe2000001ff00 */
[----:B------:R-:W-:Y:S01]  /*d0e0*/  UIADD3.64 UR10, UR4, 0x800, URZ ;  /* 0x00000800040a7897 */ /* 0x000fe2000fffe03f */
[----:B------:R0:W-:Y:S01]  /*d0f0*/  STL [R1+0x1740], R0 ;  /* 0x0017400001007387 */ /* 0x0001e20000100800 */
        /* <DEDUP_REMOVED lines=34> */
[----:B0-----:R-:W-:Y:S01]  /*d320*/  SHF.R.S32.HI R0, RZ, 0x1f, R10 ;  /* 0x0000001fff007819 */ /* 0x001fe2000001140a */
[----:B------:R-:W-:Y:S02]  /*d330*/  UIADD3.64 UR14, UR4, 0x802, URZ ;  /* 0x00000802040e7897 */ /* 0x000fe4000fffe03f */
[----:B------:R-:W-:Y:S02]  /*d340*/  UIADD3.64 UR10, UR4, 0x804, URZ ;  /* 0x00000804040a7897 */ /* 0x000fe4000fffe03f */
[----:B------:R-:W-:Y:S02]  /*d350*/  UIADD3.64 UR14, UR4, 0x9fe, URZ ;  /* 0x000009fe040e7897 */ /* 0x000fe4000fffe03f */
[----:B------:R-:W-:Y:S02]  /*d360*/  UIADD3.64 UR10, UR4, 0xa00, URZ ;  /* 0x00000a00040a7897 */ /* 0x000fe4000fffe03f */
[----:B------:R-:W-:Y:S02]  /*d370*/  UIADD3.64 UR20, UR4, 0xa02, URZ ;  /* 0x00000a0204147897 */ /* 0x000fe4000fffe03f */
[----:B------:R-:W-:-:S02]  /*d380*/  UIADD3.64 UR24, UR4, 0xa04, URZ ;  /* 0x00000a0404187897 */ /* 0x000fc4000fffe03f */
[----:B------:R-:W-:Y:S01]  /*d390*/  UIADD3.64 UR28, UR4, 0xbfe, URZ ;  /* 0x00000bfe041c7897 */ /* 0x000fe2000fffe03f */
[----:B------:R-:W-:Y:S01]  /*d3a0*/  UMOV UR19, 0x40000040 ;  /* 0x4000004000137882 */ /* 0x000fe20000000000 */
[----:B------:R-:W-:Y:S02]  /*d3b0*/  UIADD3.64 UR32, UR4, 0xc00, URZ ;  /* 0x00000c0004207897 */ /* 0x000fe4000fffe03f */
[----:B------:R-:W-:Y:S02]  /*d3c0*/  UIADD3.64 UR36, UR4, 0xc02, URZ ;  /* 0x00000c0204247897 */ /* 0x000fe4000fffe03f */
[----:B------:R-:W-:Y:S02]  /*d3d0*/  UIADD3.64 UR40, UR4, 0xc04, URZ ;  /* 0x00000c0404287897 */ /* 0x000fe4000fffe03f */
[----:B------:R-:W-:Y:S02]  /*d3e0*/  UIADD3.64 UR44, UR4, 0xdfe, URZ ;  /* 0x00000dfe042c7897 */ /* 0x000fe4000fffe03f */
[----:B------:R-:W-:-:S02]  /*d3f0*/  UIADD3.64 UR48, UR4, 0xe00, URZ ;  /* 0x00000e0004307897 */ /* 0x000fc4000fffe03f */
[----:B------:R-:W-:Y:S02]  /*d400*/  UIADD3.64 UR52, UR4, 0xe02, URZ ;  /* 0x00000e0204347897 */ /* 0x000fe4000fffe03f */
[----:B------:R-:W-:Y:S02]  /*d410*/  UIADD3.64 UR56, UR4, 0xe04, URZ ;  /* 0x00000e0404387897 */ /* 0x000fe4000fffe03f */
[----:B------:R-:W-:Y:S02]  /*d420*/  UIADD3.64 UR10, UR6, 0x2, URZ ;  /* 0x00000002060a7897 */ /* 0x000fe4000fffe03f */
[----:B------:R-:W-:-:S12]  /*d430*/  UIADD3.64 UR14, UR6, 0x4, URZ ;  /* 0x00000004060e7897 */ /* 0x000fd8000fffe03f */
.L_x_2:
[----:B0-----:R0:W-:Y:S04]  /*d440*/  STL [R1+0x1e60], R166 ;  /* 0x001e60a601007387 */ /* 0x0011e80000100800 */
[----:B------:R-:W-:Y:S04]  /*d450*/  STL [R1+0x1e5c], R240 ;  /* 0x001e5cf001007387 */ /* 0x000fe80000100800 */
        /* <DEDUP_REMOVED lines=382> */
[----:B------:R-:W2:Y:S01]  /*ec40*/  LDL.LU R10, [R1+0x90] ;  /* 0x00009000010a7983 */ /* 0x000ea20000300800 */
[----:B------:R-:W-:-:S02]  /*ec50*/  MOV R16, UR49 ;  /* 0x0000003100107c02 */ /* 0x000fc40008000f00 */
[----:B------:R-:W-:Y:S01]  /*ec60*/  MOV R13, UR48 ;  /* 0x00000030000d7c02 */ /* 0x000fe20008000f00 */
[----:B------:R-:W3:Y:S01]  /*ec70*/  LDL.LU R0, [R1+0x173c] ;  /* 0x00173c0001007983 */ /* 0x000ee20000300800 */
[----:B------:R-:W-:Y:S02]  /*ec80*/  MOV R12, UR53 ;  /* 0x00000035000c7c02 */ /* 0x000fe40008000f00 */
[----:B------:R-:W-:Y:S01]  /*ec90*/  PRMT R189, RZ, 0x7610, R189 ;  /* 0x00007610ffbd7816 */ /* 0x000fe200000000bd */
[----:B------:R1:W-:Y:S01]  /*eca0*/  STL [R1+0x1770], R16 ;  /* 0x0017701001007387 */ /* 0x0003e20000100800 */
[----:B0-----:R-:W-:-:S03]  /*ecb0*/  PRMT R166, RZ, 0x7610, R166 ;  /* 0x00007610ffa67816 */ /* 0x001fc600000000a6 */
[----:B------:R0:W-:Y:S04]  /*ecc0*/  STL [R1+0x176c], R13 ;  /* 0x00176c0d01007387 */ /* 0x0001e80000100800 */
[----:B------:R4:W-:Y:S01]  /*ecd0*/  STL [R1+0x1768], R12 ;  /* 0x0017680c01007387 */ /* 0x0009e20000100800 */
[----:B-1----:R-:W-:Y:S02]  /*ece0*/  MOV R16, UR52 ;  /* 0x0000003400107c02 */ /* 0x002fe40008000f00 */
[----:B0-----:R-:W-:-:S03]  /*ecf0*/  MOV R13, UR57 ;  /* 0x00000039000d7c02 */ /* 0x001fc60008000f00 */
[----:B------:R0:W-:Y:S01]  /*ed00*/  STL [R1+0x1764], R16 ;  /* 0x0017641001007387 */ /* 0x0001e20000100800 */
[----:B----4-:R-:W-:-:S03]  /*ed10*/  MOV R12, UR56 ;  /* 0x00000038000c7c02 */ /* 0x010fc60008000f00 */
[----:B------:R-:W-:Y:S04]  /*ed20*/  STL [R1+0x1760], R13 ;  /* 0x0017600d01007387 */ /* 0x000fe80000100800 */
[----:B------:R1:W-:Y:S01]  /*ed30*/  STL [R1+0x175c], R12 ;  /* 0x00175c0c01007387 */ /* 0x0003e20000100800 */
[----:B0-----:R-:W2:Y:S01]  /*ed40*/  LDC R16, c[0x0][0x230] ;  /* 0x00008c00ff107b82 */ /* 0x001ea20000000800 */
[----:B------:R-:W-:Y:S02]  /*ed50*/  PRMT R240, RZ, 0x7610, R240 ;  /* 0x00007610fff07816 */ /* 0x000fe400000000f0 */
[----:B------:R-:W-:Y:S01]  /*ed60*/  PRMT R238, RZ, 0x7610, R238 ;  /* 0x00007610ffee7816 */ /* 0x000fe200000000ee */
[----:B--2---:R-:W-:Y:S01]  /*ed70*/  IMAD R16, R10, -0x80, R16 ;  /* 0xffffff800a107824 */ /* 0x004fe200078e0210 */
[----:B------:R-:W-:Y:S04]  /*ed80*/  STL [R1+0x17e8], R10 ;  /* 0x0017e80a01007387 */ /* 0x000fe80000100800 */
[C---:B------:R-:W-:Y:S01]  /*ed90*/  ISETP.GT.AND P0, PT, R16.reuse, RZ, PT ;  /* 0x000000ff1000720c */ /* 0x040fe20003f04270 */
[----:B------:R-:W-:Y:S01]  /*eda0*/  STL [R1+0x17ec], R9 ;  /* 0x0017ec0901007387 */ /* 0x000fe20000100800 */
[----:B------:R-:W-:-:S03]  /*edb0*/  ISETP.GT.AND P1, PT, R16, 0x1, PT ;  /* 0x000000011000780c */ /* 0x000fc60003f24270 */
[----:B------:R0:W-:Y:S08]  /*edc0*/  STL [R1+0x17e4], R2 ;  /* 0x0017e40201007387 */ /* 0x0001f00000100800 */
[----:B-1----:R-:W-:Y:S02]  /*edd0*/  @P0 IMAD.MOV.U32 R12, RZ, RZ, R9 ;  /* 0x000000ffff0c0224 */ /* 0x002fe400078e0009 */
[----:B------:R-:W-:-:S02]  /*ede0*/  @P0 IMAD.MOV.U32 R13, RZ, RZ, R2 ;  /* 0x000000ffff0d0224 */ /* 0x000fc400078e0002 */
[----:B0-----:R-:W2:Y:S04]  /*edf0*/  LDL.LU R2, [R1+0x1744] ;  /* 0x0017440001027983 */ /* 0x001ea80000300800 */
[----:B------:R0:W4:Y:S04]  /*ee00*/  @P0 LDG.E.U8 R189, desc[UR60][R12.64] ;  /* 0x0000003c0cbd0981 */ /* 0x000128000c1e1100 */
[----:B------:R-:W-:Y:S04]  /*ee10*/  STL [R1+0x17f4], R6 ;  /* 0x0017f40601007387 */ /* 0x000fe80000100800 */
[----:B------:R-:W-:Y:S01]  /*ee20*/  STL [R1+0x17f0], R3 ;  /* 0x0017f00301007387 */ /* 0x000fe20000100800 */
[----:B0-----:R-:W-:-:S02]  /*ee30*/  @P0 IMAD.MOV.U32 R12, RZ, RZ, R6 ;  /* 0x000000ffff0c0224 */ /* 0x001fc400078e0006 */
[----:B------:R-:W-:-:S05]  /*ee40*/  @P0 IMAD.MOV.U32 R13, RZ, RZ, R3 ;  /* 0x000000ffff0d0224 */ /* 0x000fca00078e0003 */
[----:B------:R0:W5:Y:S02]  /*ee50*/  @P0 LDG.E.U8 R166, desc[UR60][R12.64] ;  /* 0x0000003c0ca60981 */ /* 0x000164000c1e1100 */
[----:B0-----:R-:W-:Y:S02]  /*ee60*/  @P0 IMAD.MOV.U32 R12, RZ, RZ, R7 ;  /* 0x000000ffff0c0224 */ /* 0x001fe400078e0007 */
[----:B------:R-:W-:-:S05]  /*ee70*/  @P0 IMAD.MOV.U32 R13, RZ, RZ, R4 ;  /* 0x000000ffff0d0224 */ /* 0x000fca00078e0004 */
[----:B------:R0:W3:Y:S02]  /*ee80*/  @P0 LDG.E.U8 R240, desc[UR60][R12.64] ;  /* 0x0000003c0cf00981 */ /* 0x0000e4000c1e1100 */
[----:B0-----:R-:W-:Y:S02]  /*ee90*/  @P0 IMAD.MOV.U32 R12, RZ, RZ, R8 ;  /* 0x000000ffff0c0224 */ /* 0x001fe400078e0008 */
[----:B------:R-:W-:-:S05]  /*eea0*/  @P0 IMAD.MOV.U32 R13, RZ, RZ, R5 ;  /* 0x000000ffff0d0224 */ /* 0x000fca00078e0005 */
[----:B------:R-:W2:Y:S04]  /*eeb0*/  @P0 LDG.E.U8 R238, desc[UR60][R12.64] ;  /* 0x0000003c0cee0981 */ /* 0x000ea8000c1e1100 */
[----:B-----5:R0:W-:Y:S04]  /*eec0*/  STL [R1+0x18], R166 ;  /* 0x000018a601007387 */ /* 0x0201e80000100800 */
[----:B0-----:R-:W5:Y:S04]  /*eed0*/  LDL.LU R166, [R1+0x1e60] ;  /* 0x001e600001a67983 */ /* 0x001f680000300800 */
[----:B------:R-:W-:Y:S04]  /*eee0*/  STL [R1+0x17fc], R7 ;  /* 0x0017fc0701007387 */ /* 0x000fe80000100800 */
[----:B------:R-:W-:Y:S04]  /*eef0*/  STL [R1+0x17f8], R4 ;  /* 0x0017f80401007387 */ /* 0x000fe80000100800 */
[----:B---3--:R0:W-:Y:S04]  /*ef00*/  STL [R1+0x10], R240 ;  /* 0x000010f001007387 */ /* 0x0081e80000100800 */
[----:B0-----:R-:W3:Y:S04]  /*ef10*/  LDL.LU R240, [R1+0x1e5c] ;  /* 0x001e5c0001f07983 */ /* 0x001ee80000300800 */
[----:B------:R-:W-:Y:S04]  /*ef20*/  STL [R1+0x1804], R8 ;  /* 0x0018040801007387 */ /* 0x000fe80000100800 */
[----:B------:R-:W-:Y:S04]  /*ef30*/  STL [R1+0x1800], R5 ;  /* 0x0018000501007387 */ /* 0x000fe80000100800 */
[----:B--2---:R0:W-:Y:S04]  /*ef40*/  STL [R1+0x8], R238 ;  /* 0x000008ee01007387 */ /* 0x0041e80000100800 */
[----:B0-----:R-:W2:Y:S04]  /*ef50*/  LDL.LU R238, [R1+0x1e58] ;  /* 0x001e580001ee7983 */ /* 0x001ea80000300800 */
[----:B------:R-:W4:Y:S01]  /*ef60*/  LDL R13, [R1+0x1740] ;  /* 0x00174000010d7983 */ /* 0x000f220000100800 */
[----:B------:R-:W-:Y:S01]  /*ef70*/  PRMT R188, RZ, 0x7610, R188 ;  /* 0x00007610ffbc7816 */ /* 0x000fe200000000bc */
[----:B------:R-:W-:-:S02]  /*ef80*/  @P1 IMAD.MOV.U32 R12, RZ, RZ, R2 ;  /* 0x000000ffff0c1224 */ /* 0x000fc400078e0002 */
[----:B------:R-:W-:Y:S01]  /*ef90*/  STL [R1+0x1808], R2 ;  /* 0x0018080201007387 */ /* 0x000fe20000100800 */
[----:B------:R-:W-:-:S03]  /*efa0*/  PRMT R164, RZ, 0x7610, R164 ;  /* 0x00007610ffa47816 */ /* 0x000fc600000000a4 */
[----:B----4-:R0:W4:Y:S04]  /*efb0*/  @P1 LDG.E.U8 R188, desc[UR60][R12.64] ;  /* 0x0000003c0cbc1981 */ /* 0x010128000c1e1100 */
[----:B------:R-:W5:Y:S01]  /*efc0*/  LDL R13, [R1+0x1738] ;  /* 0x00173800010d7983 */ /* 0x000f620000100800 */
[----:B0-----:R-:W-:-:S05]  /*efd0*/  @P1 IMAD.MOV.U32 R12, RZ, RZ, R0 ;  /* 0x000000ffff0c1224 */ /* 0x001fca00078e0000 */
[----:B-----5:R-:W5:Y:S04]  /*efe0*/  @P1 LDG.E.U8 R164, desc[UR60][R12.64] ;  /* 0x0000003c0ca41981 */ /* 0x020f68000c1e1100 */
[----:B------:R-:W-:Y:S04]  /*eff0*/  STL [R1+0x180c], R0 ;  /* 0x00180c0001007387 */ /* 0x000fe80000100800 */
[----:B-----5:R0:W-:Y:S04]  /*f000*/  STL [R1], R164 ;  /* 0x000000a401007387 */ /* 0x0201e80000100800 */
[----:B0-----:R-:W5:Y:S04]  /*f010*/  LDL.LU R164, [R1+0x1e54] ;  /* 0x001e540001a47983 */ /* 0x001f680000300800 */
[----:B------:R-:W3:Y:S04]  /*f020*/  LDL R12, [R1+0x1730] ;  /* 0x00173000010c7983 */ /* 0x000ee80000100800 */
[----:B------:R-:W3:Y:S01]  /*f030*/  LDL R13, [R1+0x1734] ;  /* 0x00173400010d7983 */ /* 0x000ee20000100800 */
[----:B------:R-:W-:-:S02]  /*f040*/  PRMT R252, RZ, 0x7610, R252 ;  /* 0x00007610fffc7816 */ /* 0x000fc400000000fc */
[----:B---3--:R-:W-:-:S04]  /*f050*/  @P1 LOP3.LUT R13, R13, R12, RZ, 0x3c, !PT ;  /* 0x0000000c0d0d1212 */ /* 0x008fc800078e3cff */
[----:B------:R-:W-:-:S04]  /*f060*/  @P1 LOP3.LUT R12, R13, R12, RZ, 0x3c, !PT ;  /* 0x0000000c0d0c1212 */ /* 0x000fc800078e3cff */
[----:B------:R-:W-:-:S05]  /*f070*/  @P1 LOP3.LUT R13, R13, R12, RZ, 0x3c, !PT ;  /* 0x0000000c0d0d1212 */ /* 0x000fca00078e3cff */
[----:B------:R0:W3:Y:S04]  /*f080*/  @P1 LDG.E.U8 R252, desc[UR60][R12.64] ;  /* 0x0000003c0cfc1981 */ /* 0x0000e8000c1e1100 */
[----:B------:R-:W0:Y:S04]  /*f090*/  LDL R12, [R1+0x1728] ;  /* 0x00172800010c7983 */ /* 0x000e280000100800 */
[----:B------:R-:W0:Y:S01]  /*f0a0*/  LDL R13, [R1+0x172c] ;  /* 0x00172c00010d7983 */ /* 0x000e220000100800 */
[----:B------:R-:W-:Y:S02]  /*f0b0*/  PRMT R250, RZ, 0x7610, R250 ;  /* 0x00007610fffa7816 */ /* 0x000fe400000000fa */
[----:B0-----:R-:W-:-:S04]  /*f0c0*/  @P1 LOP3.LUT R13, R13, R12, RZ, 0x3c, !PT ;  /* 0x0000000c0d0d1212 */ /* 0x001fc800078e3cff */
[----:B------:R-:W-:-:S04]  /*f0d0*/  @P1 LOP3.LUT R12, R13, R12, RZ, 0x3c, !PT ;  /* 0x0000000c0d0c1212 */ /* 0x000fc800078e3cff */
[----:B------:R-:W-:-:S05]  /*f0e0*/  @P1 LOP3.LUT R13, R13, R12, RZ, 0x3c, !PT ;  /* 0x0000000c0d0d1212 */ /* 0x000fca00078e3cff */
[----:B------:R0:W3:Y:S04]  /*f0f0*/  @P1 LDG.E.U8 R250, desc[UR60][R12.64] ;  /* 0x0000003c0cfa1981 */ /* 0x0000e8000c1e1100 */
[----:B------:R-:W0:Y:S04]  /*f100*/  LDL R12, [R1+0x1720] ;  /* 0x00172000010c7983 */ /* 0x000e280000100800 */
[----:B------:R-:W0:Y:S01]  /*f110*/  LDL R13, [R1+0x1724] ;  /* 0x00172400010d7983 */ /* 0x000e220000100800 */
[----:B------:R-:W-:Y:S02]  /*f120*/  ISETP.GT.AND P0, PT, R16, 0x2, PT ;  /* 0x000000021000780c */ /* 0x000fe40003f04270 */
[----:B------:R-:W-:-:S11]  /*f130*/  PRMT R187, RZ, 0x7610, R187 ;  /* 0x00007610ffbb7816 */ /* 0x000fd600000000bb */
[----:B0-----:R-:W-:-:S04]  /*f140*/  @P0 LOP3.LUT R13, R13, R12, RZ, 0x3c, !PT ;  /* 0x0000000c0d0d0212 */ /* 0x001fc800078e3cff */
        /* <DEDUP_REMOVED lines=9> */
[----:B------:R-:W2:Y:S04]  /*f1e0*/  @P0 LDG.E.U8 R237, desc[UR60][R12.64] ;  /* 0x0000003c0ced0981 */ /* 0x000ea8000c1e1100 */
[----:B--2---:R0:W-:Y:S04]  /*f1f0*/  STL [R1+0x30], R237 ;  /* 0x000030ed01007387 */ /* 0x0041e80000100800 */
[----:B0-----:R-:W2:Y:S04]  /*f200*/  LDL.LU R237, [R1+0x1e50] ;  /* 0x001e500001ed7983 */ /* 0x001ea80000300800 */
[----:B------:R-:W4:Y:S04]  /*f210*/  LDL R12, [R1+0x1710] ;  /* 0x00171000010c7983 */ /* 0x000f280000100800 */
[----:B------:R-:W4:Y:S01]  /*f220*/  LDL R13, [R1+0x1714] ;  /* 0x00171400010d7983 */ /* 0x000f220000100800 */
[----:B------:R-:W-:-:S02]  /*f230*/  PRMT R163, RZ, 0x7610, R163 ;  /* 0x00007610ffa37816 */ /* 0x000fc400000000a3 */
[----:B----4-:R-:W-:-:S04]  /*f240*/  @P0 LOP3.LUT R13, R13, R12, RZ, 0x3c, !PT ;  /* 0x0000000c0d0d0212 */ /* 0x010fc800078e3cff */
[----:B------:R-:W-:-:S04]  /*f250*/  @P0 LOP3.LUT R12, R13, R12, RZ, 0x3c, !PT ;  /* 0x0000000c0d0c0212 */ /* 0x000fc800078e3cff */
[----:B------:R-:W-:-:S05]  /*f260*/  @P0 LOP3.LUT R13, R13, R12, RZ, 0x3c, !PT ;  /* 0x0000000c0d0d0212 */ /* 0x000fca00078e3cff */
[----:B------:R-:W4:Y:S04]  /*f270*/  @P0 LDG.E.U8 R163, desc[UR60][R12.64] ;  /* 0x0000003c0ca30981 */ /* 0x000f28000c1e1100 */
[----:B----4-:R0:W-:Y:S04]  /*f280*/  STL [R1+0x28], R163 ;  /* 0x000028a301007387 */ /* 0x0101e80000100800 */
[----:B0-----:R-:W4:Y:S04]  /*f290*/  LDL.LU R163, [R1+0x1e4c] ;  /* 0x001e4c0001a37983 */ /* 0x001f280000300800 */
[----:B------:R-:W5:Y:S04]  /*f2a0*/  LDL R12, [R1+0x1708] ;  /* 0x00170800010c7983 */ /* 0x000f680000100800 */
[----:B------:R-:W5:Y:S01]  /*f2b0*/  LDL R13, [R1+0x170c] ;  /* 0x00170c00010d7983 */ /* 0x000f620000100800 */
[----:B------:R-:W-:-:S02]  /*f2c0*/  PRMT R235, RZ, 0x7610, R235 ;  /* 0x00007610ffeb7816 */ /* 0x000fc400000000eb */
[----:B-----5:R-:W-:-:S04]  /*f2d0*/  @P0 LOP3.LUT R13, R13, R12, RZ, 0x3c, !PT ;  /* 0x0000000c0d0d0212 */ /* 0x020fc800078e3cff */
[----:B------:R-:W-:-:S04]  /*f2e0*/  @P0 LOP3.LUT R12, R13, R12, RZ, 0x3c, !PT ;  /* 0x0000000c0d0c0212 */ /* 0x000fc800078e3cff */
[----:B------:R-:W-:-:S05]  /*f2f0*/  @P0 LOP3.LUT R13, R13, R12, RZ, 0x3c, !PT ;  /* 0x0000000c0d0d0212 */ /* 0x000fca00078e3cff */
[----:B------:R-:W5:Y:S01]  /*f300*/  @P0 LDG.E.U8 R235, desc[UR60][R12.64] ;  /* 0x0000003c0ceb0981 */ /* 0x000f62000c1e1100 */
[----:B------:R-:W-:-:S03]  /*f310*/  ISETP.GT.AND P1, PT, R16, 0x3, PT ;  /* 0x000000031000780c */ /* 0x000fc60003f24270 */
[----:B-----5:R0:W-:Y:S04]  /*f320*/  STL [R1+0x40], R235 ;  /* 0x000040eb01007387 */ /* 0x0201e80000100800 */
        /* <DEDUP_REMOVED lines=28> */
[----:B------:R-:W2:Y:S01]  /*f4f0*/  @P1 LDG.E.U8 R234, desc[UR60][R12.64] ;  /* 0x0000003c0cea1981 */ /* 0x000ea2000c1e1100 */
[----:B------:R-:W-:-:S03]  /*f500*/  ISETP.GT.AND P0, PT, R16, 0x4, PT ;  /* 0x000000041000780c */ /* 0x000fc60003f04270 */
        /* <DEDUP_REMOVED lines=8> */
[----:B------:R0:W4:Y:S04]  /*f590*/  @P0 LDG.E.U8 R167, desc[UR60][R12.64] ;  /* 0x0000003c0ca70981 */ /* 0x000128000c1e1100 */
[----:B------:R-:W0:Y:S04]  /*f5a0*/  LDL R12, [R1+0x16d8] ;  /* 0x0016d800010c7983 */ /* 0x000e280000100800 */
[----:B------:R-:W0:Y:S01]  /*f5b0*/  LDL R13, [R1+0x16dc] ;  /* 0x0016dc00010d7983 */ /* 0x000e220000100800 */
[----:B------:R-:W-:Y:S02]  /*f5c0*/  PRMT R246, RZ, 0x7610, R246 ;  /* 0x00007610fff67816 */ /* 0x000fe400000000f6 */
[----:B0-----:R-:W-:-:S04]  /*f5d0*/  @P0 LOP3.LUT R13, R13, R12, RZ, 0x3c, !PT ;  /* 0x0000000c0d0d0212 */ /* 0x001fc800078e3cff */
        /* <DEDUP_REMOVED lines=9> */
[----:B------:R-:W5:Y:S04]  /*f670*/  @P0 LDG.E.U8 R229, desc[UR60][R12.64] ;  /* 0x0000003c0ce50981 */ /* 0x000f68000c1e1100 */
        /* <DEDUP_REMOVED lines=8> */
[----:B------:R-:W3:Y:S01]  /*f700*/  @P0 LDG.E.U8 R228, desc[UR60][R12.64] ;  /* 0x0000003c0ce40981 */ /* 0x000ee2000c1e1100 */
[----:B------:R-:W-:-:S03]  /*f710*/  ISETP.GT.AND P1, PT, R16, 0x5, PT ;  /* 0x000000051000780c */ /* 0x000fc60003f24270 */
[----:B---3--:R0:W-:Y:S04]  /*f720*/  STL [R1+0x48], R228 ;  /* 0x000048e401007387 */ /* 0x0081e80000100800 */
[----:B0-----:R-:W3:Y:S04]  /*f730*/  LDL.LU R228, [R1+0x1e3c] ;  /* 0x001e3c0001e47983 */ /* 0x001ee80000300800 */
[----:B------:R-:W2:Y:S04]  /*f740*/  LDL R12, [R1+0x16c0] ;  /* 0x0016c000010c7983 */ /* 0x000ea80000100800 */
[----:B------:R-:W2:Y:S01]  /*f750*/  LDL R13, [R1+0x16c4] ;  /* 0x0016c400010d7983 */ /* 0x000ea20000100800 */
[----:B------:R-:W-:-:S02]  /*f760*/  PRMT R15, RZ, 0x7610, R15 ;  /* 0x00007610ff0f7816 */ /* 0x000fc4000000000f */
[----:B--2---:R-:W-:-:S04]  /*f770*/  @P1 LOP3.LUT R13, R13, R12, RZ, 0x3c, !PT ;  /* 0x0000000c0d0d1212 */ /* 0x004fc800078e3cff */
[----:B------:R-:W-:-:S04]  /*f780*/  @P1 LOP3.LUT R12, R13, R12, RZ, 0x3c, !PT ;  /* 0x0000000c0d0c1212 */ /* 0x000fc800078e3cff */
[----:B------:R-:W-:-:S05]  /*f790*/  @P1 LOP3.LUT R13, R13, R12, RZ, 0x3c, !PT ;  /* 0x0000000c0d0d1212 */ /* 0x000fca00078e3cff */
[----:B------:R0:W2:Y:S04]  /*f7a0*/  @P1 LDG.E.U8 R15, desc[UR60][R12.64] ;  /* 0x0000003c0c0f1981 */ /* 0x0000a8000c1e1100 */
[----:B------:R-:W0:Y:S04]  /*f7b0*/  LDL R12, [R1+0x16b8] ;  /* 0x0016b800010c7983 */ /* 0x000e280000100800 */
[----:B------:R-:W0:Y:S01]  /*f7c0*/  LDL R13, [R1+0x16bc] ;  /* 0x0016bc00010d7983 */ /* 0x000e220000100800 */
[----:B------:R-:W-:Y:S02]  /*f7d0*/  PRMT R244, RZ, 0x7610, R244 ;  /* 0x00007610fff47816 */ /* 0x000fe400000000f4 */
[----:B0-----:R-:W-:-:S04]  /*f7e0*/  @P1 LOP3.LUT R13, R13, R12, RZ, 0x3c, !PT ;  /* 0x0000000c0d0d1212 */ /* 0x001fc800078e3cff */
        /* <DEDUP_REMOVED lines=19> */
[----:B------:R-:W-:Y:S02]  /*f920*/  ISETP.GT.AND P0, PT, R16, 0x6, PT ;  /* 0x000000061000780c */ /* 0x000fe40003f04270 */
[----:B------:R-:W-:-:S11]  /*f930*/  PRMT R165, RZ, 0x7610, R165 ;  /* 0x00007610ffa57816 */ /* 0x000fd600000000a5 */
        /* <DEDUP_REMOVED lines=59> */
[----:B------:R-:W4:Y:S01]  /*fcf0*/  @P1 LDG.E.U8 R224, desc[UR60][R12.64] ;  /* 0x0000003c0ce01981 */ /* 0x000f22000c1e1100 */
[----:B------:R-:W-:-:S03]  /*fd00*/  ISETP.GT.AND P0, PT, R16, 0x8, PT ;  /* 0x000000081000780c */ /* 0x000fc60003f04270 */
        /* <DEDUP_REMOVED lines=8> */
[----:B------:R0:W5:Y:S04]  /*fd90*/  @P0 LDG.E.U8 R164, desc[UR60][R12.64] ;  /* 0x0000003c0ca40981 */ /* 0x000168000c1e1100 */
[----:B------:R-:W0:Y:S04]  /*fda0*/  LDL R12, [R1+0x1658] ;  /* 0x00165800010c7983 */ /* 0x000e280000100800 */
[----:B------:R-:W0:Y:S01]  /*fdb0*/  LDL R13, [R1+0x165c] ;  /* 0x00165c00010d7983 */ /* 0x000e220000100800 */
[----:B------:R-:W-:Y:S02]  /*fdc0*/  PRMT R237, RZ, 0x7610, R237 ;  /* 0x00007610ffed7816 */ /* 0x000fe400000000ed */
[----:B0-----:R-:W-:-:S04]  /*fdd0*/  @P0 LOP3.LUT R13, R13, R12, RZ, 0x3c, !PT ;  /* 0x0000000c0d0d0212 */ /* 0x001fc800078e3cff */
        /* <DEDUP_REMOVED lines=9> */
[----:B------:R-:W3:Y:S04]  /*fe70*/  @P0 LDG.E.U8 R203, desc[UR60][R12.64] ;  /* 0x0000003c0ccb0981 */ /* 0x000ee8000c1e1100 */
        /* <DEDUP_REMOVED lines=42> */
[----:B------:R-:W-:Y:S02]  /*10120*/  ISETP.GT.AND P0, PT, R16, 0xa, PT ;  /* 0x0000000a1000780c */ /* 0x000fe40003f04270 */
[----:B------:R-:W-:-:S11]  /*10130*/  PRMT R228, RZ, 0x7610, R228 ;  /* 0x00007610ffe47816 */ /* 0x000fd600000000e4 */
        /* <DEDUP_REMOVED lines=35> */
[----:B---3--:R-:W-:Y:S02]  /*10370*/  PRMT R203, RZ, 0x7610, R203 ;  /* 0x00007610ffcb7816 */ /* 0x008fe400000000cb */
[----:B0-----:R-:W-:-:S04]  /*10380*/  @P1 LOP3.LUT R13, R13, R12, RZ, 0x3c, !PT ;  /* 0x0000000c0d0d1212 */ /* 0x001fc800078e3cff */
[----:B------:R-:W-:-:S04]  /*10390*/  @P1 LOP3.LUT R12, R13, R12, RZ, 0x3c, !PT ;  /* 0x0000000c0d0c1212 */ /* 0x000fc800078e3cff */
[----:B------:R-:W-:-:S05]  /*103a0*/  @P1 LOP3.LUT R13, R13, R12, RZ, 0x3c, !PT ;  /* 0x0000000c0d0d1212 */ /* 0x000fca00078e3cff */
[----:B------:R0:W3:Y:S04]  /*103b0*/  @P1 LDG.E.U8 R203, desc[UR60][R12.64] ;  /* 0x0000003c0ccb1981 */ /* 0x0000e8000c1e1100 */
[----:B------:R-:W0:Y:S04]  /*103c0*/  LDL R12, [R1+0x15f0] ;  /* 0x0015f000010c7983 */ /* 0x000e280000100800 */
[----:B------:R-:W0:Y:S01]  /*103d0*/  LDL R13, [R1+0x15f4] ;  /* 0x0015f400010d7983 */ /* 0x000e220000100800 */
[----:B--2---:R-:W-:Y:S02]  /*103e0*/  PRMT R201, RZ, 0x7610, R201 ;  /* 0x00007610ffc97816 */ /* 0x004fe400000000c9 */
        /* <DEDUP_REMOVED lines=10> */
[----:B------:R-:W5:Y:S01]  /*10490*/  @P1 LDG.E.U8 R185, desc[UR60][R12.64] ;  /* 0x0000003c0cb91981 */ /* 0x000f62000c1e1100 */
[----:B------:R-:W-:-:S03]  /*104a0*/  ISETP.GT.AND P0, PT, R16, 0xc, PT ;  /* 0x0000000c1000780c */ /* 0x000fc60003f04270 */
[----:B-----5:R0:W-:Y:S04]  /*104b0*/  STL [R1+0x624], R185 ;  /* 0x000624b901007387 */ /* 0x0201e80000100800 */
[----:B0-----:R-:W5:Y:S04]  /*104c0*/  LDL.LU R185, [R1+0x1e20] ;  /* 0x001e200001b97983 */ /* 0x001f680000300800 */
        /* <DEDUP_REMOVED lines=9> */
[----:B------:R-:W3:Y:S04]  /*10560*/  LDL R12, [R1+0x15d8] ;  /* 0x0015d800010c7983 */ /* 0x000ee80000100800 */
[----:B------:R-:W3:Y:S01]  /*10570*/  LDL R13, [R1+0x15dc] ;  /* 0x0015dc00010d7983 */ /* 0x000ee20000100800 */
[----:B-----5:R-:W-:-:S02]  /*10580*/  PRMT R185, RZ, 0x7610, R185 ;  /* 0x00007610ffb97816 */ /* 0x020fc400000000b9 */
[----:B---3--:R-:W-:-:S04]  /*10590*/  @P0 LOP3.LUT R13, R13, R12, RZ, 0x3c, !PT ;  /* 0x0000000c0d0d0212 */ /* 0x008fc800078e3cff */
[----:B------:R-:W-:-:S04]  /*105a0*/  @P0 LOP3.LUT R12, R13, R12, RZ, 0x3c, !PT ;  /* 0x0000000c0d0c0212 */ /* 0x000fc800078e3cff */
[----:B------:R-:W-:-:S05]  /*105b0*/  @P0 LOP3.LUT R13, R13, R12, RZ, 0x3c, !PT ;  /* 0x0000000c0d0d0212 */ /* 0x000fca00078e3cff */
[----:B------:R-:W3:Y:S04]  /*105c0*/  @P0 LDG.E.U8 R185, desc[UR60][R12.64] ;  /* 0x0000003c0cb90981 */ /* 0x000ee8000c1e1100 */
[----:B---3--:R0:W-:Y:S04]  /*105d0*/  STL [R1+0x618], R185 ;  /* 0x000618b901007387 */ /* 0x0081e80000100800 */
[----:B0-----:R-:W3:Y:S04]  /*105e0*/  LDL.LU R185, [R1+0x1e18] ;  /* 0x001e180001b97983 */ /* 0x001ee80000300800 */
[----:B------:R-:W5:Y:S04]  /*105f0*/  LDL R12, [R1+0x15d0] ;  /* 0x0015d000010c7983 */ /* 0x000f680000100800 */
[----:B------:R-:W5:Y:S01]  /*10600*/  LDL R13, [R1+0x15d4] ;  /* 0x0015d400010d7983 */ /* 0x000f620000100800 */
[----:B----4-:R-:W-:-:S02]  /*10610*/  PRMT R161, RZ, 0x7610, R161 ;  /* 0x00007610ffa17816 */ /* 0x010fc400000000a1 */
[----:B-----5:R-:W-:-:S04]  /*10620*/  @P0 LOP3.LUT R13, R13, R12, RZ, 0x3c, !PT ;  /* 0x0000000c0d0d0212 */ /* 0x020fc800078e3cff */
[----:B------:R-:W-:-:S04]  /*10630*/  @P0 LOP3.LUT R12, R13, R12, RZ, 0x3c, !PT ;  /* 0x0000000c0d0c0212 */ /* 0x000fc800078e3cff */
[----:B------:R-:W-:-:S05]  /*10640*/  @P0 LOP3.LUT R13, R13, R12, RZ, 0x3c, !PT ;  /* 0x0000000c0d0d0212 */ /* 0x000fca00078e3cff */
[----:B------:R-:W4:Y:S04]  /*10650*/  @P0 LDG.E.U8 R161, desc[UR60][R12.64] ;  /* 0x0000003c0ca10981 */ /* 0x000f28000c1e1100 */
[----:B----4-:R0:W-:Y:S04]  /*10660*/  STL [R1+0x61c], R161 ;  /* 0x00061ca101007387 */ /* 0x0101e80000100800 */
[----:B0-----:R-:W4:Y:S04]  /*10670*/  LDL.LU R161, [R1+0x1e14] ;  /* 0x001e140001a17983 */ /* 0x001f280000300800 */
[----:B------:R-:W5:Y:S04]  /*10680*/  LDL R12, [R1+0x15c8] ;  /* 0x0015c800010c7983 */ /* 0x000f680000100800 */
[----:B------:R-:W5:Y:S01]  /*10690*/  LDL R13, [R1+0x15cc] ;  /* 0x0015cc00010d7983 */ /* 0x000f620000100800 */
[----:B---3--:R-:W-:-:S02]  /*106a0*/  PRMT R185, RZ, 0x7610, R185 ;  /* 0x00007610ffb97816 */ /* 0x008fc400000000b9 */
[----:B-----5:R-:W-:-:S04]  /*106b0*/  @P0 LOP3.LUT R13, R13, R12, RZ, 0x3c, !PT ;  /* 0x0000000c0d0d0212 */ /* 0x020fc800078e3cff */
[----:B------:R-:W-:-:S04]  /*106c0*/  @P0 LOP3.LUT R12, R13, R12, RZ, 0x3c, !PT ;  /* 0x0000000c0d0c0212 */ /* 0x000fc800078e3cff */
[----:B------:R-:W-:-:S05]  /*106d0*/  @P0 LOP3.LUT R13, R13, R12, RZ, 0x3c, !PT ;  /* 0x0000000c0d0d0212 */ /* 0x000fca00078e3cff */
[----:B------:R-:W3:Y:S01]  /*106e0*/  @P0 LDG.E.U8 R185, desc[UR60][R12.64] ;  /* 0x0000003c0cb90981 */ /* 0x000ee2000c1e1100 */
[----:B------:R-:W-:-:S03]  /*106f0*/  ISETP.GT.AND P1, PT, R16, 0xd, PT ;  /* 0x0000000d1000780c */ /* 0x000fc60003f24270 */
        /* <DEDUP_REMOVED lines=2647> */
[----:B------:R-:W2:Y:S04]  /*1ac70*/  LDL R12, [R1+0xcd0] ;  /* 0x000cd000010c7983 */ /* 0x000ea80000100800 */
[----:B------:R-:W2:Y:S01]  /*1ac80*/  LDL R13, [R1+0xcd4] ;  /* 0x000cd400010d7983 */ /* 0x000ea20000100800 */
[----:B------:R-:W-:-:S02]  /*1ac90*/  PRMT R183, RZ, 0x7610, R183 ;  /* 0x00007610ffb77816 */ /* 0x000fc400000000b7 */
[----:B--2---:R-:W-:-:S04]  /*1aca0*/  @P0 LOP3.LUT R13, R13, R12, RZ, 0x3c, !PT ;  /* 0x0000000c0d0d0212 */ /* 0x004fc800078e3cff */
[----:B------:R-:W-:-:S04]  /*1acb0*/  @P0 LOP3.LUT R12, R13, R12, RZ, 0x3c, !PT ;  /* 0x0000000c0d0c0212 */ /* 0x000fc800078e3cff */
[----:B------:R-:W-:-:S05]  /*1acc0*/  @P0 LOP3.LUT R13, R13, R12, RZ, 0x3c, !PT ;  /* 0x0000000c0d0d0212 */ /* 0x000fca00078e3cff */
[----:B------:R-:W2:Y:S04]  /*1acd0*/  @P0 LDG.E.U8 R183, desc[UR60][R12.64] ;  /* 0x0000003c0cb70981 */ /* 0x000ea8000c1e1100 */
[----:B--2---:R0:W-:Y:S04]  /*1ace0*/  STL [R1+0x190], R183 ;  /* 0x000190b701007387 */ /* 0x0041e80000100800 */
[----:B0-----:R-:W2:Y:S04]  /*1acf0*/  LDL.LU R183, [R1+0x1994] ;  /* 0x0019940001b77983 */ /* 0x001ea80000300800 */
        /* <DEDUP_REMOVED lines=1002> */
[----:B------:R-:W2:Y:S04]  /*1eba0*/  @P0 LDG.E.U8 R218, desc[UR60][R12.64] ;  /* 0x0000003c0cda0981 */ /* 0x000ea8000c1e1100 */
[----:B-----5:R0:W-:Y:S04]  /*1ebb0*/  STL [R1+0x3c], R191 ;  /* 0x00003cbf01007387 */ /* 0x0201e80000100800 */
[----:B0-----:R-:W5:Y:S04]  /*1ebc0*/  LDL R191, [R1+0x8f4] ;  /* 0x0008f40001bf7983 */ /* 0x001f680000100800 */
        /* <DEDUP_REMOVED lines=36> */
[----:B------:R-:W2:Y:S01]  /*1ee10*/  @P1 LDG.E.U8 R222, desc[UR60][R12.64] ;  /* 0x0000003c0cde1981 */ /* 0x000ea2000c1e1100 */
[----:B------:R-:W-:-:S03]  /*1ee20*/  PRMT R190, RZ, 0x7610, R190 ;  /* 0x00007610ffbe7816 */ /* 0x000fc600000000be */
[----:B--2---:R0:W-:Y:S04]  /*1ee30*/  STL [R1+0x14], R222 ;  /* 0x000014de01007387 */ /* 0x0041e80000100800 */
[----:B0-----:R-:W2:Y:S04]  /*1ee40*/  LDL.LU R222, [R1+0x1868] ;  /* 0x0018680001de7983 */ /* 0x001ea80000300800 */
[----:B------:R-:W3:Y:S01]  /*1ee50*/  LDL R13, [R1+0x8f0] ;  /* 0x0008f000010d7983 */ /* 0x000ee20000100800 */
[----:B------:R-:W-:Y:S01]  /*1ee60*/  @P1 IMAD.MOV.U32 R12, RZ, RZ, R191 ;  /* 0x000000ffff0c1224 */ /* 0x000fe200078e00bf */
[----:B------:R-:W-:-:S02]  /*1ee70*/  PRMT R223, RZ, 0x7610, R223 ;  /* 0x00007610ffdf7816 */ /* 0x000fc400000000df */
[----:B------:R-:W4:Y:S04]  /*1ee80*/  LDL R191, [R1+0x8c0] ;  /* 0x0008c00001bf7983 */ /* 0x000f280000100800 */
[----:B---3--:R0:W3:Y:S04]  /*1ee90*/  @P1 LDG.E.U8 R190, desc[UR60][R12.64] ;  /* 0x0000003c0cbe1981 */ /* 0x0080e8000c1e1100 */
[----:B------:R-:W0:Y:S04]  /*1eea0*/  LDL R12, [R1+0x8e8] ;  /* 0x0008e800010c7983 */ /* 0x000e280000100800 */
[----:B------:R-:W0:Y:S02]  /*1eeb0*/  LDL R13, [R1+0x8ec] ;  /* 0x0008ec00010d7983 */ /* 0x000e240000100800 */
[----:B0-----:R-:W-:-:S04]  /*1eec0*/  @P1 LOP3.LUT R13, R13, R12, RZ, 0x3c, !PT ;  /* 0x0000000c0d0d1212 */ /* 0x001fc800078e3cff */
[----:B------:R-:W-:-:S04]  /*1eed0*/  @P1 LOP3.LUT R12, R13, R12, RZ, 0x3c, !PT ;  /* 0x0000000c0d0c1212 */ /* 0x000fc800078e3cff */
[----:B------:R-:W-:-:S05]  /*1eee0*/  @P1 LOP3.LUT R13, R13, R12, RZ, 0x3c, !PT ;  /* 0x0000000c0d0d1212 */ /* 0x000fca00078e3cff */
[----:B------:R-:W5:Y:S04]  /*1eef0*/  @P1 LDG.E.U8 R223, desc[UR60][R12.64] ;  /* 0x0000003c0cdf1981 */ /* 0x000f68000c1e1100 */
[----:B---3--:R0:W-:Y:S04]  /*1ef00*/  STL [R1+0xc], R190 ;  /* 0x00000cbe01007387 */ /* 0x0081e80000100800 */
[----:B0-----:R-:W3:Y:S04]  /*1ef10*/  LDL R190, [R1+0x8c4] ;  /* 0x0008c40001be7983 */ /* 0x001ee80000100800 */
[----:B-----5:R0:W-:Y:S04]  /*1ef20*/  STL [R1+0x4], R223 ;  /* 0x000004df01007387 */ /* 0x0201e80000100800 */
[----:B0-----:R-:W5:Y:S04]  /*1ef30*/  LDL.LU R223, [R1+0x1864] ;  /* 0x0018640001df7983 */ /* 0x001f680000300800 */
[----:B------:R-:W2:Y:S04]  /*1ef40*/  LDL R12, [R1+0x8e0] ;  /* 0x0008e000010c7983 */ /* 0x000ea80000100800 */
[----:B------:R-:W2:Y:S01]  /*1ef50*/  LDL R13, [R1+0x8e4] ;  /* 0x0008e400010d7983 */ /* 0x000ea20000100800 */
[----:B------:R-:W-:-:S02]  /*1ef60*/  ISETP.GT.AND P0, PT, R16, 0x74, PT ;  /* 0x000000741000780c */ /* 0x000fc40003f04270 */
[----:B------:R-:W-:-:S11]  /*1ef70*/  PRMT R251, RZ, 0x7610, R251 ;  /* 0x00007610fffb7816 */ /* 0x000fd600000000fb */
        /* <DEDUP_REMOVED lines=21> */
[----:B------:R-:W-:-:S02]  /*1f0d0*/  PRMT R242, RZ, 0x7610, R242 ;  /* 0x00007610fff27816 */ /* 0x000fc400000000f2 */
[----:B------:R-:W-:Y:S02]  /*1f0e0*/  PRMT R239, RZ, 0x7610, R239 ;  /* 0x00007610ffef7816 */ /* 0x000fe400000000ef */
[----:B0-----:R-:W-:-:S04]  /*1f0f0*/  @P0 LOP3.LUT R13, R13, R12, RZ, 0x3c, !PT ;  /* 0x0000000c0d0d0212 */ /* 0x001fc800078e3cff */
[----:B------:R-:W-:-:S04]  /*1f100*/  @P0 LOP3.LUT R12, R13, R12, RZ, 0x3c, !PT ;  /* 0x0000000c0d0c0212 */ /* 0x000fc800078e3cff */
[----:B------:R-:W-:-:S05]  /*1f110*/  @P0 LOP3.LUT R13, R13, R12, RZ, 0x3c, !PT ;  /* 0x0000000c0d0d0212 */ /* 0x000fca00078e3cff */
[----:B------:R3:W2:Y:S02]  /*1f120*/  @P0 LDG.E.U8 R242, desc[UR60][R12.64] ;  /* 0x0000003c0cf20981 */ /* 0x0006a4000c1e1100 */
[----:B---3--:R-:W-:Y:S02]  /*1f130*/  @P1 IMAD.MOV.U32 R12, RZ, RZ, R190 ;  /* 0x000000ffff0c1224 */ /* 0x008fe400078e00be */
[----:B----4-:R-:W-:Y:S01]  /*1f140*/  @P1 IMAD.MOV.U32 R13, RZ, RZ, R191 ;  /* 0x000000ffff0d1224 */ /* 0x010fe200078e00bf */
[----:B------:R-:W-:Y:S02]  /*1f150*/  PRMT R236, RZ, 0x7610, R236 ;  /* 0x00007610ffec7816 */ /* 0x000fe400000000ec */
[----:B------:R-:W-:Y:S02]  /*1f160*/  PRMT R233, RZ, 0x7610, R233 ;  /* 0x00007610ffe97816 */ /* 0x000fe400000000e9 */
[----:B------:R-:W-:Y:S02]  /*1f170*/  PRMT R232, RZ, 0x7610, R232 ;  /* 0x00007610ffe87816 */ /* 0x000fe400000000e8 */
[----:B------:R-:W-:Y:S01]  /*1f180*/  ISETP.GT.AND P0, PT, R16, 0x76, PT ;  /* 0x000000761000780c */ /* 0x000fe20003f04270 */
[----:B------:R0:W3:Y:S01]  /*1f190*/  @P1 LDG.E.U8 R239, desc[UR60][R12.64] ;  /* 0x0000003c0cef1981 */ /* 0x0000e2000c1e1100 */
[----:B------:R-:W-:-:S03]  /*1f1a0*/  PRMT R231, RZ, 0x7610, R231 ;  /* 0x00007610ffe77816 */ /* 0x000fc600000000e7 */
[----:B------:R-:W4:Y:S04]  /*1f1b0*/  LDL R191, [R1+0x890] ;  /* 0x0008900001bf7983 */ /* 0x000f280000100800 */
[----:B------:R-:W4:Y:S04]  /*1f1c0*/  LDL R190, [R1+0x894] ;  /* 0x0008940001be7983 */ /* 0x000f280000100800 */
[----:B------:R-:W0:Y:S04]  /*1f1d0*/  LDL R12, [R1+0x8b8] ;  /* 0x0008b800010c7983 */ /* 0x000e280000100800 */
[----:B------:R-:W0:Y:S02]  /*1f1e0*/  LDL R13, [R1+0x8bc] ;  /* 0x0008bc00010d7983 */ /* 0x000e240000100800 */
[----:B0-----:R-:W-:-:S04]  /*1f1f0*/  @P1 LOP3.LUT R13, R13, R12, RZ, 0x3c, !PT ;  /* 0x0000000c0d0d1212 */ /* 0x001fc800078e3cff */
[----:B------:R-:W-:-:S04]  /*1f200*/  @P1 LOP3.LUT R12, R13, R12, RZ, 0x3c, !PT ;  /* 0x0000000c0d0c1212 */ /* 0x000fc800078e3cff */
[----:B------:R-:W-:-:S05]  /*1f210*/  @P1 LOP3.LUT R13, R13, R12, RZ, 0x3c, !PT ;  /* 0x0000000c0d0d1212 */ /* 0x000fca00078e3cff */
[----:B------:R0:W3:Y:S04]  /*1f220*/  @P1 LDG.E.U8 R236, desc[UR60][R12.64] ;  /* 0x0000003c0cec1981 */ /* 0x0000e8000c1e1100 */
        /* <DEDUP_REMOVED lines=24> */
[----:B------:R0:W2:Y:S02]  /*1f3b0*/  @P0 LDG.E.U8 R230, desc[UR60][R12.64] ;  /* 0x0000003c0ce60981 */ /* 0x0000a4000c1e1100 */
[----:B0-----:R-:W-:-:S06]  /*1f3c0*/  PRMT R12, RZ, 0x7610, R12 ;  /* 0x00007610ff0c7816 */ /* 0x001fcc000000000c */
[----:B----4-:R0:W4:Y:S04]  /*1f3d0*/  @P0 LDG.E.U8 R12, desc[UR60][R190.64] ;  /* 0x0000003cbe0c0981 */ /* 0x010128000c1e1100 */
        /* <DEDUP_REMOVED lines=227> */
[----:B-----5:R-:W-:Y:S02]  /*20210*/  PRMT R223, RZ, 0x7610, R223 ;  /* 0x00007610ffdf7816 */ /* 0x020fe400000000df */
[----:B0-----:R-:W-:-:S04]  /*20220*/  @P0 LOP3.LUT R191, R191, R190, RZ, 0x3c, !PT ;  /* 0x000000bebfbf0212 */ /* 0x001fc800078e3cff */
[----:B------:R-:W-:-:S04]  /*20230*/  @P0 LOP3.LUT R190, R191, R190, RZ, 0x3c, !PT ;  /* 0x000000bebfbe0212 */ /* 0x000fc800078e3cff */
[----:B------:R-:W-:-:S05]  /*20240*/  @P0 LOP3.LUT R191, R191, R190, RZ, 0x3c, !PT ;  /* 0x000000bebfbf0212 */ /* 0x000fca00078e3cff */
[----:B------:R-:W5:Y:S01]  /*20250*/  @P0 LDG.E.U8 R223, desc[UR60][R190.64] ;  /* 0x0000003cbedf0981 */ /* 0x000f62000c1e1100 */
[----:B------:R-:W-:Y:S02]  /*20260*/  LOP3.LUT R189, R189, 0xffff, RZ, 0xc0, !PT ;  /* 0x0000ffffbdbd7812 */ /* 0x000fe400078ec0ff */
[----:B------:R-:W-:Y:S01]  /*20270*/  LOP3.LUT R188, R188, 0xffff, RZ, 0xc0, !PT ;  /* 0x0000ffffbcbc7812 */ /* 0x000fe200078ec0ff */
[----:B----4-:R0:W-:Y:S04]  /*20280*/  STL [R1+0x184c], R222 ;  /* 0x00184cde01007387 */ /* 0x0101e80000100800 */
[----:B------:R-:W4:Y:S04]  /*20290*/  LDL R191, [R1+0x780] ;  /* 0x0007800001bf7983 */ /* 0x000f280000100800 */
[----:B0-----:R-:W3:Y:S04]  /*202a0*/  LDL R222, [R1+0x784] ;  /* 0x0007840001de7983 */ /* 0x001ee80000100800 */
[----:B-----5:R0:W-:Y:S02]  /*202b0*/  STL [R1+0x1850], R223 ;  /* 0x001850df01007387 */ /* 0x0201e40000100800 */
[----:B0-----:R-:W-:-:S02]  /*202c0*/  PRMT R223, R189, 0x3340, R188 ;  /* 0x00003340bddf7816 */ /* 0x001fc400000000bc */
[----:B------:R-:W5:Y:S04]  /*202d0*/  LDL R189, [R1+0x788] ;  /* 0x0007880001bd7983 */ /* 0x000f680000100800 */
[----:B------:R-:W5:Y:S01]  /*202e0*/  LDL R188, [R1+0x78c] ;  /* 0x00078c0001bc7983 */ /* 0x000f620000100800 */
[----:B------:R-:W-:-:S03]  /*202f0*/  PRMT R190, RZ, 0x7610, R190 ;  /* 0x00007610ffbe7816 */ /* 0x000fc600000000be */
[----:B------:R0:W-:Y:S04]  /*20300*/  STL [R1+0x17cc], R223 ;  /* 0x0017ccdf01007387 */ /* 0x0001e80000100800 */
[----:B0-----:R-:W2:Y:S04]  /*20310*/  LDL R223, [R1+0x77c] ;  /* 0x00077c0001df7983 */ /* 0x001ea80000100800 */
[----:B-----5:R-:W5:Y:S01]  /*20320*/  @P0 LDG.E.U8 R190, desc[UR60][R188.64] ;  /* 0x0000003cbcbe0981 */ /* 0x020f62000c1e1100 */
[----:B------:R-:W-:Y:S02]  /*20330*/  ISETP.GT.AND P0, PT, R16, 0x7f, PT ;  /* 0x0000007f1000780c */ /* 0x000fe40003f04270 */
[----:B------:R-:W-:-:S02]  /*20340*/  LOP3.LUT R187, R187, 0xffff, RZ, 0xc0, !PT ;  /* 0x0000ffffbbbb7812 */ /* 0x000fc400078ec0ff */
[----:B------:R-:W-:-:S04]  /*20350*/  LOP3.LUT R186, R186, 0xffff, RZ, 0xc0, !PT ;  /* 0x0000ffffbaba7812 */ /* 0x000fc800078ec0ff */
[----:B------:R-:W-:Y:S01]  /*20360*/  PRMT R187, R187, 0x3340, R186 ;  /* 0x00003340bbbb7816 */ /* 0x000fe200000000ba */
[----:B-----5:R0:W-:Y:S04]  /*20370*/  STL [R1+0x1854], R190 ;  /* 0x001854be01007387 */ /* 0x0201e80000100800 */
[----:B0-----:R-:W5:Y:S01]  /*20380*/  LDL R190, [R1+0x778] ;  /* 0x0007780001be7983 */ /* 0x001f620000100800 */
[----:B------:R-:W-:-:S03]  /*20390*/  PRMT R189, RZ, 0x7610, R189 ;  /* 0x00007610ffbd7816 */ /* 0x000fc600000000bd */
[----:B------:R4:W-:Y:S01]  /*203a0*/  STL [R1+0x17c8], R187 ;  /* 0x0017c8bb01007387 */ /* 0x0009e20000100800 */
[----:B---3--:R-:W-:Y:S01]  /*203b0*/  @P0 IMAD.MOV.U32 R186, RZ, RZ, R222 ;  /* 0x000000ffffba0224 */ /* 0x008fe200078e00de */
[----:B------:R-:W-:Y:S02]  /*203c0*/  PRMT R188, RZ, 0x7610, R188 ;  /* 0x00007610ffbc7816 */ /* 0x000fe400000000bc */
[----:B------:R-:W3:Y:S01]  /*203d0*/  LDL R222, [R1+0x770] ;  /* 0x0007700001de7983 */ /* 0x000ee20000100800 */
[----:B----4-:R-:W-:-:S03]  /*203e0*/  @P0 IMAD.MOV.U32 R187, RZ, RZ, R191 ;  /* 0x000000ffffbb0224 */ /* 0x010fc600078e00bf */
[----:B------:R-:W4:Y:S04]  /*203f0*/  LDL R191, [R1+0x774] ;  /* 0x0007740001bf7983 */ /* 0x000f280000100800 */
[----:B------:R2:W4:Y:S02]  /*20400*/  @P0 LDG.E.U8 R189, desc[UR60][R186.64] ;  /* 0x0000003cbabd0981 */ /* 0x000524000c1e1100 */
[----:B--2---:R-:W-:Y:S02]  /*20410*/  @P0 IMAD.MOV.U32 R186, RZ, RZ, R223 ;  /* 0x000000ffffba0224 */ /* 0x004fe400078e00df */
[----:B-----5:R-:W-:-:S05]  /*20420*/  @P0 IMAD.MOV.U32 R187, RZ, RZ, R190 ;  /* 0x000000ffffbb0224 */ /* 0x020fca00078e00be */
[----:B------:R0:W2:Y:S01]  /*20430*/  @P0 LDG.E.U8 R188, desc[UR60][R186.64] ;  /* 0x0000003cbabc0981 */ /* 0x0000a2000c1e1100 */
[----:B------:R-:W-:Y:S02]  /*20440*/  LOP3.LUT R167, R167, 0xffff, RZ, 0xc0, !PT ;  /* 0x0000ffffa7a77812 */ /* 0x000fe400078ec0ff */
[----:B------:R-:W-:-:S04]  /*20450*/  LOP3.LUT R15, R15, 0xffff, RZ, 0xc0, !PT ;  /* 0x0000ffff0f0f7812 */ /* 0x000fc800078ec0ff */
[----:B------:R-:W-:Y:S02]  /*20460*/  PRMT R15, R167, 0x3340, R15 ;  /* 0x00003340a70f7816 */ /* 0x000fe4000000000f */
[----:B------:R-:W-:Y:S02]  /*20470*/  LOP3.LUT R165, R165, 0xffff, RZ, 0xc0, !PT ;  /* 0x0000ffffa5a57812 */ /* 0x000fe400078ec0ff */
[----:B------:R-:W-:Y:S01]  /*20480*/  LOP3.LUT R166, R166, 0xffff, RZ, 0xc0, !PT ;  /* 0x0000ffffa6a67812 */ /* 0x000fe200078ec0ff */
[----:B------:R1:W-:Y:S03]  /*20490*/  STL [R1+0x17c4], R15 ;  /* 0x0017c40f01007387 */ /* 0x0003e60000100800 */
[----:B------:R-:W-:Y:S02]  /*204a0*/  PRMT R166, R165, 0x3340, R166 ;  /* 0x00003340a5a67816 */ /* 0x000fe400000000a6 */
[----:B0-----:R-:W-:Y:S01]  /*204b0*/  PRMT R186, RZ, 0x7610, R186 ;  /* 0x00007610ffba7816 */ /* 0x001fe200000000ba */
[----:B-1----:R-:W5:Y:S04]  /*204c0*/  LDL R15, [R1+0x76c] ;  /* 0x00076c00010f7983 */ /* 0x002f680000100800 */
[----:B------:R-:W5:Y:S04]  /*204d0*/  LDL.LU R190, [R1+0x10] ;  /* 0x0000100001be7983 */ /* 0x000f680000300800 */
[----:B------:R-:W5:Y:S04]  /*204e0*/  LDL.LU R223, [R1+0x8] ;  /* 0x0000080001df7983 */ /* 0x000f680000300800 */
[----:B------:R-:W5:Y:S01]  /*204f0*/  LDL.LU R187, [R1] ;  /* 0x0000000001bb7983 */ /* 0x000f620000300800 */
[----:B---3--:R-:W-:-:S03]  /*20500*/  @P0 IMAD.MOV.U32 R167, RZ, RZ, R222 ;  /* 0x000000ffffa70224 */ /* 0x008fc600078e00de */
[----:B--2---:R0:W-:Y:S04]  /*20510*/  STL [R1+0x1858], R188 ;  /* 0x001858bc01007387 */ /* 0x0041e80000100800 */
[----:B0-----:R-:W2:Y:S04]  /*20520*/  LDL.LU R188, [R1+0x18] ;  /* 0x0000180001bc7983 */ /* 0x001ea80000300800 */
[----:B------:R-:W3:Y:S04]  /*20530*/  LDL R165, [R1+0x768] ;  /* 0x0007680001a57983 */ /* 0x000ee80000100800 */
[----:B------:R4:W-:Y:S02]  /*20540*/  STL [R1+0x17c0], R166 ;  /* 0x0017c0a601007387 */ /* 0x0009e40000100800 */
[----:B----4-:R-:W-:Y:S01]  /*20550*/  @P0 IMAD.MOV.U32 R166, RZ, RZ, R191 ;  /* 0x000000ffffa60224 */ /* 0x010fe200078e00bf */
[----:B------:R-:W-:-:S02]  /*20560*/  LOP3.LUT R164, R164, 0xffff, RZ, 0xc0, !PT ;  /* 0x0000ffffa4a47812 */ /* 0x000fc400078ec0ff */
[----:B------:R-:W-:Y:S01]  /*20570*/  LOP3.LUT R163, R163, 0xffff, RZ, 0xc0, !PT ;  /* 0x0000ffffa3a37812 */ /* 0x000fe200078ec0ff */
[----:B------:R-:W4:Y:S04]  /*20580*/  LDL.LU R191, [R1+0x30] ;  /* 0x0000300001bf7983 */ /* 0x000f280000300800 */
[----:B------:R0:W5:Y:S04]  /*20590*/  @P0 LDG.E.U8 R186, desc[UR60][R166.64] ;  /* 0x0000003ca6ba0981 */ /* 0x000168000c1e1100 */
[----:B------:R-:W4:Y:S01]  /*205a0*/  LDL.LU R222, [R1+0x28] ;  /* 0x0000280001de7983 */ /* 0x000f220000300800 */
[----:B------:R-:W-:-:S02]  /*205b0*/  PRMT R164, R164, 0x3340, R163 ;  /* 0x00003340a4a47816 */ /* 0x000fc400000000a3 */
[----:B0-----:R-:W-:Y:S01]  /*205c0*/  PRMT R167, RZ, 0x7610, R167 ;  /* 0x00007610ffa77816 */ /* 0x001fe200000000a7 */
[----:B-----5:R0:W-:Y:S04]  /*205d0*/  STL [R1+0x185c], R186 ;  /* 0x00185cba01007387 */ /* 0x0201e80000100800 */
[----:B------:R-:W5:Y:S04]  /*205e0*/  LDL.LU R163, [R1+0x38] ;  /* 0x0000380001a37983 */ /* 0x000f680000300800 */
[----:B------:R1:W-:Y:S04]  /*205f0*/  STL [R1+0x17bc], R164 ;  /* 0x0017bca401007387 */ /* 0x0003e80000100800 */
[----:B0-----:R-:W5:Y:S04]  /*20600*/  LDL.LU R186, [R1+0x50] ;  /* 0x0000500001ba7983 */ /* 0x001f680000300800 */
[----:B------:R-:W5:Y:S01]  /*20610*/  LDL.LU R166, [R1+0x48] ;  /* 0x0000480001a67983 */ /* 0x000f620000300800 */
[----:B-1----:R-:W-:-:S05]  /*20620*/  @P0 IMAD.MOV.U32 R164, RZ, RZ, R15 ;  /* 0x000000ffffa40224 */ /* 0x002fca00078e000f */
[----:B---3--:R0:W3:Y:S01]  /*20630*/  @P0 LDG.E.U8 R167, desc[UR60][R164.64] ;  /* 0x0000003ca4a70981 */ /* 0x0080e2000c1e1100 */
[----:B------:R-:W1:Y:S01]  /*20640*/  S2R R15, SR_TID.X ;  /* 0x00000000000f7919 */ /* 0x000e620000002100 */
[----:B------:R-:W-:Y:S02]  /*20650*/  LOP3.LUT R252, R252, 0xffff, RZ, 0xc0, !PT ;  /* 0x0000fffffcfc7812 */ /* 0x000fe400078ec0ff */
[----:B------:R-:W-:Y:S02]  /*20660*/  LOP3.LUT R250, R250, 0xffff, RZ, 0xc0, !PT ;  /* 0x0000fffffafa7812 */ /* 0x000fe400078ec0ff */
[----:B------:R-:W-:Y:S01]  /*20670*/  LOP3.LUT R249, R249, 0xffff, RZ, 0xc0, !PT ;  /* 0x0000fffff9f97812 */ /* 0x000fe200078ec0ff */
[----:B------:R-:W5:Y:S01]  /*20680*/  LDL.LU R165, [R1+0x40] ;  /* 0x0000400001a57983 */ /* 0x000f620000300800 */
[----:B------:R-:W-:Y:S02]  /*20690*/  LOP3.LUT R247, R247, 0xffff, RZ, 0xc0, !PT ;  /* 0x0000fffff7f77812 */ /* 0x000fe400078ec0ff */
[----:B------:R-:W-:-:S02]  /*206a0*/  LOP3.LUT R243, R243, 0xffff, RZ, 0xc0, !PT ;  /* 0x0000fffff3f37812 */ /* 0x000fc400078ec0ff */
[----:B------:R-:W-:Y:S02]  /*206b0*/  LOP3.LUT R241, R241, 0xffff, RZ, 0xc0, !PT ;  /* 0x0000fffff1f17812 */ /* 0x000fe400078ec0ff */
[----:B-1----:R-:W-:-:S04]  /*206c0*/  LOP3.LUT R15, R15, 0x7f, RZ, 0xc0, !PT ;  /* 0x0000007f0f0f7812 */ /* 0x002fc800078ec0ff */
[----:B------:R-:W-:Y:S02]  /*206d0*/  ISETP.GE.AND P0, PT, R15, R16, PT ;  /* 0x000000100f00720c */ /* 0x000fe40003f06270 */
[----:B--2---:R-:W-:Y:S02]  /*206e0*/  LOP3.LUT R15, R188, 0xffff, RZ, 0xc0, !PT ;  /* 0x0000ffffbc0f7812 */ /* 0x004fe400078ec0ff */
[----:B------:R-:W-:-:S04]  /*206f0*/  LOP3.LUT R16, R187, 0xffff, RZ, 0xc0, !PT ;  /* 0x0000ffffbb107812 */ /* 0x000fc800078ec0ff */
[----:B0-----:R-:W-:Y:S02]  /*20700*/  PRMT R164, R15, 0x3340, R16 ;  /* 0x000033400fa47816 */ /* 0x001fe40000000010 */
[----:B------:R-:W-:Y:S02]  /*20710*/  LOP3.LUT R15, R190, 0xffff, RZ, 0xc0, !PT ;  /* 0x0000ffffbe0f7812 */ /* 0x000fe400078ec0ff */
[----:B------:R-:W-:Y:S02]  /*20720*/  LOP3.LUT R16, R223, 0xffff, RZ, 0xc0, !PT ;  /* 0x0000ffffdf107812 */ /* 0x000fe400078ec0ff */
[----:B------:R-:W-:Y:S02]  /*20730*/  LOP3.LUT R240, R240, 0xffff, RZ, 0xc0, !PT ;  /* 0x0000fffff0f07812 */ /* 0x000fe400078ec0ff */
[----:B------:R-:W-:Y:S02]  /*20740*/  LOP3.LUT R238, R238, 0xffff, RZ, 0xc0, !PT ;  /* 0x0000ffffeeee7812 */ /* 0x000fe400078ec0ff */
[----:B------:R-:W-:-:S02]  /*20750*/  LOP3.LUT R234, R234, 0xffff, RZ, 0xc0, !PT ;  /* 0x0000ffffeaea7812 */ /* 0x000fc400078ec0ff */
[----:B------:R-:W-:Y:S02]  /*20760*/  LOP3.LUT R229, R229, 0xffff, RZ, 0xc0, !PT ;  /* 0x0000ffffe5e57812 */ /* 0x000fe400078ec0ff */
        /* <DEDUP_REMOVED lines=21> */
[----:B------:R-:W-:Y:S01]  /*208c0*/  LOP3.LUT R168, R168, 0xffff, RZ, 0xc0, !PT ;  /* 0x0000ffffa8a87812 */ /* 0x000fe200078ec0ff */
[----:B------:R-:W-:Y:S06]  /*208d0*/  BAR.SYNC.DEFER_BLOCKING 0x0 ;  /* 0x0000000000007b1d */ /* 0x000fec0000010000 */
[----:B---3--:R0:W-:Y:S04]  /*208e0*/  STL [R1+0x1860], R167 ;  /* 0x001860a701007387 */ /* 0x0081e80000100800 */
[----:B------:R-:W2:Y:S04]  /*208f0*/  LDL.LU R188, [R1+0x60] ;  /* 0x0000600001bc7983 */ /* 0x000ea80000300800 */
[----:B------:R-:W3:Y:S04]  /*20900*/  LDL.LU R187, [R1+0x58] ;  /* 0x0000580001bb7983 */ /* 0x000ee80000300800 */
[----:B------:R1:W-:Y:S04]  /*20910*/  STL [R1+0x17b0], R164 ;  /* 0x0017b0a401007387 */ /* 0x0003e80000100800 */
[----:B------:R-:W3:Y:S04]  /*20920*/  LDL.LU R190, [R1+0x70] ;  /* 0x0000700001be7983 */ /* 0x000ee80000300800 */
[----:B------:R-:W3:Y:S01]  /*20930*/  LDL.LU R223, [R1+0x68] ;  /* 0x0000680001df7983 */ /* 0x000ee20000300800 */
[----:B0-----:R-:W-:-:S02]  /*20940*/  PRMT R167, R15, 0x3340, R252 ;  /* 0x000033400fa77816 */ /* 0x001fc400000000fc */
[----:B-1----:R-:W-:Y:S02]  /*20950*/  PRMT R164, R16, 0x3340, R250 ;  /* 0x0000334010a47816 */ /* 0x002fe400000000fa */
[----:B----4-:R-:W-:Y:S01]  /*20960*/  LOP3.LUT R15, R191, 0xffff, RZ, 0xc0, !PT ;  /* 0x0000ffffbf0f7812 */ /* 0x010fe200078ec0ff */
[----:B------:R0:W-:Y:S04]  /*20970*/  STL [R1+0x17b8], R167 ;  /* 0x0017b8a701007387 */ /* 0x0001e80000100800 */
[----:B------:R1:W-:Y:S04]  /*20980*/  STL [R1+0x17b4], R164 ;  /* 0x0017b4a401007387 */ /* 0x0003e80000100800 */
[----:B------:R-:W4:Y:S01]  /*20990*/  LDL.LU R191, [R1+0x80] ;  /* 0x0000800001bf7983 */ /* 0x000f220000300800 */
[----:B------:R-:W-:-:S03]  /*209a0*/  LOP3.LUT R16, R222, 0xffff, RZ, 0xc0, !PT ;  /* 0x0000ffffde107812 */ /* 0x000fc600078ec0ff */
[----:B------:R-:W4:Y:S01]  /*209b0*/  LDL.LU R222, [R1+0x78] ;  /* 0x0000780001de7983 */ /* 0x000f220000300800 */
[----:B0-----:R-:W-:Y:S02]  /*209c0*/  PRMT R167, R15, 0x3340, R249 ;  /* 0x000033400fa77816 */ /* 0x001fe400000000f9 */
[----:B-1----:R-:W-:Y:S02]  /*209d0*/  PRMT R164, R16, 0x3340, R247 ;  /* 0x0000334010a47816 */ /* 0x002fe400000000f7 */
[----:B-----5:R-:W-:Y:S02]  /*209e0*/  LOP3.LUT R15, R165, 0xffff, RZ, 0xc0, !PT ;  /* 0x0000ffffa50f7812 */ /* 0x020fe400078ec0ff */
[----:B------:R-:W-:-:S04]  /*209f0*/  LOP3.LUT R16, R163, 0xffff, RZ, 0xc0, !PT ;  /* 0x0000ffffa3107812 */ /* 0x000fc800078ec0ff */
[----:B------:R-:W-:Y:S01]  /*20a00*/  PRMT R16, R15, 0x3340, R16 ;  /* 0x000033400f107816 */ /* 0x000fe20000000010 */
[----:B------:R-:W-:Y:S04]  /*20a10*/  STL [R1+0x179c], R167 ;  /* 0x00179ca701007387 */ /* 0x000fe80000100800 */
[----:B------:R0:W-:Y:S01]  /*20a20*/  STL [R1+0x17ac], R164 ;  /* 0x0017aca401007387 */ /* 0x0001e20000100800 */
[----:B------:R-:W-:-:S03]  /*20a30*/  LOP3.LUT R15, R186, 0xffff, RZ, 0xc0, !PT ;  /* 0x0000ffffba0f7812 */ /* 0x000fc600078ec0ff */
[----:B------:R1:W-:Y:S01]  /*20a40*/  STL [R1+0x17a8], R16 ;  /* 0x0017a81001007387 */ /* 0x0003e20000100800 */
[----:B0-----:R-:W-:Y:S02]  /*20a50*/  PRMT R164, R15, 0x3340, R243 ;  /* 0x000033400fa47816 */ /* 0x001fe400000000f3 */
[----:B-1----:R-:W-:-:S04]  /*20a60*/  LOP3.LUT R16, R166, 0xffff, RZ, 0xc0, !PT ;  /* 0x0000ffffa6107812 */ /* 0x002fc800078ec0ff */
[----:B------:R-:W-:Y:S01]  /*20a70*/  PRMT R163, R16, 0x3340, R241 ;  /* 0x0000334010a37816 */ /* 0x000fe200000000f1 */
[----:B------:R0:W-:Y:S04]  /*20a80*/  STL [R1+0x17a4], R164 ;  /* 0x0017a4a401007387 */ /* 0x0001e80000100800 */
[----:B------:R1:W-:Y:S01]  /*20a90*/  STL [R1+0x17a0], R163 ;  /* 0x0017a0a301007387 */ /* 0x0003e20000100800 */
[----:B--2---:R-:W-:Y:S02]  /*20aa0*/  LOP3.LUT R15, R188, 0xffff, RZ, 0xc0, !PT ;  /* 0x0000ffffbc0f7812 */ /* 0x004fe400078ec0ff */
[----:B---3--:R-:W-:Y:S02]  /*20ab0*/  LOP3.LUT R16, R187, 0xffff, RZ, 0xc0, !PT ;  /* 0x0000ffffbb107812 */ /* 0x008fe400078ec0ff */
[----:B0-----:R-:W-:-:S02]  /*20ac0*/  PRMT R164, R15, 0x3340, R240 ;  /* 0x000033400fa47816 */ /* 0x001fc400000000f0 */
[----:B-1----:R-:W-:-:S03]  /*20ad0*/  PRMT R163, R16, 0x3340, R238 ;  /* 0x0000334010a37816 */ /* 0x002fc600000000ee */
[----:B------:R0:W-:Y:S04]  /*20ae0*/  STL [R1+0x1784], R164 ;  /* 0x001784a401007387 */ /* 0x0001e80000100800 */
[----:B------:R1:W-:Y:S01]  /*20af0*/  STL [R1+0x1794], R163 ;  /* 0x001794a301007387 */ /* 0x0003e20000100800 */
[----:B------:R-:W-:Y:S02]  /*20b00*/  LOP3.LUT R15, R190, 0xffff, RZ, 0xc0, !PT ;  /* 0x0000ffffbe0f7812 */ /* 0x000fe400078ec0ff */
[----:B------:R-:W-:Y:S01]  /*20b10*/  LOP3.LUT R16, R223, 0xffff, RZ, 0xc0, !PT ;  /* 0x0000ffffdf107812 */ /* 0x000fe200078ec0ff */
[----:B0-----:R-:W2:Y:S03]  /*20b20*/  LDL.LU R164, [R1+0x624] ;  /* 0x0006240001a47983 */ /* 0x001ea60000300800 */
[----:B------:R-:W-:Y:S01]  /*20b30*/  PRMT R15, R15, 0x3340, R16 ;  /* 0x000033400f0f7816 */ /* 0x000fe20000000010 */
[----:B-1----:R-:W3:Y:S04]  /*20b40*/  LDL.LU R163, [R1+0x620] ;  /* 0x0006200001a37983 */ /* 0x002ee80000300800 */
[----:B------:R4:W-:Y:S04]  /*20b50*/  STL [R1+0x1790], R15 ;  /* 0x0017900f01007387 */ /* 0x0009e80000100800 */
[----:B------:R-:W5:Y:S01]  /*20b60*/  LDL.LU R187, [R1+0x618] ;  /* 0x0006180001bb7983 */ /* 0x000f620000300800 */
[----:B----4-:R-:W-:-:S03]  /*20b70*/  LOP3.LUT R15, R191, 0xffff, RZ, 0xc0, !PT ;  /* 0x0000ffffbf0f7812 */ /* 0x010fc600078ec0ff */
[----:B------:R-:W4:Y:S01]  /*20b80*/  LDL.LU R191, [R1+0x610] ;  /* 0x0006100001bf7983 */ /* 0x000f220000300800 */
[----:B------:R-:W-:-:S03]  /*20b90*/  LOP3.LUT R16, R222, 0xffff, RZ, 0xc0, !PT ;  /* 0x0000ffffde107812 */ /* 0x000fc600078ec0ff */
[----:B------:R-:W4:Y:S01]  /*20ba0*/  LDL.LU R222, [R1+0x608] ;  /* 0x0006080001de7983 */ /* 0x000f220000300800 */
[----:B------:R-:W-:-:S03]  /*20bb0*/  PRMT R165, R15, 0x3340, R234 ;  /* 0x000033400fa57816 */ /* 0x000fc600000000ea */
[----:B------:R-:W4:Y:S01]  /*20bc0*/  LDL.LU R241, [R1+0x61c] ;  /* 0x00061c0001f17983 */ /* 0x000f220000300800 */
[----:B------:R-:W-:-:S03]  /*20bd0*/  PRMT R15, R16, 0x3340, R229 ;  /* 0x00003340100f7816 */ /* 0x000fc600000000e5 */
[----:B------:R0:W-:Y:S04]  /*20be0*/  STL [R1+0x178c], R165 ;  /* 0x00178ca501007387 */ /* 0x0001e80000100800 */
[----:B------:R-:W4:Y:S04]  /*20bf0*/  LDL.LU R250, [R1+0x614] ;  /* 0x0006140001fa7983 */ /* 0x000f280000300800 */
[----:B------:R2:W-:Y:S01]  /*20c00*/  STL [R1+0x1788], R15 ;  /* 0x0017880f01007387 */ /* 0x0005e20000100800 */
[----:B------:R-:W-:-:S03]  /*20c10*/  PRMT R167, R246, 0x3340, R244 ;  /* 0x00003340f6a77816 */ /* 0x000fc600000000f4 */
[----:B------:R-:W4:Y:S04]  /*20c20*/  LDL.LU R243, [R1+0x60c] ;  /* 0x00060c0001f37983 */ /* 0x000f280000300800 */
[----:B------:R-:W4:Y:S04]  /*20c30*/  LDL.LU R244, [R1+0x604] ;  /* 0x0006040001f47983 */ /* 0x000f280000300800 */
[----:B------:R-:W4:Y:S04]  /*20c40*/  LDL.LU R247, [R1+0x600] ;  /* 0x0006000001f77983 */ /* 0x000f280000300800 */
[----:B0-----:R-:W4:Y:S04]  /*20c50*/  LDL.LU R165, [R1+0x5f8] ;  /* 0x0005f80001a57983 */ /* 0x001f280000300800 */
[----:B------:R-:W4:Y:S04]  /*20c60*/  LDL.LU R166, [R1+0x5f0] ;  /* 0x0005f00001a67983 */ /* 0x000f280000300800 */
[----:B------:R-:W4:Y:S04]  /*20c70*/  LDL.LU R223, [R1+0x5e8] ;  /* 0x0005e80001df7983 */ /* 0x000f280000300800 */
[----:B------:R-:W4:Y:S01]  /*20c80*/  LDL.LU R252, [R1+0x5fc] ;  /* 0x0005fc0001fc7983 */ /* 0x000f220000300800 */
[----:B--2---:R-:W-:-:S02]  /*20c90*/  LOP3.LUT R15, R164, 0xffff, RZ, 0xc0, !PT ;  /* 0x0000ffffa40f7812 */ /* 0x004fc400078ec0ff */
[----:B------:R-:W-:Y:S02]  /*20ca0*/  PRMT R164, R226, 0x3340, R201 ;  /* 0x00003340e2a47816 */ /* 0x000fe400000000c9 */
[----:B------:R-:W-:-:S03]  /*20cb0*/  PRMT R16, R225, 0x3340, R15 ;  /* 0x00003340e1107816 */ /* 0x000fc6000000000f */
[----:B------:R-:W-:Y:S04]  /*20cc0*/  STL [R1+0x177c], R164 ;  /* 0x00177ca401007387 */ /* 0x000fe80000100800 */
[----:B------:R5:W-:Y:S04]  /*20cd0*/  STL [R1+0x624], R16 ;  /* 0x0006241001007387 */ /* 0x000be80000100800 */
[----:B------:R-:W2:Y:S01]  /*20ce0*/  LDL.LU R246, [R1+0x5f4] ;  /* 0x0005f40001f67983 */ /* 0x000ea20000300800 */
[----:B-----5:R-:W-:-:S03]  /*20cf0*/  LOP3.LUT R16, R187, 0xffff, RZ, 0xc0, !PT ;  /* 0x0000ffffbb107812 */ /* 0x020fc600078ec0ff */
[----:B------:R-:W5:Y:S04]  /*20d00*/  LDL.LU R187, [R1+0x5ec] ;  /* 0x0005ec0001bb7983 */ /* 0x000f680000300800 */
[----:B------:R-:W5:Y:S01]  /*20d10*/  LDL.LU R249, [R1+0x5e4] ;  /* 0x0005e40001f97983 */ /* 0x000f620000300800 */
[----:B---3--:R-:W-:Y:S02]  /*20d20*/  LOP3.LUT R15, R163, 0xffff, RZ, 0xc0, !PT ;  /* 0x0000ffffa30f7812 */ /* 0x008fe400078ec0ff */
[----:B----4-:R-:W-:Y:S02]  /*20d30*/  LOP3.LUT R163, R191, 0xffff, RZ, 0xc0, !PT ;  /* 0x0000ffffbfa37812 */ /* 0x010fe400078ec0ff */
[----:B------:R-:W3:Y:S01]  /*20d40*/  LDL.LU R191, [R1+0x5e0] ;  /* 0x0005e00001bf7983 */ /* 0x000ee20000300800 */
[----:B------:R-:W-:-:S04]  /*20d50*/  LOP3.LUT R164, R222, 0xffff, RZ, 0xc0, !PT ;  /* 0x0000ffffdea47812 */ /* 0x000fc800078ec0ff */
[----:B------:R-:W-:Y:S02]  /*20d60*/  PRMT R16, R16, 0x3340, R164 ;  /* 0x0000334010107816 */ /* 0x000fe400000000a4 */
[----:B------:R-:W-:Y:S02]  /*20d70*/  PRMT R222, R15, 0x3340, R163 ;  /* 0x000033400fde7816 */ /* 0x000fe400000000a3 */
[----:B------:R-:W-:Y:S01]  /*20d80*/  LOP3.LUT R15, R241, 0xffff, RZ, 0xc0, !PT ;  /* 0x0000fffff10f7812 */ /* 0x000fe200078ec0ff */
[----:B------:R0:W-:Y:S04]  /*20d90*/  STL [R1+0x610], R16 ;  /* 0x0006101001007387 */ /* 0x0001e80000100800 */
[----:B------:R-:W4:Y:S01]  /*20da0*/  LDL.LU R240, [R1+0x5d8] ;  /* 0x0005d80001f07983 */ /* 0x000f220000300800 */
[----:B------:R-:W-:-:S02]  /*20db0*/  LOP3.LUT R163, R243, 0xffff, RZ, 0xc0, !PT ;  /* 0x0000fffff3a37812 */ /* 0x000fc400078ec0ff */
[----:B------:R-:W-:Y:S02]  /*20dc0*/  LOP3.LUT R164, R244, 0xffff, RZ, 0xc0, !PT ;  /* 0x0000fffff4a47812 */ /* 0x000fe400078ec0ff */
[----:B0-----:R-:W-:Y:S02]  /*20dd0*/  LOP3.LUT R16, R250, 0xffff, RZ, 0xc0, !PT ;  /* 0x0000fffffa107812 */ /* 0x001fe400078ec0ff */
[----:B------:R-:W4:Y:S04]  /*20de0*/  LDL.LU R250, [R1+0x5d0] ;  /* 0x0005d00001fa7983 */ /* 0x000f280000300800 */
[----:B------:R-:W4:Y:S01]  /*20df0*/  LDL.LU R241, [R1+0x5c8] ;  /* 0x0005c80001f17983 */ /* 0x000f220000300800 */
[----:B------:R-:W-:Y:S02]  /*20e00*/  PRMT R15, R15, 0x3340, R163 ;  /* 0x000033400f0f7816 */ /* 0x000fe400000000a3 */
[----:B------:R-:W-:Y:S01]  /*20e10*/  PRMT R16, R16, 0x3340, R164 ;  /* 0x0000334010107816 */ /* 0x000fe200000000a4 */
[----:B------:R-:W4:Y:S04]  /*20e20*/  LDL.LU R244, [R1+0x5dc] ;  /* 0x0005dc0001f47983 */ /* 0x000f280000300800 */
[----:B------:R0:W-:Y:S04]  /*20e30*/  STL [R1+0x60c], R15 ;  /* 0x00060c0f01007387 */ /* 0x0001e80000100800 */
[----:B------:R1:W-:Y:S04]  /*20e40*/  STL [R1+0x604], R16 ;  /* 0x0006041001007387 */ /* 0x0003e80000100800 */
[----:B------:R-:W4:Y:S01]  /*20e50*/  LDL.LU R243, [R1+0x5d4] ;  /* 0x0005d40001f37983 */ /* 0x000f220000300800 */
[----:B0-----:R-:W-:-:S03]  /*20e60*/  LOP3.LUT R15, R247, 0xffff, RZ, 0xc0, !PT ;  /* 0x0000fffff70f7812 */ /* 0x001fc600078ec0ff */
[----:B------:R-:W4:Y:S01]  /*20e70*/  LDL.LU R247, [R1+0x5cc] ;  /* 0x0005cc0001f77983 */ /* 0x000f220000300800 */
[----:B-1----:R-:W-:-:S03]  /*20e80*/  LOP3.LUT R16, R165, 0xffff, RZ, 0xc0, !PT ;  /* 0x0000ffffa5107812 */ /* 0x002fc600078ec0ff */
[----:B------:R-:W4:Y:S01]  /*20e90*/  LDL.LU R165, [R1+0x5c4] ;  /* 0x0005c40001a57983 */ /* 0x000f220000300800 */
[----:B------:R-:W-:Y:S02]  /*20ea0*/  LOP3.LUT R164, R223, 0xffff, RZ, 0xc0, !PT ;  /* 0x0000ffffdfa47812 */ /* 0x000fe400078ec0ff */
[----:B------:R-:W-:Y:S02]  /*20eb0*/  LOP3.LUT R163, R166, 0xffff, RZ, 0xc0, !PT ;  /* 0x0000ffffa6a37812 */ /* 0x000fe400078ec0ff */
[----:B------:R-:W4:Y:S01]  /*20ec0*/  LDL.LU R166, [R1+0x5c0] ;  /* 0x0005c00001a67983 */ /* 0x000f220000300800 */
[----:B------:R-:W-:Y:S02]  /*20ed0*/  PRMT R16, R16, 0x3340, R164 ;  /* 0x0000334010107816 */ /* 0x000fe400000000a4 */
[----:B------:R-:W-:Y:S02]  /*20ee0*/  PRMT R223, R15, 0x3340, R163 ;  /* 0x000033400fdf7816 */ /* 0x000fe400000000a3 */
[----:B------:R-:W-:Y:S01]  /*20ef0*/  LOP3.LUT R15, R252, 0xffff, RZ, 0xc0, !PT ;  /* 0x0000fffffc0f7812 */ /* 0x000fe200078ec0ff */
[----:B------:R2:W-:Y:S04]  /*20f00*/  STL [R1+0x5f0], R16 ;  /* 0x0005f01001007387 */ /* 0x0005e80000100800 */
[----:B------:R-:W4:Y:S01]  /*20f10*/  LDL.LU R252, [R1+0x5b8] ;  /* 0x0005b80001fc7983 */ /* 0x000f220000300800 */
[----:B--2---:R-:W-:-:S03]  /*20f20*/  LOP3.LUT R16, R246, 0xffff, RZ, 0xc0, !PT ;  /* 0x0000fffff6107812 */ /* 0x004fc600078ec0ff */
[----:B------:R-:W2:Y:S01]  /*20f30*/  LDL.LU R246, [R1+0x5b0] ;  /* 0x0005b00001f67983 */ /* 0x000ea20000300800 */
[----:B-----5:R-:W-:-:S03]  /*20f40*/  LOP3.LUT R163, R187, 0xffff, RZ, 0xc0, !PT ;  /* 0x0000ffffbba37812 */ /* 0x020fc600078ec0ff */
[----:B------:R-:W5:Y:S01]  /*20f50*/  LDL.LU R187, [R1+0x5a8] ;  /* 0x0005a80001bb7983 */ /* 0x000f620000300800 */
[----:B------:R-:W-:-:S03]  /*20f60*/  LOP3.LUT R164, R249, 0xffff, RZ, 0xc0, !PT ;  /* 0x0000fffff9a47812 */ /* 0x000fc600078ec0ff */
[----:B------:R-:W5:Y:S01]  /*20f70*/  LDL.LU R249, [R1+0x5bc] ;  /* 0x0005bc0001f97983 */ /* 0x000f620000300800 */
[----:B------:R-:W-:Y:S02]  /*20f80*/  PRMT R15, R15, 0x3340, R163 ;  /* 0x000033400f0f7816 */ /* 0x000fe400000000a3 */
[----:B------:R-:W-:-:S03]  /*20f90*/  PRMT R16, R16, 0x3340, R164 ;  /* 0x0000334010107816 */ /* 0x000fc600000000a4 */
[----:B------:R3:W-:Y:S04]  /*20fa0*/  STL [R1+0x5ec], R15 ;  /* 0x0005ec0f01007387 */ /* 0x0007e80000100800 */
[----:B------:R4:W-:Y:S01]  /*20fb0*/  STL [R1+0x5e4], R16 ;  /* 0x0005e41001007387 */ /* 0x0009e20000100800 */
[----:B---3--:R-:W-:-:S03]  /*20fc0*/  LOP3.LUT R15, R191, 0xffff, RZ, 0xc0, !PT ;  /* 0x0000ffffbf0f7812 */ /* 0x008fc600078ec0ff */
[----:B------:R-:W3:Y:S01]  /*20fd0*/  LDL.LU R191, [R1+0x5b4] ;  /* 0x0005b40001bf7983 */ /* 0x000ee20000300800 */
[----:B----4-:R-:W-:-:S03]  /*20fe0*/  LOP3.LUT R16, R240, 0xffff, RZ, 0xc0, !PT ;  /* 0x0000fffff0107812 */ /* 0x010fc600078ec0ff */
[----:B------:R-:W4:Y:S01]  /*20ff0*/  LDL.LU R240, [R1+0x5ac] ;  /* 0x0005ac0001f07983 */ /* 0x000f220000300800 */
[----:B------:R-:W-:Y:S02]  /*21000*/  LOP3.LUT R163, R250, 0xffff, RZ, 0xc0, !PT ;  /* 0x0000fffffaa37812 */ /* 0x000fe400078ec0ff */
[----:B------:R-:W-:Y:S01]  /*21010*/  LOP3.LUT R164, R241, 0xffff, RZ, 0xc0, !PT ;  /* 0x0000fffff1a47812 */ /* 0x000fe200078ec0ff */
[----:B------:R-:W4:Y:S04]  /*21020*/  LDL.LU R250, [R1+0x5a4] ;  /* 0x0005a40001fa7983 */ /* 0x000f280000300800 */
[----:B------:R-:W4:Y:S01]  /*21030*/  LDL.LU R241, [R1+0x5a0] ;  /* 0x0005a00001f17983 */ /* 0x000f220000300800 */
[----:B------:R-:W-:Y:S02]  /*21040*/  PRMT R15, R15, 0x3340, R163 ;  /* 0x000033400f0f7816 */ /* 0x000fe400000000a3 */
[----:B------:R-:W-:-:S03]  /*21050*/  PRMT R16, R16, 0x3340, R164 ;  /* 0x0000334010107816 */ /* 0x000fc600000000a4 */
[----:B------:R0:W-:Y:S04]  /*21060*/  STL [R1+0x5d0], R15 ;  /* 0x0005d00f01007387 */ /* 0x0001e80000100800 */
[----:B------:R1:W-:Y:S01]  /*21070*/  STL [R1+0x5c8], R16 ;  /* 0x0005c81001007387 */ /* 0x0003e20000100800 */
[----:B0-----:R-:W-:-:S03]  /*21080*/  LOP3.LUT R15, R244, 0xffff, RZ, 0xc0, !PT ;  /* 0x0000fffff40f7812 */ /* 0x001fc600078ec0ff */
[----:B------:R-:W4:Y:S01]  /*21090*/  LDL.LU R244, [R1+0x598] ;  /* 0x0005980001f47983 */ /* 0x000f220000300800 */
[----:B-1----:R-:W-:-:S03]  /*210a0*/  LOP3.LUT R16, R243, 0xffff, RZ, 0xc0, !PT ;  /* 0x0000fffff3107812 */ /* 0x002fc600078ec0ff */
[----:B------:R-:W4:Y:S01]  /*210b0*/  LDL.LU R243, [R1+0x590] ;  /* 0x0005900001f37983 */ /* 0x000f220000300800 */
[----:B------:R-:W-:-:S03]  /*210c0*/  LOP3.LUT R163, R247, 0xffff, RZ, 0xc0, !PT ;  /* 0x0000fffff7a37812 */ /* 0x000fc600078ec0ff */
[----:B------:R-:W4:Y:S01]  /*210d0*/  LDL.LU R247, [R1+0x588] ;  /* 0x0005880001f77983 */ /* 0x000f220000300800 */
[----:B------:R-:W-:-:S03]  /*210e0*/  LOP3.LUT R164, R165, 0xffff, RZ, 0xc0, !PT ;  /* 0x0000ffffa5a47812 */ /* 0x000fc600078ec0ff */
[----:B------:R-:W4:Y:S01]  /*210f0*/  LDL.LU R165, [R1+0x59c] ;  /* 0x00059c0001a57983 */ /* 0x000f220000300800 */
[----:B------:R-:W-:Y:S02]  /*21100*/  PRMT R15, R15, 0x3340, R163 ;  /* 0x000033400f0f7816 */ /* 0x000fe400000000a3 */
[----:B------:R-:W-:-:S03]  /*21110*/  PRMT R16, R16, 0x3340, R164 ;  /* 0x0000334010107816 */ /* 0x000fc600000000a4 */
[----:B------:R0:W-:Y:S04]  /*21120*/  STL [R1+0x5c4], R15 ;  /* 0x0005c40f01007387 */ /* 0x0001e80000100800 */
[----:B------:R1:W-:Y:S01]  /*21130*/  STL [R1+0x5cc], R16 ;  /* 0x0005cc1001007387 */ /* 0x0003e20000100800 */
[----:B0-----:R-:W-:Y:S02]  /*21140*/  LOP3.LUT R15, R166, 0xffff, RZ, 0xc0, !PT ;  /* 0x0000ffffa60f7812 */ /* 0x001fe400078ec0ff */
[----:B-1----:R-:W-:Y:S01]  /*21150*/  LOP3.LUT R16, R252, 0xffff, RZ, 0xc0, !PT ;  /* 0x0000fffffc107812 */ /* 0x002fe200078ec0ff */
[----:B------:R-:W4:Y:S04]  /*21160*/  LDL.LU R166, [R1+0x594] ;  /* 0x0005940001a67983 */ /* 0x000f280000300800 */
[----:B------:R-:W4:Y:S01]  /*21170*/  LDL.LU R252, [R1+0x58c] ;  /* 0x00058c0001fc7983 */ /* 0x000f220000300800 */
[----:B--2---:R-:W-:-:S03]  /*21180*/  LOP3.LUT R163, R246, 0xffff, RZ, 0xc0, !PT ;  /* 0x0000fffff6a37812 */ /* 0x004fc600078ec0ff */
[----:B------:R-:W2:Y:S01]  /*21190*/  LDL.LU R246, [R1+0x584] ;  /* 0x0005840001f67983 */ /* 0x000ea20000300800 */
[----:B------:R-:W-:Y:S02]  /*211a0*/  PRMT R15, R15, 0x3340, R163 ;  /* 0x000033400f0f7816 */ /* 0x000fe400000000a3 */
[----:B-----5:R-:W-:Y:S02]  /*211b0*/  LOP3.LUT R164, R187, 0xffff, RZ, 0xc0, !PT ;  /* 0x0000ffffbba47812 */ /* 0x020fe400078ec0ff */
[----:B------:R-:W5:Y:S02]  /*211c0*/  LDL.LU R187, [R1+0x580] ;  /* 0x0005800001bb7983 */ /* 0x000f640000300800 */
[----:B------:R-:W-:Y:S02]  /*211d0*/  PRMT R16, R16, 0x3340, R164 ;  /* 0x0000334010107816 */ /* 0x000fe400000000a4 */
[----:B------:R0:W-:Y:S04]  /*211e0*/  STL [R1+0x5b0], R15 ;  /* 0x0005b00f01007387 */ /* 0x0001e80000100800 */
[----:B------:R3:W-:Y:S01]  /*211f0*/  STL [R1+0x5a8], R16 ;  /* 0x0005a81001007387 */ /* 0x0007e20000100800 */
[----:B0-----:R-:W-:-:S03]  /*21200*/  LOP3.LUT R15, R249, 0xffff, RZ, 0xc0, !PT ;  /* 0x0000fffff90f7812 */ /* 0x001fc600078ec0ff */
[----:B------:R-:W5:Y:S01]  /*21210*/  LDL.LU R249, [R1+0x578] ;  /* 0x0005780001f97983 */ /* 0x000f620000300800 */
[----:B---3--:R-:W-:-:S03]  /*21220*/  LOP3.LUT R16, R191, 0xffff, RZ, 0xc0, !PT ;  /* 0x0000ffffbf107812 */ /* 0x008fc600078ec0ff */
[----:B------:R-:W3:Y:S01]  /*21230*/  LDL.LU R191, [R1+0x570] ;  /* 0x0005700001bf7983 */ /* 0x000ee20000300800 */
[----:B----4-:R-:W-:-:S03]  /*21240*/  LOP3.LUT R163, R240, 0xffff, RZ, 0xc0, !PT ;  /* 0x0000fffff0a37812 */ /* 0x010fc600078ec0ff */
[----:B------:R-:W4:Y:S01]  /*21250*/  LDL.LU R240, [R1+0x568] ;  /* 0x0005680001f07983 */ /* 0x000f220000300800 */
[----:B------:R-:W-:Y:S02]  /*21260*/  LOP3.LUT R164, R250, 0xffff, RZ, 0xc0, !PT ;  /* 0x0000fffffaa47812 */ /* 0x000fe400078ec0ff */
[----:B------:R-:W-:Y:S01]  /*21270*/  PRMT R15, R15, 0x3340, R163 ;  /* 0x000033400f0f7816 */ /* 0x000fe200000000a3 */
[----:B------:R-:W4:Y:S01]  /*21280*/  LDL.LU R250, [R1+0x57c] ;  /* 0x00057c0001fa7983 */ /* 0x000f220000300800 */
        /* <DEDUP_REMOVED lines=17> */
[----:B-1----:R-:W-:Y:S02]  /*213a0*/  LOP3.LUT R16, R166, 0xffff, RZ, 0xc0, !PT ;  /* 0x0000ffffa6107812 */ /* 0x002fe400078ec0ff */
[----:B------:R-:W-:Y:S01]  /*213b0*/  LOP3.LUT R163, R252, 0xffff, RZ, 0xc0, !PT ;  /* 0x0000fffffca37812 */ /* 0x000fe200078ec0ff */
[----:B------:R-:W4:Y:S04]  /*213c0*/  LDL.LU R166, [R1+0x550] ;  /* 0x0005500001a67983 */ /* 0x000f280000300800 */
[----:B------:R-:W4:Y:S01]  /*213d0*/  LDL.LU R252, [R1+0x548] ;  /* 0x0005480001fc7983 */ /* 0x000f220000300800 */
[----:B------:R-:W-:Y:S02]  /*213e0*/  PRMT R15, R15, 0x3340, R163 ;  /* 0x000033400f0f7816 */ /* 0x000fe400000000a3 */
[----:B--2---:R-:W-:-:S02]  /*213f0*/  LOP3.LUT R164, R246, 0xffff, RZ, 0xc0, !PT ;  /* 0x0000fffff6a47812 */ /* 0x004fc400078ec0ff */
[----:B------:R-:W2:Y:S02]  /*21400*/  LDL.LU R246, [R1+0x55c] ;  /* 0x00055c0001f67983 */ /* 0x000ea40000300800 */
[----:B------:R-:W-:Y:S02]  /*21410*/  PRMT R16, R16, 0x3340, R164 ;  /* 0x0000334010107816 */ /* 0x000fe400000000a4 */
[----:B------:R5:W-:Y:S04]  /*21420*/  STL [R1+0x584], R15 ;  /* 0x0005840f01007387 */ /* 0x000be80000100800 */
[----:B------:R0:W-:Y:S01]  /*21430*/  STL [R1+0x58c], R16 ;  /* 0x00058c1001007387 */ /* 0x0001e20000100800 */
[----:B-----5:R-:W-:-:S03]  /*21440*/  LOP3.LUT R15, R187, 0xffff, RZ, 0xc0, !PT ;  /* 0x0000ffffbb0f7812 */ /* 0x020fc600078ec0ff */
[----:B------:R-:W5:Y:S01]  /*21450*/  LDL.LU R187, [R1+0x554] ;  /* 0x0005540001bb7983 */ /* 0x000f620000300800 */
[----:B0-----:R-:W-:-:S03]  /*21460*/  LOP3.LUT R16, R249, 0xffff, RZ, 0xc0, !PT ;  /* 0x0000fffff9107812 */ /* 0x001fc600078ec0ff */
[----:B------:R-:W5:Y:S01]  /*21470*/  LDL.LU R249, [R1+0x54c] ;  /* 0x00054c0001f97983 */ /* 0x000f620000300800 */
[----:B---3--:R-:W-:-:S03]  /*21480*/  LOP3.LUT R163, R191, 0xffff, RZ, 0xc0, !PT ;  /* 0x0000ffffbfa37812 */ /* 0x008fc600078ec0ff */
[----:B------:R-:W3:Y:S01]  /*21490*/  LDL.LU R191, [R1+0x544] ;  /* 0x0005440001bf7983 */ /* 0x000ee20000300800 */
[----:B----4-:R-:W-:Y:S02]  /*214a0*/  LOP3.LUT R164, R240, 0xffff, RZ, 0xc0, !PT ;  /* 0x0000fffff0a47812 */ /* 0x010fe400078ec0ff */
        /* <DEDUP_REMOVED lines=29> */
[----:B--2---:R-:W-:-:S03]  /*21680*/  LOP3.LUT R15, R246, 0xffff, RZ, 0xc0, !PT ;  /* 0x0000fffff60f7812 */ /* 0x004fc600078ec0ff */
[----:B------:R-:W2:Y:S01]  /*21690*/  LDL.LU R246, [R1+0x518] ;  /* 0x0005180001f67983 */ /* 0x000ea20000300800 */
[----:B-----5:R-:W-:-:S03]  /*216a0*/  LOP3.LUT R16, R187, 0xffff, RZ, 0xc0, !PT ;  /* 0x0000ffffbb107812 */ /* 0x020fc600078ec0ff */
[----:B------:R-:W5:Y:S01]  /*216b0*/  LDL.LU R187, [R1+0x510] ;  /* 0x0005100001bb7983 */ /* 0x000f620000300800 */
[----:B------:R-:W-:-:S03]  /*216c0*/  LOP3.LUT R163, R249, 0xffff, RZ, 0xc0, !PT ;  /* 0x0000fffff9a37812 */ /* 0x000fc600078ec0ff */
[----:B------:R-:W5:Y:S01]  /*216d0*/  LDL.LU R249, [R1+0x508] ;  /* 0x0005080001f97983 */ /* 0x000f620000300800 */
[----:B---3--:R-:W-:-:S03]  /*216e0*/  LOP3.LUT R164, R191, 0xffff, RZ, 0xc0, !PT ;  /* 0x0000ffffbfa47812 */ /* 0x008fc600078ec0ff */
[----:B------:R-:W3:Y:S01]  /*216f0*/  LDL.LU R191, [R1+0x51c] ;  /* 0x00051c0001bf7983 */ /* 0x000ee20000300800 */
[----:B------:R-:W-:Y:S02]  /*21700*/  PRMT R15, R15, 0x3340, R163 ;  /* 0x000033400f0f7816 */ /* 0x000fe400000000a3 */
[----:B------:R-:W-:-:S03]  /*21710*/  PRMT R16, R16, 0x3340, R164 ;  /* 0x0000334010107816 */ /* 0x000fc600000000a4 */
[----:B------:R4:W-:Y:S04]  /*21720*/  STL [R1+0x544], R15 ;  /* 0x0005440f01007387 */ /* 0x0009e80000100800 */
[----:B------:R0:W-:Y:S01]  /*21730*/  STL [R1+0x548], R16 ;  /* 0x0005481001007387 */ /* 0x0001e20000100800 */
[----:B----4-:R-:W-:-:S03]  /*21740*/  LOP3.LUT R15, R240, 0xffff, RZ, 0xc0, !PT ;  /* 0x0000fffff00f7812 */ /* 0x010fc600078ec0ff */
[----:B------:R-:W4:Y:S01]  /*21750*/  LDL.LU R240, [R1+0x514] ;  /* 0x0005140001f07983 */ /* 0x000f220000300800 */
[----:B0-----:R-:W-:-:S03]  /*21760*/  LOP3.LUT R16, R250, 0xffff, RZ, 0xc0, !PT ;  /* 0x0000fffffa107812 */ /* 0x001fc600078ec0ff */
        /* <DEDUP_REMOVED lines=23> */
[----:B--2---:R-:W-:-:S03]  /*218e0*/  LOP3.LUT R16, R246, 0xffff, RZ, 0xc0, !PT ;  /* 0x0000fffff6107812 */ /* 0x004fc600078ec0ff */
[----:B------:R-:W2:Y:S01]  /*218f0*/  LDL.LU R246, [R1+0x4ec] ;  /* 0x0004ec0001f67983 */ /* 0x000ea20000300800 */
[----:B-----5:R-:W-:-:S03]  /*21900*/  LOP3.LUT R163, R187, 0xffff, RZ, 0xc0, !PT ;  /* 0x0000ffffbba37812 */ /* 0x020fc600078ec0ff */
[----:B------:R-:W5:Y:S01]  /*21910*/  LDL.LU R187, [R1+0x4e4] ;  /* 0x0004e40001bb7983 */ /* 0x000f620000300800 */
[----:B------:R-:W-:Y:S02]  /*21920*/  PRMT R15, R15, 0x3340, R163 ;  /* 0x000033400f0f7816 */ /* 0x000fe400000000a3 */
[----:B------:R-:W-:Y:S02]  /*21930*/  LOP3.LUT R164, R249, 0xffff, RZ, 0xc0, !PT ;  /* 0x0000fffff9a47812 */ /* 0x000fe400078ec0ff */
[----:B------:R-:W5:Y:S02]  /*21940*/  LDL.LU R249, [R1+0x4e0] ;  /* 0x0004e00001f97983 */ /* 0x000f640000300800 */
[----:B------:R-:W-:Y:S02]  /*21950*/  PRMT R16, R16, 0x3340, R164 ;  /* 0x0000334010107816 */ /* 0x000fe400000000a4 */
[----:B------:R3:W-:Y:S04]  /*21960*/  STL [R1+0x518], R15 ;  /* 0x0005180f01007387 */ /* 0x0007e80000100800 */
[----:B------:R4:W-:Y:S01]  /*21970*/  STL [R1+0x510], R16 ;  /* 0x0005101001007387 */ /* 0x0009e20000100800 */
[----:B---3--:R-:W-:-:S03]  /*21980*/  LOP3.LUT R15, R191, 0xffff, RZ, 0xc0, !PT ;  /* 0x0000ffffbf0f7812 */ /* 0x008fc600078ec0ff */
[----:B------:R-:W3:Y:S01]  /*21990*/  LDL.LU R191, [R1+0x4d8] ;  /* 0x0004d80001bf7983 */ /* 0x000ee20000300800 */
[----:B----4-:R-:W-:-:S03]  /*219a0*/  LOP3.LUT R16, R240, 0xffff, RZ, 0xc0, !PT ;  /* 0x0000fffff0107812 */ /* 0x010fc600078ec0ff */
        /* <DEDUP_REMOVED lines=25> */
[----:B--2---:R-:W-:-:S03]  /*21b40*/  LOP3.LUT R163, R246, 0xffff, RZ, 0xc0, !PT ;  /* 0x0000fffff6a37812 */ /* 0x004fc600078ec0ff */
[----:B------:R-:W2:Y:S01]  /*21b50*/  LDL.LU R246, [R1+0x4a8] ;  /* 0x0004a80001f67983 */ /* 0x000ea20000300800 */
[----:B------:R-:W-:Y:S02]  /*21b60*/  PRMT R15, R15, 0x3340, R163 ;  /* 0x000033400f0f7816 */ /* 0x000fe400000000a3 */
[----:B-----5:R-:W-:Y:S02]  /*21b70*/  LOP3.LUT R164, R187, 0xffff, RZ, 0xc0, !PT ;  /* 0x0000ffffbba47812 */ /* 0x020fe400078ec0ff */
[----:B------:R-:W5:Y:S02]  /*21b80*/  LDL.LU R187, [R1+0x4bc] ;  /* 0x0004bc0001bb7983 */ /* 0x000f640000300800 */
[----:B------:R-:W-:Y:S02]  /*21b90*/  PRMT R16, R16, 0x3340, R164 ;  /* 0x0000334010107816 */ /* 0x000fe400000000a4 */
[----:B------:R0:W-:Y:S02]  /*21ba0*/  STL [R1+0x4e4], R15 ;  /* 0x0004e40f01007387 */ /* 0x0001e40000100800 */
[----:B0-----:R-:W-:-:S02]  /*21bb0*/  LOP3.LUT R15, R249, 0xffff, RZ, 0xc0, !PT ;  /* 0x0000fffff90f7812 */ /* 0x001fc400078ec0ff */
[----:B------:R-:W5:Y:S04]  /*21bc0*/  LDL.LU R249, [R1+0x4b4] ;  /* 0x0004b40001f97983 */ /* 0x000f680000300800 */
[----:B------:R3:W-:Y:S02]  /*21bd0*/  STL [R1+0x4e8], R16 ;  /* 0x0004e81001007387 */ /* 0x0007e40000100800 */
[----:B---3--:R-:W-:Y:S02]  /*21be0*/  LOP3.LUT R16, R191, 0xffff, RZ, 0xc0, !PT ;  /* 0x0000ffffbf107812 */ /* 0x008fe400078ec0ff */
[----:B------:R-:W3:Y:S01]  /*21bf0*/  LDL.LU R191, [R1+0x4ac] ;  /* 0x0004ac0001bf7983 */ /* 0x000ee20000300800 */
[----:B----4-:R-:W-:Y:S02]  /*21c00*/  LOP3.LUT R163, R240, 0xffff, RZ, 0xc0, !PT ;  /* 0x0000fffff0a37812 */ /* 0x010fe400078ec0ff */
[----:B------:R-:W-:Y:S01]  /*21c10*/  LOP3.LUT R164, R250, 0xffff, RZ, 0xc0, !PT ;  /* 0x0000fffffaa47812 */ /* 0x000fe200078ec0ff */
[----:B------:R-:W4:Y:S01]  /*21c20*/  LDL.LU R240, [R1+0x4a4] ;  /* 0x0004a40001f07983 */ /* 0x000f220000300800 */
[----:B------:R-:W-:-:S03]  /*21c30*/  PRMT R15, R15, 0x3340, R163 ;  /* 0x000033400f0f7816 */ /* 0x000fc600000000a3 */
[----:B------:R-:W4:Y:S01]  /*21c40*/  LDL.LU R250, [R1+0x4a0] ;  /* 0x0004a00001fa7983 */ /* 0x000f220000300800 */
[----:B------:R-:W-:-:S03]  /*21c50*/  PRMT R16, R16, 0x3340, R164 ;  /* 0x0000334010107816 */ /* 0x000fc600000000a4 */
[----:B------:R0:W-:Y:S02]  /*21c60*/  STL [R1+0x4d8], R15 ;  /* 0x0004d80f01007387 */ /* 0x0001e40000100800 */
[----:B0-----:R-:W-:Y:S02]  /*21c70*/  LOP3.LUT R15, R241, 0xffff, RZ, 0xc0, !PT ;  /* 0x0000fffff10f7812 */ /* 0x001fe400078ec0ff */
[----:B------:R-:W4:Y:S04]  /*21c80*/  LDL.LU R241, [R1+0x498] ;  /* 0x0004980001f17983 */ /* 0x000f280000300800 */
[----:B------:R0:W-:Y:S01]  /*21c90*/  STL [R1+0x4d0], R16 ;  /* 0x0004d01001007387 */ /* 0x0001e20000100800 */
[----:B------:R-:W-:Y:S02]  /*21ca0*/  LOP3.LUT R163, R243, 0xffff, RZ, 0xc0, !PT ;  /* 0x0000fffff3a37812 */ /* 0x000fe400078ec0ff */
[----:B0-----:R-:W-:-:S02]  /*21cb0*/  LOP3.LUT R16, R244, 0xffff, RZ, 0xc0, !PT ;  /* 0x0000fffff4107812 */ /* 0x001fc400078ec0ff */
[----:B------:R-:W4:Y:S04]  /*21cc0*/  LDL.LU R244, [R1+0x490] ;  /* 0x0004900001f47983 */ /* 0x000f280000300800 */
[----:B------:R-:W4:Y:S01]  /*21cd0*/  LDL.LU R243, [R1+0x488] ;  /* 0x0004880001f37983 */ /* 0x000f220000300800 */
[----:B------:R-:W-:Y:S02]  /*21ce0*/  LOP3.LUT R164, R247, 0xffff, RZ, 0xc0, !PT ;  /* 0x0000fffff7a47812 */ /* 0x000fe400078ec0ff */
[----:B------:R-:W-:Y:S01]  /*21cf0*/  PRMT R15, R15, 0x3340, R163 ;  /* 0x000033400f0f7816 */ /* 0x000fe200000000a3 */
        /* <DEDUP_REMOVED lines=10> */
[----:B------:R-:W-:-:S05]  /*21da0*/  PRMT R163, R15, 0x3340, R163 ;  /* 0x000033400fa37816 */ /* 0x000fca00000000a3 */
[----:B------:R-:W-:Y:S01]  /*21db0*/  STL [R1+0x4b8], R163 ;  /* 0x0004b8a301007387 */ /* 0x000fe20000100800 */
[----:B--2---:R-:W-:-:S03]  /*21dc0*/  LOP3.LUT R164, R246, 0xffff, RZ, 0xc0, !PT ;  /* 0x0000fffff6a47812 */ /* 0x004fc600078ec0ff */
[----:B------:R-:W2:Y:S01]  /*21dd0*/  LDL.LU R246, [R1+0x480] ;  /* 0x0004800001f67983 */ /* 0x000ea20000300800 */
[----:B------:R-:W-:-:S05]  /*21de0*/  PRMT R16, R16, 0x3340, R164 ;  /* 0x0000334010107816 */ /* 0x000fca00000000a4 */
[----:B------:R0:W-:Y:S01]  /*21df0*/  STL [R1+0x4b0], R16 ;  /* 0x0004b01001007387 */ /* 0x0001e20000100800 */
[----:B-----5:R-:W-:-:S03]  /*21e00*/  LOP3.LUT R15, R187, 0xffff, RZ, 0xc0, !PT ;  /* 0x0000ffffbb0f7812 */ /* 0x020fc600078ec0ff */
[----:B------:R-:W5:Y:S01]  /*21e10*/  LDL.LU R187, [R1+0x478] ;  /* 0x0004780001bb7983 */ /* 0x000f620000300800 */
[----:B0-----:R-:W-:-:S03]  /*21e20*/  LOP3.LUT R16, R249, 0xffff, RZ, 0xc0, !PT ;  /* 0x0000fffff9107812 */ /* 0x001fc600078ec0ff */
[----:B------:R-:W5:Y:S01]  /*21e30*/  LDL.LU R249, [R1+0x470] ;  /* 0x0004700001f97983 */ /* 0x000f620000300800 */
[----:B---3--:R-:W-:-:S03]  /*21e40*/  LOP3.LUT R163, R191, 0xffff, RZ, 0xc0, !PT ;  /* 0x0000ffffbfa37812 */ /* 0x008fc600078ec0ff */
[----:B------:R-:W3:Y:S01]  /*21e50*/  LDL.LU R191, [R1+0x468] ;  /* 0x0004680001bf7983 */ /* 0x000ee20000300800 */
[----:B------:R-:W-:Y:S02]  /*21e60*/  PRMT R163, R15, 0x3340, R163 ;  /* 0x000033400fa37816 */ /* 0x000fe400000000a3 */
[----:B----4-:R-:W-:-:S04]  /*21e70*/  LOP3.LUT R164, R240, 0xffff, RZ, 0xc0, !PT ;  /* 0x0000fffff0a47812 */ /* 0x010fc800078ec0ff */
[----:B------:R-:W-:Y:S01]  /*21e80*/  PRMT R16, R16, 0x3340, R164 ;  /* 0x0000334010107816 */ /* 0x000fe200000000a4 */
[----:B------:R-:W-:Y:S04]  /*21e90*/  STL [R1+0x4a8], R163 ;  /* 0x0004a8a301007387 */ /* 0x000fe80000100800 */
[----:B------:R-:W4:Y:S01]  /*21ea0*/  LDL.LU R240, [R1+0x47c] ;  /* 0x00047c0001f07983 */ /* 0x000f220000300800 */
[----:B------:R-:W-:-:S03]  /*21eb0*/  LOP3.LUT R15, R250, 0xffff, RZ, 0xc0, !PT ;  /* 0x0000fffffa0f7812 */ /* 0x000fc600078ec0ff */
[----:B------:R0:W-:Y:S04]  /*21ec0*/  STL [R1+0x4a4], R16 ;  /* 0x0004a41001007387 */ /* 0x0001e80000100800 */
[----:B------:R-:W4:Y:S01]  /*21ed0*/  LDL.LU R250, [R1+0x474] ;  /* 0x0004740001fa7983 */ /* 0x000f220000300800 */
[----:B0-----:R-:W-:-:S03]  /*21ee0*/  LOP3.LUT R16, R241, 0xffff, RZ, 0xc0, !PT ;  /* 0x0000fffff1107812 */ /* 0x001fc600078ec0ff */
[----:B------:R-:W4:Y:S01]  /*21ef0*/  LDL.LU R241, [R1+0x46c] ;  /* 0x00046c0001f17983 */ /* 0x000f220000300800 */
[----:B------:R-:W-:Y:S02]  /*21f00*/  LOP3.LUT R163, R244, 0xffff, RZ, 0xc0, !PT ;  /* 0x0000fffff4a37812 */ /* 0x000fe400078ec0ff */
[----:B------:R-:W-:Y:S01]  /*21f10*/  LOP3.LUT R164, R243, 0xffff, RZ, 0xc0, !PT ;  /* 0x0000fffff3a47812 */ /* 0x000fe200078ec0ff */
[----:B------:R-:W4:Y:S01]  /*21f20*/  LDL.LU R244, [R1+0x464] ;  /* 0x0004640001f47983 */ /* 0x000f220000300800 */
[----:B------:R-:W-:Y:S02]  /*21f30*/  PRMT R163, R15, 0x3340, R163 ;  /* 0x000033400fa37816 */ /* 0x000fe400000000a3 */
[----:B------:R-:W-:Y:S02]  /*21f40*/  PRMT R16, R16, 0x3340, R164 ;  /* 0x0000334010107816 */ /* 0x000fe400000000a4 */
[----:B------:R-:W-:Y:S01]  /*21f50*/  LOP3.LUT R15, R247, 0xffff, RZ, 0xc0, !PT ;  /* 0x0000fffff70f7812 */ /* 0x000fe200078ec0ff */
[----:B------:R-:W-:Y:S04]  /*21f60*/  STL [R1+0x498], R163 ;  /* 0x000498a301007387 */ /* 0x000fe80000100800 */
[----:B------:R-:W4:Y:S04]  /*21f70*/  LDL.LU R238, [R1+0x460] ;  /* 0x0004600001ee7983 */ /* 0x000f280000300800 */
[----:B------:R0:W-:Y:S04]  /*21f80*/  STL [R1+0x490], R16 ;  /* 0x0004901001007387 */ /* 0x0001e80000100800 */
[----:B------:R-:W4:Y:S01]  /*21f90*/  LDL.LU R247, [R1+0x458] ;  /* 0x0004580001f77983 */ /* 0x000f220000300800 */
[----:B0-----:R-:W-:-:S03]  /*21fa0*/  LOP3.LUT R16, R165, 0xffff, RZ, 0xc0, !PT ;  /* 0x0000ffffa5107812 */ /* 0x001fc600078ec0ff */
[----:B------:R-:W4:Y:S01]  /*21fb0*/  LDL.LU R165, [R1+0x450] ;  /* 0x0004500001a57983 */ /* 0x000f220000300800 */
[----:B------:R-:W-:-:S03]  /*21fc0*/  LOP3.LUT R163, R166, 0xffff, RZ, 0xc0, !PT ;  /* 0x0000ffffa6a37812 */ /* 0x000fc600078ec0ff */
[----:B------:R-:W4:Y:S04]  /*21fd0*/  LDL.LU R166, [R1+0x448] ;  /* 0x0004480001a67983 */ /* 0x000f280000300800 */
[----:B------:R-:W4:Y:S01]  /*21fe0*/  LDL.LU R243, [R1+0x45c] ;  /* 0x00045c0001f37983 */ /* 0x000f220000300800 */
[----:B------:R-:W-:Y:S02]  /*21ff0*/  PRMT R163, R15, 0x3340, R163 ;  /* 0x000033400fa37816 */ /* 0x000fe400000000a3 */
[----:B------:R-:W-:-:S03]  /*22000*/  LOP3.LUT R164, R252, 0xffff, RZ, 0xc0, !PT ;  /* 0x0000fffffca47812 */ /* 0x000fc600078ec0ff */
[----:B------:R-:W-:Y:S04]  /*22010*/  STL [R1+0x488], R163 ;  /* 0x000488a301007387 */ /* 0x000fe80000100800 */
[----:B------:R-:W4:Y:S01]  /*22020*/  LDL.LU R252, [R1+0x454] ;  /* 0x0004540001fc7983 */ /* 0x000f220000300800 */
[----:B------:R-:W-:-:S05]  /*22030*/  PRMT R15, R16, 0x3340, R164 ;  /* 0x00003340100f7816 */ /* 0x000fca00000000a4 */
[----:B------:R2:W-:Y:S02]  /*22040*/  STL [R1+0x484], R15 ;  /* 0x0004840f01007387 */ /* 0x0005e40000100800 */
[----:B--2---:R-:W-:Y:S02]  /*22050*/  LOP3.LUT R15, R246, 0xffff, RZ, 0xc0, !PT ;  /* 0x0000fffff60f7812 */ /* 0x004fe400078ec0ff */
[----:B-----5:R-:W-:Y:S02]  /*22060*/  LOP3.LUT R16, R187, 0xffff, RZ, 0xc0, !PT ;  /* 0x0000ffffbb107812 */ /* 0x020fe400078ec0ff */
[----:B------:R-:W2:Y:S04]  /*22070*/  LDL.LU R187, [R1+0x44c] ;  /* 0x00044c0001bb7983 */ /* 0x000ea80000300800 */
        /* <DEDUP_REMOVED lines=13> */
[----:B-1----:R-:W-:-:S03]  /*22150*/  LOP3.LUT R163, R241, 0xffff, RZ, 0xc0, !PT ;  /* 0x0000fffff1a37812 */ /* 0x002fc600078ec0ff */
[----:B------:R-:W4:Y:S01]  /*22160*/  LDL.LU R241, [R1+0x43c] ;  /* 0x00043c0001f17983 */ /* 0x000f220000300800 */
[----:B------:R-:W-:Y:S02]  /*22170*/  PRMT R15, R15, 0x3340, R163 ;  /* 0x000033400f0f7816 */ /* 0x000fe400000000a3 */
[----:B------:R-:W-:Y:S02]  /*22180*/  LOP3.LUT R164, R244, 0xffff, RZ, 0xc0, !PT ;  /* 0x0000fffff4a47812 */ /* 0x000fe400078ec0ff */
[----:B------:R-:W4:Y:S02]  /*22190*/  LDL.LU R244, [R1+0x434] ;  /* 0x0004340001f47983 */ /* 0x000f240000300800 */
[----:B------:R-:W-:Y:S02]  /*221a0*/  PRMT R163, R16, 0x3340, R164 ;  /* 0x0000334010a37816 */ /* 0x000fe400000000a4 */
[----:B------:R0:W-:Y:S04]  /*221b0*/  STL [R1+0x468], R15 ;  /* 0x0004680f01007387 */ /* 0x0001e80000100800 */
[----:B------:R1:W-:Y:S01]  /*221c0*/  STL [R1+0x464], R163 ;  /* 0x000464a301007387 */ /* 0x0003e20000100800 */
[----:B------:R-:W-:-:S03]  /*221d0*/  LOP3.LUT R16, R247, 0xffff, RZ, 0xc0, !PT ;  /* 0x0000fffff7107812 */ /* 0x000fc600078ec0ff */
[----:B------:R-:W4:Y:S01]  /*221e0*/  LDL.LU R247, [R1+0x42c] ;  /* 0x00042c0001f77983 */ /* 0x000f220000300800 */
[----:B0-----:R-:W-:Y:S02]  /*221f0*/  LOP3.LUT R15, R238, 0xffff, RZ, 0xc0, !PT ;  /* 0x0000ffffee0f7812 */ /* 0x001fe400078ec0ff */
[----:B-1----:R-:W-:Y:S02]  /*22200*/  LOP3.LUT R163, R165, 0xffff, RZ, 0xc0, !PT ;  /* 0x0000ffffa5a37812 */ /* 0x002fe400078ec0ff */
[----:B------:R-:W4:Y:S02]  /*22210*/  LDL.LU R165, [R1+0x424] ;  /* 0x0004240001a57983 */ /* 0x000f240000300800 */
[----:B------:R-:W-:Y:S02]  /*22220*/  PRMT R15, R15, 0x3340, R163 ;  /* 0x000033400f0f7816 */ /* 0x000fe400000000a3 */
[----:B------:R-:W-:Y:S02]  /*22230*/  LOP3.LUT R164, R166, 0xffff, RZ, 0xc0, !PT ;  /* 0x0000ffffa6a47812 */ /* 0x000fe400078ec0ff */
[----:B------:R-:W4:Y:S02]  /*22240*/  LDL.LU R166, [R1+0x420] ;  /* 0x0004200001a67983 */ /* 0x000f240000300800 */
[----:B------:R-:W-:-:S02]  /*22250*/  PRMT R163, R16, 0x3340, R164 ;  /* 0x0000334010a37816 */ /* 0x000fc400000000a4 */
[----:B------:R0:W-:Y:S01]  /*22260*/  STL [R1+0x458], R15 ;  /* 0x0004580f01007387 */ /* 0x0001e20000100800 */
[----:B------:R-:W-:-:S03]  /*22270*/  LOP3.LUT R16, R252, 0xffff, RZ, 0xc0, !PT ;  /* 0x0000fffffc107812 */ /* 0x000fc600078ec0ff */
[----:B------:R2:W-:Y:S01]  /*22280*/  STL [R1+0x450], R163 ;  /* 0x000450a301007387 */ /* 0x0005e20000100800 */
[----:B0-----:R-:W-:-:S03]  /*22290*/  LOP3.LUT R15, R243, 0xffff, RZ, 0xc0, !PT ;  /* 0x0000fffff30f7812 */ /* 0x001fc600078ec0ff */
[----:B------:R-:W4:Y:S04]  /*222a0*/  LDL.LU R243, [R1+0x418] ;  /* 0x0004180001f37983 */ /* 0x000f280000300800 */
[----:B------:R-:W4:Y:S01]  /*222b0*/  LDL.LU R252, [R1+0x410] ;  /* 0x0004100001fc7983 */ /* 0x000f220000300800 */
[----:B--2---:R-:W-:-:S03]  /*222c0*/  LOP3.LUT R163, R187, 0xffff, RZ, 0xc0, !PT ;  /* 0x0000ffffbba37812 */ /* 0x004fc600078ec0ff */
[----:B------:R-:W2:Y:S01]  /*222d0*/  LDL.LU R187, [R1+0x408] ;  /* 0x0004080001bb7983 */ /* 0x000ea20000300800 */
[----:B-----5:R-:W-:Y:S02]  /*222e0*/  LOP3.LUT R164, R246, 0xffff, RZ, 0xc0, !PT ;  /* 0x0000fffff6a47812 */ /* 0x020fe400078ec0ff */
[----:B------:R-:W-:Y:S02]  /*222f0*/  PRMT R234, R15, 0x3340, R163 ;  /* 0x000033400fea7816 */ /* 0x000fe400000000a3 */
[----:B------:R-:W-:-:S03]  /*22300*/  PRMT R163, R16, 0x3340, R164 ;  /* 0x0000334010a37816 */ /* 0x000fc600000000a4 */
[----:B------:R-:W-:Y:S04]  /*22310*/  STL [R1+0x448], R234 ;  /* 0x000448ea01007387 */ /* 0x000fe80000100800 */
[----:B------:R4:W-:Y:S04]  /*22320*/  STL [R1+0x444], R163 ;  /* 0x000444a301007387 */ /* 0x0009e80000100800 */
[----:B------:R-:W5:Y:S01]  /*22330*/  LDL.LU R246, [R1+0x41c] ;  /* 0x00041c0001f67983 */ /* 0x000f620000300800 */
[----:B------:R-:W-:-:S03]  /*22340*/  LOP3.LUT R15, R249, 0xffff, RZ, 0xc0, !PT ;  /* 0x0000fffff90f7812 */ /* 0x000fc600078ec0ff */
[----:B------:R-:W5:Y:S01]  /*22350*/  LDL.LU R249, [R1+0x414] ;  /* 0x0004140001f97983 */ /* 0x000f620000300800 */
[----:B---3--:R-:W-:-:S03]  /*22360*/  LOP3.LUT R16, R191, 0xffff, RZ, 0xc0, !PT ;  /* 0x0000ffffbf107812 */ /* 0x008fc600078ec0ff */
[----:B------:R-:W3:Y:S01]  /*22370*/  LDL.LU R191, [R1+0x40c] ;  /* 0x00040c0001bf7983 */ /* 0x000ee20000300800 */
[----:B------:R-:W-:Y:S02]  /*22380*/  PRMT R190, R237, 0x3340, R235 ;  /* 0x00003340edbe7816 */ /* 0x000fe400000000eb */
[----:B----4-:R-:W-:Y:S02]  /*22390*/  LOP3.LUT R163, R250, 0xffff, RZ, 0xc0, !PT ;  /* 0x0000fffffaa37812 */ /* 0x010fe400078ec0ff */
[----:B------:R-:W-:Y:S01]  /*223a0*/  LOP3.LUT R164, R240, 0xffff, RZ, 0xc0, !PT ;  /* 0x0000fffff0a47812 */ /* 0x000fe200078ec0ff */
[----:B------:R-:W4:Y:S01]  /*223b0*/  LDL.LU R250, [R1+0x404] ;  /* 0x0004040001fa7983 */ /* 0x000f220000300800 */
[----:B------:R-:W-:Y:S02]  /*223c0*/  PRMT R234, R15, 0x3340, R163 ;  /* 0x000033400fea7816 */ /* 0x000fe400000000a3 */
[----:B------:R-:W-:-:S03]  /*223d0*/  PRMT R163, R16, 0x3340, R164 ;  /* 0x0000334010a37816 */ /* 0x000fc600000000a4 */
[----:B------:R-:W-:Y:S04]  /*223e0*/  STL [R1+0x438], R234 ;  /* 0x000438ea01007387 */ /* 0x000fe80000100800 */
[----:B------:R0:W-:Y:S01]  /*223f0*/  STL [R1+0x430], R163 ;  /* 0x000430a301007387 */ /* 0x0001e20000100800 */
[----:B------:R-:W-:-:S03]  /*22400*/  LOP3.LUT R15, R241, 0xffff, RZ, 0xc0, !PT ;  /* 0x0000fffff10f7812 */ /* 0x000fc600078ec0ff */
[----:B------:R-:W4:Y:S04]  /*22410*/  LDL.LU R235, [R1+0x400] ;  /* 0x0004000001eb7983 */ /* 0x000f280000300800 */
[----:B------:R-:W4:Y:S01]  /*22420*/  LDL.LU R241, [R1+0x3f8] ;  /* 0x0003f80001f17983 */ /* 0x000f220000300800 */
[----:B------:R-:W-:-:S03]  /*22430*/  LOP3.LUT R16, R244, 0xffff, RZ, 0xc0, !PT ;  /* 0x0000fffff4107812 */ /* 0x000fc600078ec0ff */
[----:B------:R-:W4:Y:S01]  /*22440*/  LDL.LU R244, [R1+0x3f0] ;  /* 0x0003f00001f47983 */ /* 0x000f220000300800 */
[----:B0-----:R-:W-:-:S03]  /*22450*/  LOP3.LUT R163, R247, 0xffff, RZ, 0xc0, !PT ;  /* 0x0000fffff7a37812 */ /* 0x001fc600078ec0ff */
[----:B------:R-:W4:Y:S01]  /*22460*/  LDL.LU R247, [R1+0x3e4] ;  /* 0x0003e40001f77983 */ /* 0x000f220000300800 */
[----:B------:R-:W-:Y:S02]  /*22470*/  PRMT R163, R15, 0x3340, R163 ;  /* 0x000033400fa37816 */ /* 0x000fe400000000a3 */
[----:B------:R-:W-:-:S03]  /*22480*/  LOP3.LUT R164, R165, 0xffff, RZ, 0xc0, !PT ;  /* 0x0000ffffa5a47812 */ /* 0x000fc600078ec0ff */
[----:B------:R0:W-:Y:S04]  /*22490*/  STL [R1+0x428], R163 ;  /* 0x000428a301007387 */ /* 0x0001e80000100800 */
[----:B------:R-:W4:Y:S01]  /*224a0*/  LDL.LU R238, [R1+0x3fc] ;  /* 0x0003fc0001ee7983 */ /* 0x000f220000300800 */
[----:B------:R-:W-:-:S05]  /*224b0*/  PRMT R16, R16, 0x3340, R164 ;  /* 0x0000334010107816 */ /* 0x000fca00000000a4 */
[----:B------:R1:W-:Y:S04]  /*224c0*/  STL [R1+0x424], R16 ;  /* 0x0004241001007387 */ /* 0x0003e80000100800 */
[----:B------:R-:W4:Y:S01]  /*224d0*/  LDL.LU R165, [R1+0x3f4] ;  /* 0x0003f40001a57983 */ /* 0x000f220000300800 */
[----:B------:R-:W-:-:S03]  /*224e0*/  LOP3.LUT R15, R166, 0xffff, RZ, 0xc0, !PT ;  /* 0x0000ffffa60f7812 */ /* 0x000fc600078ec0ff */
[----:B------:R-:W4:Y:S04]  /*224f0*/  LDL.LU R166, [R1+0x3e8] ;  /* 0x0003e80001a67983 */ /* 0x000f280000300800 */
[----:B------:R-:W4:Y:S01]  /*22500*/  LDL.LU R240, [R1+0x3e0] ;  /* 0x0003e00001f07983 */ /* 0x000f220000300800 */
[----:B0-----:R-:W-:Y:S02]  /*22510*/  LOP3.LUT R163, R252, 0xffff, RZ, 0xc0, !PT ;  /* 0x0000fffffca37812 */ /* 0x001fe400078ec0ff */
[----:B-1----:R-:W-:Y:S02]  /*22520*/  LOP3.LUT R16, R243, 0xffff, RZ, 0xc0, !PT ;  /* 0x0000fffff3107812 */ /* 0x002fe400078ec0ff */
[----:B------:R-:W4:Y:S01]  /*22530*/  LDL.LU R243, [R1+0x3dc] ;  /* 0x0003dc0001f37983 */ /* 0x000f220000300800 */
[----:B------:R-:W-:-:S03]  /*22540*/  PRMT R15, R15, 0x3340, R163 ;  /* 0x000033400f0f7816 */ /* 0x000fc600000000a3 */
[----:B------:R-:W4:Y:S04]  /*22550*/  LDL.LU R252, [R1+0x3d4] ;  /* 0x0003d40001fc7983 */ /* 0x000f280000300800 */
[----:B------:R-:W-:Y:S01]  /*22560*/  STL [R1+0x418], R15 ;  /* 0x0004180f01007387 */ /* 0x000fe20000100800 */
[----:B--2---:R-:W-:-:S03]  /*22570*/  LOP3.LUT R164, R187, 0xffff, RZ, 0xc0, !PT ;  /* 0x0000ffffbba47812 */ /* 0x004fc600078ec0ff */
[----:B------:R-:W2:Y:S01]  /*22580*/  LDL.LU R187, [R1+0x3cc] ;  /* 0x0003cc0001bb7983 */ /* 0x000ea20000300800 */
[----:B------:R-:W-:-:S05]  /*22590*/  PRMT R163, R16, 0x3340, R164 ;  /* 0x0000334010a37816 */ /* 0x000fca00000000a4 */
[----:B------:R3:W-:Y:S02]  /*225a0*/  STL [R1+0x410], R163 ;  /* 0x000410a301007387 */ /* 0x0007e40000100800 */
[----:B---3--:R-:W-:Y:S02]  /*225b0*/  LOP3.LUT R163, R191, 0xffff, RZ, 0xc0, !PT ;  /* 0x0000ffffbfa37812 */ /* 0x008fe400078ec0ff */
[----:B------:R-:W3:Y:S01]  /*225c0*/  LDL.LU R191, [R1+0x3c4] ;  /* 0x0003c40001bf7983 */ /* 0x000ee20000300800 */
[----:B-----5:R-:W-:Y:S02]  /*225d0*/  LOP3.LUT R15, R246, 0xffff, RZ, 0xc0, !PT ;  /* 0x0000fffff60f7812 */ /* 0x020fe400078ec0ff */
[----:B------:R-:W-:Y:S01]  /*225e0*/  LOP3.LUT R16, R249, 0xffff, RZ, 0xc0, !PT ;  /* 0x0000fffff9107812 */ /* 0x000fe200078ec0ff */
[----:B------:R-:W5:Y:S01]  /*225f0*/  LDL.LU R246, [R1+0x3d8] ;  /* 0x0003d80001f67983 */ /* 0x000f620000300800 */
[----:B------:R-:W-:Y:S02]  /*22600*/  PRMT R163, R15, 0x3340, R163 ;  /* 0x000033400fa37816 */ /* 0x000fe400000000a3 */
[----:B----4-:R-:W-:-:S03]  /*22610*/  LOP3.LUT R164, R250, 0xffff, RZ, 0xc0, !PT ;  /* 0x0000fffffaa47812 */ /* 0x010fc600078ec0ff */
[----:B------:R-:W-:Y:S04]  /*22620*/  STL [R1+0x408], R163 ;  /* 0x000408a301007387 */ /* 0x000fe80000100800 */
[----:B------:R-:W4:Y:S01]  /*22630*/  LDL.LU R249, [R1+0x3d0] ;  /* 0x0003d00001f97983 */ /* 0x000f220000300800 */
[----:B------:R-:W-:-:S05]  /*22640*/  PRMT R15, R16, 0x3340, R164 ;  /* 0x00003340100f7816 */ /* 0x000fca00000000a4 */
[----:B------:R0:W-:Y:S04]  /*22650*/  STL [R1+0x404], R15 ;  /* 0x0004040f01007387 */ /* 0x0001e80000100800 */
[----:B------:R-:W4:Y:S01]  /*22660*/  LDL.LU R250, [R1+0x3c8] ;  /* 0x0003c80001fa7983 */ /* 0x000f220000300800 */
[----:B------:R-:W-:-:S03]  /*22670*/  LOP3.LUT R16, R241, 0xffff, RZ, 0xc0, !PT ;  /* 0x0000fffff1107812 */ /* 0x000fc600078ec0ff */
[----:B------:R-:W4:Y:S01]  /*22680*/  LDL.LU R241, [R1+0x3c0] ;  /* 0x0003c00001f17983 */ /* 0x000f220000300800 */
[----:B0-----:R-:W-:Y:S02]  /*22690*/  LOP3.LUT R15, R235, 0xffff, RZ, 0xc0, !PT ;  /* 0x0000ffffeb0f7812 */ /* 0x001fe400078ec0ff */
[----:B------:R-:W-:Y:S02]  /*226a0*/  LOP3.LUT R163, R244, 0xffff, RZ, 0xc0, !PT ;  /* 0x0000fffff4a37812 */ /* 0x000fe400078ec0ff */
[----:B------:R-:W4:Y:S02]  /*226b0*/  LDL.LU R244, [R1+0x3bc] ;  /* 0x0003bc0001f47983 */ /* 0x000f240000300800 */
[----:B------:R-:W-:Y:S02]  /*226c0*/  PRMT R15, R15, 0x3340, R163 ;  /* 0x000033400f0f7816 */ /* 0x000fe400000000a3 */
[----:B------:R-:W-:Y:S02]  /*226d0*/  LOP3.LUT R164, R247, 0xffff, RZ, 0xc0, !PT ;  /* 0x0000fffff7a47812 */ /* 0x000fe400078ec0ff */
[----:B------:R-:W4:Y:S02]  /*226e0*/  LDL.LU R247, [R1+0x3b4] ;  /* 0x0003b40001f77983 */ /* 0x000f240000300800 */
[----:B------:R-:W-:-:S02]  /*226f0*/  PRMT R163, R16, 0x3340, R164 ;  /* 0x0000334010a37816 */ /* 0x000fc400000000a4 */
[----:B------:R0:W-:Y:S04]  /*22700*/  STL [R1+0x3f8], R15 ;  /* 0x0003f80f01007387 */ /* 0x0001e80000100800 */
[----:B------:R1:W-:Y:S01]  /*22710*/  STL [R1+0x3f0], R163 ;  /* 0x0003f0a301007387 */ /* 0x0003e20000100800 */
[----:B0-----:R-:W-:Y:S02]  /*22720*/  LOP3.LUT R15, R238, 0xffff, RZ, 0xc0, !PT ;  /* 0x0000ffffee0f7812 */ /* 0x001fe400078ec0ff */
[----:B------:R-:W-:Y:S02]  /*22730*/  LOP3.LUT R16, R165, 0xffff, RZ, 0xc0, !PT ;  /* 0x0000ffffa5107812 */ /* 0x000fe400078ec0ff */
[----:B------:R-:W4:Y:S01]  /*22740*/  LDL.LU R165, [R1+0x3ac] ;  /* 0x0003ac0001a57983 */ /* 0x000f220000300800 */
[----:B-1----:R-:W-:-:S02]  /*22750*/  LOP3.LUT R163, R166, 0xffff, RZ, 0xc0, !PT ;  /* 0x0000ffffa6a37812 */ /* 0x002fc400078ec0ff */
[----:B------:R-:W-:Y:S01]  /*22760*/  LOP3.LUT R164, R240, 0xffff, RZ, 0xc0, !PT ;  /* 0x0000fffff0a47812 */ /* 0x000fe200078ec0ff */
[----:B------:R-:W4:Y:S01]  /*22770*/  LDL.LU R166, [R1+0x3a4] ;  /* 0x0003a40001a67983 */ /* 0x000f220000300800 */
[----:B------:R-:W-:Y:S02]  /*22780*/  PRMT R234, R15, 0x3340, R163 ;  /* 0x000033400fea7816 */ /* 0x000fe400000000a3 */
[----:B------:R-:W-:-:S03]  /*22790*/  PRMT R163, R16, 0x3340, R164 ;  /* 0x0000334010a37816 */ /* 0x000fc600000000a4 */
[----:B------:R-:W-:Y:S04]  /*227a0*/  STL [R1+0x3e4], R234 ;  /* 0x0003e4ea01007387 */ /* 0x000fe80000100800 */
[----:B------:R2:W-:Y:S04]  /*227b0*/  STL [R1+0x3e0], R163 ;  /* 0x0003e0a301007387 */ /* 0x0005e80000100800 */
[----:B------:R-:W4:Y:S01]  /*227c0*/  LDL.LU R237, [R1+0x3b8] ;  /* 0x0003b80001ed7983 */ /* 0x000f220000300800 */
[----:B------:R-:W-:Y:S02]  /*227d0*/  LOP3.LUT R15, R243, 0xffff, RZ, 0xc0, !PT ;  /* 0x0000fffff30f7812 */ /* 0x000fe400078ec0ff */
[----:B------:R-:W-:Y:S01]  /*227e0*/  LOP3.LUT R16, R252, 0xffff, RZ, 0xc0, !PT ;  /* 0x0000fffffc107812 */ /* 0x000fe200078ec0ff */
[----:B------:R-:W4:Y:S04]  /*227f0*/  LDL.LU R243, [R1+0x3b0] ;  /* 0x0003b00001f37983 */ /* 0x000f280000300800 */
[----:B------:R-:W4:Y:S01]  /*22800*/  LDL.LU R252, [R1+0x3a8] ;  /* 0x0003a80001fc7983 */ /* 0x000f220000300800 */
[----:B--2---:R-:W-:-:S03]  /*22810*/  LOP3.LUT R163, R187, 0xffff, RZ, 0xc0, !PT ;  /* 0x0000ffffbba37812 */ /* 0x004fc600078ec0ff */
[----:B------:R-:W2:Y:S01]  /*22820*/  LDL.LU R187, [R1+0x3a0] ;  /* 0x0003a00001bb7983 */ /* 0x000ea20000300800 */
[----:B---3--:R-:W-:-:S03]  /*22830*/  LOP3.LUT R164, R191, 0xffff, RZ, 0xc0, !PT ;  /* 0x0000ffffbfa47812 */ /* 0x008fc600078ec0ff */
[----:B------:R-:W3:Y:S01]  /*22840*/  LDL.LU R191, [R1+0x39c] ;  /* 0x00039c0001bf7983 */ /* 0x000ee20000300800 */
[----:B------:R-:W-:Y:S02]  /*22850*/  PRMT R15, R15, 0x3340, R163 ;  /* 0x000033400f0f7816 */ /* 0x000fe400000000a3 */
[----:B------:R-:W-:-:S03]  /*22860*/  PRMT R16, R16, 0x3340, R164 ;  /* 0x0000334010107816 */ /* 0x000fc600000000a4 */
[----:B------:R5:W-:Y:S04]  /*22870*/  STL [R1+0x3d4], R15 ;  /* 0x0003d40f01007387 */ /* 0x000be80000100800 */
[----:B------:R4:W-:Y:S01]  /*22880*/  STL [R1+0x3cc], R16 ;  /* 0x0003cc1001007387 */ /* 0x0009e20000100800 */
[----:B-----5:R-:W-:Y:S02]  /*22890*/  LOP3.LUT R15, R246, 0xffff, RZ, 0xc0, !PT ;  /* 0x0000fffff60f7812 */ /* 0x020fe400078ec0ff */
[----:B----4-:R-:W-:Y:S01]  /*228a0*/  LOP3.LUT R16, R249, 0xffff, RZ, 0xc0, !PT ;  /* 0x0000fffff9107812 */ /* 0x010fe200078ec0ff */
[----:B------:R-:W4:Y:S04]  /*228b0*/  LDL.LU R246, [R1+0x394] ;  /* 0x0003940001f67983 */ /* 0x000f280000300800 */
[----:B------:R-:W5:Y:S01]  /*228c0*/  LDL.LU R249, [R1+0x38c] ;  /* 0x00038c0001f97983 */ /* 0x000f620000300800 */
[----:B------:R-:W-:-:S03]  /*228d0*/  LOP3.LUT R163, R250, 0xffff, RZ, 0xc0, !PT ;  /* 0x0000fffffaa37812 */ /* 0x000fc600078ec0ff */
[----:B------:R-:W4:Y:S01]  /*228e0*/  LDL.LU R250, [R1+0x384] ;  /* 0x0003840001fa7983 */ /* 0x000f220000300800 */
[----:B------:R-:W-:Y:S02]  /*228f0*/  LOP3.LUT R164, R241, 0xffff, RZ, 0xc0, !PT ;  /* 0x0000fffff1a47812 */ /* 0x000fe400078ec0ff */
[----:B------:R-:W-:Y:S02]  /*22900*/  PRMT R234, R15, 0x3340, R163 ;  /* 0x000033400fea7816 */ /* 0x000fe400000000a3 */
[----:B------:R-:W-:-:S03]  /*22910*/  PRMT R163, R16, 0x3340, R164 ;  /* 0x0000334010a37816 */ /* 0x000fc600000000a4 */
[----:B------:R-:W-:Y:S04]  /*22920*/  STL [R1+0x3c4], R234 ;  /* 0x0003c4ea01007387 */ /* 0x000fe80000100800 */
[----:B------:R0:W-:Y:S04]  /*22930*/  STL [R1+0x3c0], R163 ;  /* 0x0003c0a301007387 */ /* 0x0001e80000100800 */
[----:B------:R-:W4:Y:S04]  /*22940*/  LDL.LU R235, [R1+0x398] ;  /* 0x0003980001eb7983 */ /* 0x000f280000300800 */
[----:B------:R-:W4:Y:S04]  /*22950*/  LDL.LU R238, [R1+0x390] ;  /* 0x0003900001ee7983 */ /* 0x000f280000300800 */
[----:B------:R-:W4:Y:S01]  /*22960*/  LDL.LU R240, [R1+0x388] ;  /* 0x0003880001f07983 */ /* 0x000f220000300800 */
[----:B------:R-:W-:-:S03]  /*22970*/  LOP3.LUT R15, R244, 0xffff, RZ, 0xc0, !PT ;  /* 0x0000fffff40f7812 */ /* 0x000fc600078ec0ff */
[----:B------:R-:W4:Y:S01]  /*22980*/  LDL.LU R241, [R1+0x380] ;  /* 0x0003800001f17983 */ /* 0x000f220000300800 */
[----:B------:R-:W-:Y:S02]  /*22990*/  LOP3.LUT R16, R247, 0xffff, RZ, 0xc0, !PT ;  /* 0x0000fffff7107812 */ /* 0x000fe400078ec0ff */
[----:B0-----:R-:W-:Y:S02]  /*229a0*/  LOP3.LUT R163, R165, 0xffff, RZ, 0xc0, !PT ;  /* 0x0000ffffa5a37812 */ /* 0x001fe400078ec0ff */
[----:B------:R-:W4:Y:S01]  /*229b0*/  LDL.LU R165, [R1+0x37c] ;  /* 0x00037c0001a57983 */ /* 0x000f220000300800 */
[----:B------:R-:W-:Y:S02]  /*229c0*/  LOP3.LUT R164, R166, 0xffff, RZ, 0xc0, !PT ;  /* 0x0000ffffa6a47812 */ /* 0x000fe400078ec0ff */
[----:B------:R-:W-:Y:S01]  /*229d0*/  PRMT R163, R15, 0x3340, R163 ;  /* 0x000033400fa37816 */ /* 0x000fe200000000a3 */
[----:B------:R-:W4:Y:S04]  /*229e0*/  LDL.LU R166, [R1+0x374] ;  /* 0x0003740001a67983 */ /* 0x000f280000300800 */
[----:B------:R-:W4:Y:S01]  /*229f0*/  LDL.LU R244, [R1+0x36c] ;  /* 0x00036c0001f47983 */ /* 0x000f220000300800 */
[----:B------:R-:W-:-:S03]  /*22a00*/  PRMT R15, R16, 0x3340, R164 ;  /* 0x00003340100f7816 */ /* 0x000fc600000000a4 */
[----:B------:R-:W-:Y:S04]  /*22a10*/  STL [R1+0x3b4], R163 ;  /* 0x0003b4a301007387 */ /* 0x000fe80000100800 */
[----:B------:R-:W4:Y:S04]  /*22a20*/  LDL.LU R247, [R1+0x364] ;  /* 0x0003640001f77983 */ /* 0x000f280000300800 */
[----:B------:R0:W-:Y:S02]  /*22a30*/  STL [R1+0x3ac], R15 ;  /* 0x0003ac0f01007387 */ /* 0x0001e40000100800 */
[----:B0-----:R-:W-:-:S02]  /*22a40*/  LOP3.LUT R15, R237, 0xffff, RZ, 0xc0, !PT ;  /* 0x0000ffffed0f7812 */ /* 0x001fc400078ec0ff */
[----:B------:R-:W-:Y:S02]  /*22a50*/  LOP3.LUT R163, R252, 0xffff, RZ, 0xc0, !PT ;  /* 0x0000fffffca37812 */ /* 0x000fe400078ec0ff */
[----:B------:R-:W-:Y:S01]  /*22a60*/  LOP3.LUT R16, R243, 0xffff, RZ, 0xc0, !PT ;  /* 0x0000fffff3107812 */ /* 0x000fe200078ec0ff */
[----:B------:R-:W4:Y:S01]  /*22a70*/  LDL.LU R252, [R1+0x378] ;  /* 0x0003780001fc7983 */ /* 0x000f220000300800 */
[----:B------:R-:W-:-:S05]  /*22a80*/  PRMT R15, R15, 0x3340, R163 ;  /* 0x000033400f0f7816 */ /* 0x000fca00000000a3 */
[----:B------:R3:W-:Y:S01]  /*22a90*/  STL [R1+0x3a4], R15 ;  /* 0x0003a40f01007387 */ /* 0x0007e20000100800 */
[----:B--2---:R-:W-:-:S04]  /*22aa0*/  LOP3.LUT R164, R187, 0xffff, RZ, 0xc0, !PT ;  /* 0x0000ffffbba47812 */ /* 0x004fc800078ec0ff */
[----:B------:R-:W-:-:S05]  /*22ab0*/  PRMT R16, R16, 0x3340, R164 ;  /* 0x0000334010107816 */ /* 0x000fca00000000a4 */
[----:B------:R4:W-:Y:S04]  /*22ac0*/  STL [R1+0x3a0], R16 ;  /* 0x0003a01001007387 */ /* 0x0009e80000100800 */
[----:B------:R-:W2:Y:S04]  /*22ad0*/  LDL.LU R243, [R1+0x370] ;  /* 0x0003700001f37983 */ /* 0x000ea80000300800 */
[----:B------:R-:W2:Y:S01]  /*22ae0*/  LDL.LU R187, [R1+0x368] ;  /* 0x0003680001bb7983 */ /* 0x000ea20000300800 */
[----:B---3--:R-:W-:-:S03]  /*22af0*/  LOP3.LUT R15, R191, 0xffff, RZ, 0xc0, !PT ;  /* 0x0000ffffbf0f7812 */ /* 0x008fc600078ec0ff */
[----:B------:R-:W3:Y:S01]  /*22b00*/  LDL.LU R191, [R1+0x360] ;  /* 0x0003600001bf7983 */ /* 0x000ee20000300800 */
[----:B-----5:R-:W-:Y:S02]  /*22b10*/  LOP3.LUT R163, R249, 0xffff, RZ, 0xc0, !PT ;  /* 0x0000fffff9a37812 */ /* 0x020fe400078ec0ff */
[----:B----4-:R-:W-:Y:S02]  /*22b20*/  LOP3.LUT R16, R246, 0xffff, RZ, 0xc0, !PT ;  /* 0x0000fffff6107812 */ /* 0x010fe400078ec0ff */
[----:B------:R-:W4:Y:S01]  /*22b30*/  LDL.LU R246, [R1+0x35c] ;  /* 0x00035c0001f67983 */ /* 0x000f220000300800 */
[----:B------:R-:W-:Y:S02]  /*22b40*/  LOP3.LUT R164, R250, 0xffff, RZ, 0xc0, !PT ;  /* 0x0000fffffaa47812 */ /* 0x000fe400078ec0ff */
[----:B------:R-:W-:Y:S02]  /*22b50*/  PRMT R163, R15, 0x3340, R163 ;  /* 0x000033400fa37816 */ /* 0x000fe400000000a3 */
[----:B------:R-:W-:-:S03]  /*22b60*/  PRMT R15, R16, 0x3340, R164 ;  /* 0x00003340100f7816 */ /* 0x000fc600000000a4 */
[----:B------:R0:W-:Y:S04]  /*22b70*/  STL [R1+0x394], R163 ;  /* 0x000394a301007387 */ /* 0x0001e80000100800 */
[----:B------:R-:W5:Y:S04]  /*22b80*/  LDL.LU R249, [R1+0x354] ;  /* 0x0003540001f97983 */ /* 0x000f680000300800 */
[----:B------:R1:W-:Y:S04]  /*22b90*/  STL [R1+0x38c], R15 ;  /* 0x00038c0f01007387 */ /* 0x0003e80000100800 */
[----:B------:R-:W5:Y:S01]  /*22ba0*/  LDL.LU R250, [R1+0x350] ;  /* 0x0003500001fa7983 */ /* 0x000f620000300800 */
[----:B------:R-:W-:-:S02]  /*22bb0*/  LOP3.LUT R16, R238, 0xffff, RZ, 0xc0, !PT ;  /* 0x0000ffffee107812 */ /* 0x000fc400078ec0ff */
[----:B------:R-:W-:Y:S02]  /*22bc0*/  LOP3.LUT R164, R241, 0xffff, RZ, 0xc0, !PT ;  /* 0x0000fffff1a47812 */ /* 0x000fe400078ec0ff */
[----:B0-----:R-:W-:Y:S02]  /*22bd0*/  LOP3.LUT R163, R240, 0xffff, RZ, 0xc0, !PT ;  /* 0x0000fffff0a37812 */ /* 0x001fe400078ec0ff */
[----:B-1----:R-:W-:-:S04]  /*22be0*/  LOP3.LUT R15, R235, 0xffff, RZ, 0xc0, !PT ;  /* 0x0000ffffeb0f7812 */ /* 0x002fc800078ec0ff */
[----:B------:R-:W-:Y:S02]  /*22bf0*/  PRMT R234, R15, 0x3340, R163 ;  /* 0x000033400fea7816 */ /* 0x000fe400000000a3 */
[----:B------:R-:W-:-:S03]  /*22c00*/  PRMT R163, R16, 0x3340, R164 ;  /* 0x0000334010a37816 */ /* 0x000fc600000000a4 */
[----:B------:R-:W-:Y:S04]  /*22c10*/  STL [R1+0x384], R234 ;  /* 0x000384ea01007387 */ /* 0x000fe80000100800 */
[----:B------:R0:W-:Y:S01]  /*22c20*/  STL [R1+0x380], R163 ;  /* 0x000380a301007387 */ /* 0x0001e20000100800 */
[----:B------:R-:W-:-:S03]  /*22c30*/  LOP3.LUT R15, R165, 0xffff, RZ, 0xc0, !PT ;  /* 0x0000ffffa50f7812 */ /* 0x000fc600078ec0ff */
[----:B------:R-:W5:Y:S01]  /*22c40*/  LDL.LU R165, [R1+0x348] ;  /* 0x0003480001a57983 */ /* 0x000f620000300800 */
[----:B0-----:R-:W-:Y:S02]  /*22c50*/  LOP3.LUT R163, R244, 0xffff, RZ, 0xc0, !PT ;  /* 0x0000fffff4a37812 */ /* 0x001fe400078ec0ff */
[----:B------:R-:W-:Y:S02]  /*22c60*/  LOP3.LUT R16, R166, 0xffff, RZ, 0xc0, !PT ;  /* 0x0000ffffa6107812 */ /* 0x000fe400078ec0ff */
[----:B------:R-:W5:Y:S01]  /*22c70*/  LDL.LU R166, [R1+0x344] ;  /* 0x0003440001a67983 */ /* 0x000f620000300800 */
[----:B------:R-:W-:Y:S02]  /*22c80*/  LOP3.LUT R164, R247, 0xffff, RZ, 0xc0, !PT ;  /* 0x0000fffff7a47812 */ /* 0x000fe400078ec0ff */
[----:B------:R-:W-:Y:S01]  /*22c90*/  PRMT R163, R15, 0x3340, R163 ;  /* 0x000033400fa37816 */ /* 0x000fe200000000a3 */
[----:B------:R-:W5:Y:S01]  /*22ca0*/  LDL.LU R240, [R1+0x340] ;  /* 0x0003400001f07983 */ /* 0x000f620000300800 */
[----:B------:R-:W-:-:S03]  /*22cb0*/  PRMT R15, R16, 0x3340, R164 ;  /* 0x00003340100f7816 */ /* 0x000fc600000000a4 */
[----:B------:R-:W-:Y:S04]  /*22cc0*/  STL [R1+0x374], R163 ;  /* 0x000374a301007387 */ /* 0x000fe80000100800 */
[----:B------:R-:W5:Y:S04]  /*22cd0*/  LDL.LU R241, [R1+0x33c] ;  /* 0x00033c0001f17983 */ /* 0x000f680000300800 */
[----:B------:R0:W-:Y:S04]  /*22ce0*/  STL [R1+0x36c], R15 ;  /* 0x00036c0f01007387 */ /* 0x0001e80000100800 */
[----:B------:R-:W5:Y:S04]  /*22cf0*/  LDL.LU R244, [R1+0x334] ;  /* 0x0003340001f47983 */ /* 0x000f680000300800 */
[----:B------:R-:W5:Y:S01]  /*22d00*/  LDL.LU R247, [R1+0x330] ;  /* 0x0003300001f77983 */ /* 0x000f620000300800 */
[----:B0-----:R-:W-:-:S03]  /*22d10*/  LOP3.LUT R15, R252, 0xffff, RZ, 0xc0, !PT ;  /* 0x0000fffffc0f7812 */ /* 0x001fc600078ec0ff */
[----:B------:R-:W5:Y:S01]  /*22d20*/  LDL.LU R252, [R1+0x32c] ;  /* 0x00032c0001fc7983 */ /* 0x000f620000300800 */
[----:B--2---:R-:W-:Y:S02]  /*22d30*/  LOP3.LUT R163, R187, 0xffff, RZ, 0xc0, !PT ;  /* 0x0000ffffbba37812 */ /* 0x004fe400078ec0ff */
[----:B------:R-:W-:Y:S01]  /*22d40*/  LOP3.LUT R16, R243, 0xffff, RZ, 0xc0, !PT ;  /* 0x0000fffff3107812 */ /* 0x000fe200078ec0ff */
[----:B------:R-:W2:Y:S01]  /*22d50*/  LDL.LU R187, [R1+0x328] ;  /* 0x0003280001bb7983 */ /* 0x000ea20000300800 */
[----:B------:R-:W-:Y:S02]  /*22d60*/  PRMT R15, R15, 0x3340, R163 ;  /* 0x000033400f0f7816 */ /* 0x000fe400000000a3 */
[----:B---3--:R-:W-:Y:S02]  /*22d70*/  LOP3.LUT R164, R191, 0xffff, RZ, 0xc0, !PT ;  /* 0x0000ffffbfa47812 */ /* 0x008fe400078ec0ff */
[----:B------:R-:W3:Y:S04]  /*22d80*/  LDL.LU R191, [R1+0x324] ;  /* 0x0003240001bf7983 */ /* 0x000ee80000300800 */
[----:B------:R4:W-:Y:S01]  /*22d90*/  STL [R1+0x364], R15 ;  /* 0x0003640f01007387 */ /* 0x0009e20000100800 */
[----:B------:R-:W-:-:S03]  /*22da0*/  PRMT R16, R16, 0x3340, R164 ;  /* 0x0000334010107816 */ /* 0x000fc600000000a4 */
[----:B------:R-:W2:Y:S04]  /*22db0*/  LDL.LU R164, [R1+0x34c] ;  /* 0x00034c0001a47983 */ /* 0x000ea80000300800 */
[----:B------:R5:W-:Y:S04]  /*22dc0*/  STL [R1+0x360], R16 ;  /* 0x0003601001007387 */ /* 0x000be80000100800 */
[----:B------:R-:W3:Y:S04]  /*22dd0*/  LDL.LU R234, [R1+0x338] ;  /* 0x0003380001ea7983 */ /* 0x000ee80000300800 */
[----:B------:R-:W3:Y:S04]  /*22de0*/  LDL.LU R237, [R1+0x320] ;  /* 0x0003200001ed7983 */ /* 0x000ee80000300800 */
[----:B------:R-:W3:Y:S04]  /*22df0*/  LDL.LU R235, [R1+0x31c] ;  /* 0x00031c0001eb7983 */ /* 0x000ee80000300800 */
[----:B------:R-:W3:Y:S04]  /*22e00*/  LDL.LU R238, [R1+0x314] ;  /* 0x0003140001ee7983 */ /* 0x000ee80000300800 */
[----:B------:R-:W3:Y:S01]  /*22e10*/  LDL.LU R243, [R1+0x310] ;  /* 0x0003100001f37983 */ /* 0x000ee20000300800 */
[----:B----4-:R-:W-:-:S03]  /*22e20*/  LOP3.LUT R15, R246, 0xffff, RZ, 0xc0, !PT ;  /* 0x0000fffff60f7812 */ /* 0x010fc600078ec0ff */
[----:B------:R-:W4:Y:S01]  /*22e30*/  LDL.LU R246, [R1+0x30c] ;  /* 0x00030c0001f67983 */ /* 0x000f220000300800 */
[----:B-----5:R-:W-:Y:S02]  /*22e40*/  LOP3.LUT R16, R249, 0xffff, RZ, 0xc0, !PT ;  /* 0x0000fffff9107812 */ /* 0x020fe400078ec0ff */
[----:B------:R-:W-:Y:S01]  /*22e50*/  LOP3.LUT R163, R250, 0xffff, RZ, 0xc0, !PT ;  /* 0x0000fffffaa37812 */ /* 0x000fe200078ec0ff */
[----:B------:R-:W5:Y:S04]  /*22e60*/  LDL.LU R249, [R1+0x308] ;  /* 0x0003080001f97983 */ /* 0x000f680000300800 */
[----:B------:R-:W5:Y:S01]  /*22e70*/  LDL.LU R250, [R1+0x304] ;  /* 0x0003040001fa7983 */ /* 0x000f620000300800 */
[----:B--2---:R-:W-:-:S04]  /*22e80*/  LOP3.LUT R164, R164, 0xffff, RZ, 0xc0, !PT ;  /* 0x0000ffffa4a47812 */ /* 0x004fc800078ec0ff */
[----:B------:R-:W-:Y:S02]  /*22e90*/  PRMT R15, R15, 0x3340, R164 ;  /* 0x000033400f0f7816 */ /* 0x000fe400000000a4 */
[----:B------:R-:W2:Y:S01]  /*22ea0*/  LDL.LU R164, [R1+0x358] ;  /* 0x0003580001a47983 */ /* 0x000ea20000300800 */
[----:B------:R-:W-:Y:S02]  /*22eb0*/  LOP3.LUT R165, R165, 0xffff, RZ, 0xc0, !PT ;  /* 0x0000ffffa5a57812 */ /* 0x000fe400078ec0ff */
[----:B------:R-:W-:Y:S02]  /*22ec0*/  LOP3.LUT R166, R166, 0xffff, RZ, 0xc0, !PT ;  /* 0x0000ffffa6a67812 */ /* 0x000fe400078ec0ff */
[----:B------:R-:W-:Y:S01]  /*22ed0*/  PRMT R16, R16, 0x3340, R165 ;  /* 0x0000334010107816 */ /* 0x000fe200000000a5 */
[----:B------:R-:W-:Y:S01]  /*22ee0*/  STL [R1+0x34c], R15 ;  /* 0x00034c0f01007387 */ /* 0x000fe20000100800 */
[----:B------:R-:W-:-:S03]  /*22ef0*/  PRMT R163, R163, 0x3340, R166 ;  /* 0x00003340a3a37816 */ /* 0x000fc600000000a6 */
[----:B------:R0:W-:Y:S04]  /*22f00*/  STL [R1+0x348], R16 ;  /* 0x0003481001007387 */ /* 0x0001e80000100800 */
[----:B------:R1:W-:Y:S01]  /*22f10*/  STL [R1+0x344], R163 ;  /* 0x000344a301007387 */ /* 0x0003e20000100800 */
[----:B------:R-:W-:Y:S02]  /*22f20*/  LOP3.LUT R166, R252, 0xffff, RZ, 0xc0, !PT ;  /* 0x0000fffffca67812 */ /* 0x000fe400078ec0ff */
[----:B------:R-:W-:Y:S02]  /*22f30*/  LOP3.LUT R165, R247, 0xffff, RZ, 0xc0, !PT ;  /* 0x0000fffff7a57812 */ /* 0x000fe400078ec0ff */
[----:B------:R-:W-:Y:S02]  /*22f40*/  LOP3.LUT R187, R187, 0xffff, RZ, 0xc0, !PT ;  /* 0x0000ffffbbbb7812 */ /* 0x000fe400078ec0ff */
[----:B0-----:R-:W-:-:S02]  /*22f50*/  LOP3.LUT R16, R240, 0xffff, RZ, 0xc0, !PT ;  /* 0x0000fffff0107812 */ /* 0x001fc400078ec0ff */
[----:B-1----:R-:W-:Y:S01]  /*22f60*/  LOP3.LUT R163, R241, 0xffff, RZ, 0xc0, !PT ;  /* 0x0000fffff1a37812 */ /* 0x002fe200078ec0ff */
[----:B------:R-:W5:Y:S04]  /*22f70*/  LDL.LU R240, [R1+0x318] ;  /* 0x0003180001f07983 */ /* 0x000f680000300800 */
[----:B------:R-:W5:Y:S01]  /*22f80*/  LDL.LU R241, [R1+0x300] ;  /* 0x0003000001f17983 */ /* 0x000f620000300800 */
[----:B---3--:R-:W-:Y:S02]  /*22f90*/  LOP3.LUT R191, R191, 0xffff, RZ, 0xc0, !PT ;  /* 0x0000ffffbfbf7812 */ /* 0x008fe400078ec0ff */
[----:B--2---:R-:W-:Y:S02]  /*22fa0*/  LOP3.LUT R15, R164, 0xffff, RZ, 0xc0, !PT ;  /* 0x0000ffffa40f7812 */ /* 0x004fe400078ec0ff */
[----:B------:R-:W-:-:S02]  /*22fb0*/  LOP3.LUT R164, R244, 0xffff, RZ, 0xc0, !PT ;  /* 0x0000fffff4a47812 */ /* 0x000fc400078ec0ff */
[----:B------:R-:W2:Y:S01]  /*22fc0*/  LDL.LU R244, [R1+0x2fc] ;  /* 0x0002fc0001f47983 */ /* 0x000ea20000300800 */
[----:B------:R-:W-:-:S03]  /*22fd0*/  PRMT R16, R15, 0x3340, R16 ;  /* 0x000033400f107816 */ /* 0x000fc60000000010 */
[----:B------:R-:W3:Y:S04]  /*22fe0*/  LDL.LU R247, [R1+0x2f4] ;  /* 0x0002f40001f77983 */ /* 0x000ee80000300800 */
[----:B------:R-:W3:Y:S01]  /*22ff0*/  LDL.LU R252, [R1+0x2f0] ;  /* 0x0002f00001fc7983 */ /* 0x000ee20000300800 */
[----:B------:R-:W-:-:S03]  /*23000*/  PRMT R15, R163, 0x3340, R166 ;  /* 0x00003340a30f7816 */ /* 0x000fc600000000a6 */
[----:B------:R0:W-:Y:S01]  /*23010*/  STL [R1+0x330], R16 ;  /* 0x0003301001007387 */ /* 0x0001e20000100800 */
[----:B------:R-:W-:-:S03]  /*23020*/  PRMT R163, R165, 0x3340, R191 ;  /* 0x00003340a5a37816 */ /* 0x000fc600000000bf */
[----:B------:R1:W-:Y:S01]  /*23030*/  STL [R1+0x32c], R15 ;  /* 0x00032c0f01007387 */ /* 0x0003e20000100800 */
[----:B0-----:R-:W-:Y:S02]  /*23040*/  PRMT R16, R164, 0x3340, R187 ;  /* 0x00003340a4107816 */ /* 0x001fe400000000bb */
[----:B-1----:R-:W-:-:S03]  /*23050*/  LOP3.LUT R15, R234, 0xffff, RZ, 0xc0, !PT ;  /* 0x0000ffffea0f7812 */ /* 0x002fc600078ec0ff */
[----:B------:R0:W-:Y:S04]  /*23060*/  STL [R1+0x328], R16 ;  /* 0x0003281001007387 */ /* 0x0001e80000100800 */
[----:B------:R1:W-:Y:S01]  /*23070*/  STL [R1+0x324], R163 ;  /* 0x000324a301007387 */ /* 0x0003e20000100800 */
[----:B----4-:R-:W-:Y:S02]  /*23080*/  LOP3.LUT R166, R246, 0xffff, RZ, 0xc0, !PT ;  /* 0x0000fffff6a67812 */ /* 0x010fe400078ec0ff */
[----:B------:R-:W-:Y:S02]  /*23090*/  LOP3.LUT R165, R243, 0xffff, RZ, 0xc0, !PT ;  /* 0x0000fffff3a57812 */ /* 0x000fe400078ec0ff */
[----:B-----5:R-:W-:Y:S01]  /*230a0*/  LOP3.LUT R187, R249, 0xffff, RZ, 0xc0, !PT ;  /* 0x0000fffff9bb7812 */ /* 0x020fe200078ec0ff */
[----:B------:R-:W4:Y:S04]  /*230b0*/  LDL.LU R243, [R1+0x2dc] ;  /* 0x0002dc0001f37983 */ /* 0x000f280000300800 */
[----:B------:R-:W5:Y:S01]  /*230c0*/  LDL.LU R246, [R1+0x2d4] ;  /* 0x0002d40001f67983 */ /* 0x000f620000300800 */
[----:B0-----:R-:W-:-:S02]  /*230d0*/  LOP3.LUT R16, R237, 0xffff, RZ, 0xc0, !PT ;  /* 0x0000ffffed107812 */ /* 0x001fc400078ec0ff */
[----:B-1----:R-:W-:Y:S02]  /*230e0*/  LOP3.LUT R163, R235, 0xffff, RZ, 0xc0, !PT ;  /* 0x0000ffffeba37812 */ /* 0x002fe400078ec0ff */
[----:B------:R-:W-:Y:S02]  /*230f0*/  PRMT R15, R15, 0x3340, R16 ;  /* 0x000033400f0f7816 */ /* 0x000fe40000000010 */
[----:B------:R-:W-:Y:S02]  /*23100*/  PRMT R16, R163, 0x3340, R166 ;  /* 0x00003340a3107816 */ /* 0x000fe400000000a6 */
[----:B------:R-:W-:Y:S02]  /*23110*/  LOP3.LUT R164, R238, 0xffff, RZ, 0xc0, !PT ;  /* 0x0000ffffeea47812 */ /* 0x000fe400078ec0ff */
[----:B------:R-:W-:Y:S01]  /*23120*/  LOP3.LUT R191, R250, 0xffff, RZ, 0xc0, !PT ;  /* 0x0000fffffabf7812 */ /* 0x000fe200078ec0ff */
[----:B------:R0:W-:Y:S04]  /*23130*/  STL [R1+0x310], R15 ;  /* 0x0003100f01007387 */ /* 0x0001e80000100800 */
[----:B------:R-:W4:Y:S04]  /*23140*/  LDL.LU R249, [R1+0x2d0] ;  /* 0x0002d00001f97983 */ /* 0x000f280000300800 */
[----:B------:R-:W5:Y:S04]  /*23150*/  LDL.LU R250, [R1+0x2cc] ;  /* 0x0002cc0001fa7983 */ /* 0x000f680000300800 */
[----:B------:R-:W4:Y:S04]  /*23160*/  LDL.LU R166, [R1+0x2ec] ;  /* 0x0002ec0001a67983 */ /* 0x000f280000300800 */
[----:B------:R1:W-:Y:S01]  /*23170*/  STL [R1+0x30c], R16 ;  /* 0x00030c1001007387 */ /* 0x0003e20000100800 */
[----:B0-----:R-:W-:-:S03]  /*23180*/  PRMT R15, R164, 0x3340, R187 ;  /* 0x00003340a40f7816 */ /* 0x001fc600000000bb */
[----:B------:R-:W5:Y:S01]  /*23190*/  LDL.LU R187, [R1+0x2e8] ;  /* 0x0002e80001bb7983 */ /* 0x000f620000300800 */
[----:B-1----:R-:W-:-:S03]  /*231a0*/  PRMT R16, R165, 0x3340, R191 ;  /* 0x00003340a5107816 */ /* 0x002fc600000000bf */
[----:B------:R0:W-:Y:S04]  /*231b0*/  STL [R1+0x308], R15 ;  /* 0x0003080f01007387 */ /* 0x0001e80000100800 */
[----:B------:R-:W4:Y:S04]  /*231c0*/  LDL.LU R191, [R1+0x2e4] ;  /* 0x0002e40001bf7983 */ /* 0x000f280000300800 */
[----:B------:R1:W-:Y:S04]  /*231d0*/  STL [R1+0x304], R16 ;  /* 0x0003041001007387 */ /* 0x0003e80000100800 */
[----:B------:R-:W4:Y:S04]  /*231e0*/  LDL.LU R234, [R1+0x2c4] ;  /* 0x0002c40001ea7983 */ /* 0x000f280000300800 */
[----:B------:R-:W4:Y:S04]  /*231f0*/  LDL.LU R237, [R1+0x2d8] ;  /* 0x0002d80001ed7983 */ /* 0x000f280000300800 */
[----:B------:R-:W4:Y:S04]  /*23200*/  LDL.LU R235, [R1+0x2c0] ;  /* 0x0002c00001eb7983 */ /* 0x000f280000300800 */
[----:B------:R-:W4:Y:S01]  /*23210*/  LDL.LU R238, [R1+0x2bc] ;  /* 0x0002bc0001ee7983 */ /* 0x000f220000300800 */
[----:B0-----:R-:W-:-:S02]  /*23220*/  LOP3.LUT R15, R240, 0xffff, RZ, 0xc0, !PT ;  /* 0x0000fffff00f7812 */ /* 0x001fc400078ec0ff */
[----:B-1----:R-:W-:Y:S01]  /*23230*/  LOP3.LUT R16, R241, 0xffff, RZ, 0xc0, !PT ;  /* 0x0000fffff1107812 */ /* 0x002fe200078ec0ff */
[----:B------:R-:W4:Y:S04]  /*23240*/  LDL.LU R240, [R1+0x2b4] ;  /* 0x0002b40001f07983 */ /* 0x000f280000300800 */
[----:B------:R-:W4:Y:S01]  /*23250*/  LDL.LU R241, [R1+0x2b0] ;  /* 0x0002b00001f17983 */ /* 0x000f220000300800 */
[----:B------:R-:W-:Y:S02]  /*23260*/  PRMT R16, R15, 0x3340, R16 ;  /* 0x000033400f107816 */ /* 0x000fe40000000010 */
[----:B--2---:R-:W-:Y:S02]  /*23270*/  LOP3.LUT R163, R244, 0xffff, RZ, 0xc0, !PT ;  /* 0x0000fffff4a37812 */ /* 0x004fe400078ec0ff */
[----:B---3--:R-:W-:Y:S01]  /*23280*/  LOP3.LUT R164, R247, 0xffff, RZ, 0xc0, !PT ;  /* 0x0000fffff7a47812 */ /* 0x008fe200078ec0ff */
[----:B------:R-:W2:Y:S01]  /*23290*/  LDL.LU R244, [R1+0x2ac] ;  /* 0x0002ac0001f47983 */ /* 0x000ea20000300800 */
[----:B------:R-:W-:-:S03]  /*232a0*/  LOP3.LUT R165, R252, 0xffff, RZ, 0xc0, !PT ;  /* 0x0000fffffca57812 */ /* 0x000fc600078ec0ff */
[----:B------:R-:W3:Y:S04]  /*232b0*/  LDL.LU R247, [R1+0x2a8] ;  /* 0x0002a80001f77983 */ /* 0x000ee80000300800 */
[----:B------:R-:W3:Y:S04]  /*232c0*/  LDL.LU R252, [R1+0x2a4] ;  /* 0x0002a40001fc7983 */ /* 0x000ee80000300800 */
[----:B------:R-:W2:Y:S04]  /*232d0*/  LDL.LU R15, [R1+0x2f8] ;  /* 0x0002f800010f7983 */ /* 0x000ea80000300800 */
[----:B------:R0:W-:Y:S04]  /*232e0*/  STL [R1+0x2f0], R16 ;  /* 0x0002f01001007387 */ /* 0x0001e80000100800 */
[----:B0-----:R-:W3:Y:S01]  /*232f0*/  LDL.LU R16, [R1+0x2e0] ;  /* 0x0002e00001107983 */ /* 0x001ee20000300800 */
[----:B-----5:R-:W-:-:S04]  /*23300*/  LOP3.LUT R187, R187, 0xffff, RZ, 0xc0, !PT ;  /* 0x0000ffffbbbb7812 */ /* 0x020fc800078ec0ff */
[----:B------:R-:W-:Y:S02]  /*23310*/  PRMT R164, R164, 0x3340, R187 ;  /* 0x00003340a4a47816 */ /* 0x000fe400000000bb */
[----:B------:R-:W5:Y:S01]  /*23320*/  LDL.LU R187, [R1+0x2c8] ;  /* 0x0002c80001bb7983 */ /* 0x000f620000300800 */
[----:B----4-:R-:W-:Y:S02]  /*23330*/  LOP3.LUT R166, R166, 0xffff, RZ, 0xc0, !PT ;  /* 0x0000ffffa6a67812 */ /* 0x010fe400078ec0ff */
[----:B------:R-:W-:Y:S02]  /*23340*/  LOP3.LUT R191, R191, 0xffff, RZ, 0xc0, !PT ;  /* 0x0000ffffbfbf7812 */ /* 0x000fe400078ec0ff */
[----:B------:R-:W-:-:S05]  /*23350*/  PRMT R163, R163, 0x3340, R166 ;  /* 0x00003340a3a37816 */ /* 0x000fca00000000a6 */
[----:B------:R0:W-:Y:S04]  /*23360*/  STL [R1+0x2ec], R163 ;  /* 0x0002eca301007387 */ /* 0x0001e80000100800 */
[----:B------:R1:W-:Y:S01]  /*23370*/  STL [R1+0x2e8], R164 ;  /* 0x0002e8a401007387 */ /* 0x0003e20000100800 */
[----:B------:R-:W-:Y:S02]  /*23380*/  LOP3.LUT R166, R250, 0xffff, RZ, 0xc0, !PT ;  /* 0x0000fffffaa67812 */ /* 0x000fe400078ec0ff */
[----:B0-----:R-:W-:Y:S02]  /*23390*/  PRMT R163, R165, 0x3340, R191 ;  /* 0x00003340a5a37816 */ /* 0x001fe400000000bf */
[----:B-1----:R-:W-:Y:S02]  /*233a0*/  LOP3.LUT R164, R246, 0xffff, RZ, 0xc0, !PT ;  /* 0x0000fffff6a47812 */ /* 0x002fe400078ec0ff */
[----:B------:R-:W-:Y:S01]  /*233b0*/  LOP3.LUT R191, R234, 0xffff, RZ, 0xc0, !PT ;  /* 0x0000ffffeabf7812 */ /* 0x000fe200078ec0ff */
[----:B------:R0:W-:Y:S01]  /*233c0*/  STL [R1+0x2e4], R163 ;  /* 0x0002e4a301007387 */ /* 0x0001e20000100800 */
[----:B------:R-:W-:-:S02]  /*233d0*/  LOP3.LUT R165, R249, 0xffff, RZ, 0xc0, !PT ;  /* 0x0000fffff9a57812 */ /* 0x000fc400078ec0ff */
[----:B0-----:R-:W-:Y:S02]  /*233e0*/  LOP3.LUT R163, R243, 0xffff, RZ, 0xc0, !PT ;  /* 0x0000fffff3a37812 */ /* 0x001fe400078ec0ff */
[----:B------:R-:W4:Y:S04]  /*233f0*/  LDL.LU R243, [R1+0x2b8] ;  /* 0x0002b80001f37983 */ /* 0x000f280000300800 */
[----:B------:R-:W4:Y:S04]  /*23400*/  LDL.LU R246, [R1+0x2a0] ;  /* 0x0002a00001f67983 */ /* 0x000f280000300800 */
[----:B------:R-:W4:Y:S04]  /*23410*/  LDL.LU R249, [R1+0x29c] ;  /* 0x00029c0001f97983 */ /* 0x000f280000300800 */
[----:B------:R-:W4:Y:S01]  /*23420*/  LDL.LU R250, [R1+0x294] ;  /* 0x0002940001fa7983 */ /* 0x000f220000300800 */
[----:B--2---:R-:W-:-:S02]  /*23430*/  LOP3.LUT R15, R15, 0xffff, RZ, 0xc0, !PT ;  /* 0x0000ffff0f0f7812 */ /* 0x004fc400078ec0ff */
[----:B---3--:R-:W-:-:S04]  /*23440*/  LOP3.LUT R16, R16, 0xffff, RZ, 0xc0, !PT ;  /* 0x0000ffff10107812 */ /* 0x008fc800078ec0ff */
[----:B------:R-:W-:Y:S02]  /*23450*/  PRMT R234, R15, 0x3340, R16 ;  /* 0x000033400fea7816 */ /* 0x000fe40000000010 */
[----:B------:R-:W-:Y:S02]  /*23460*/  PRMT R15, R163, 0x3340, R166 ;  /* 0x00003340a30f7816 */ /* 0x000fe400000000a6 */
[----:B------:R-:W-:Y:S01]  /*23470*/  PRMT R163, R165, 0x3340, R191 ;  /* 0x00003340a5a37816 */ /* 0x000fe200000000bf */
[----:B------:R-:W-:Y:S04]  /*23480*/  STL [R1+0x2cc], R234 ;  /* 0x0002ccea01007387 */ /* 0x000fe80000100800 */
[----:B------:R0:W-:Y:S01]  /*23490*/  STL [R1+0x2c4], R15 ;  /* 0x0002c40f01007387 */ /* 0x0001e20000100800 */
[----:B------:R-:W-:-:S02]  /*234a0*/  LOP3.LUT R166, R244, 0xffff, RZ, 0xc0, !PT ;  /* 0x0000fffff4a67812 */ /* 0x000fc400078ec0ff */
[----:B0-----:R-:W-:Y:S02]  /*234b0*/  LOP3.LUT R15, R237, 0xffff, RZ, 0xc0, !PT ;  /* 0x0000ffffed0f7812 */ /* 0x001fe400078ec0ff */
[----:B------:R-:W-:Y:S02]  /*234c0*/  LOP3.LUT R191, R252, 0xffff, RZ, 0xc0, !PT ;  /* 0x0000fffffcbf7812 */ /* 0x000fe400078ec0ff */
[----:B-----5:R-:W-:-:S04]  /*234d0*/  LOP3.LUT R187, R187, 0xffff, RZ, 0xc0, !PT ;  /* 0x0000ffffbbbb7812 */ /* 0x020fc800078ec0ff */
[----:B------:R-:W-:-:S05]  /*234e0*/  PRMT R16, R164, 0x3340, R187 ;  /* 0x00003340a4107816 */ /* 0x000fca00000000bb */
[----:B------:R0:W-:Y:S04]  /*234f0*/  STL [R1+0x2d0], R16 ;  /* 0x0002d01001007387 */ /* 0x0001e80000100800 */
[----:B------:R1:W-:Y:S01]  /*23500*/  STL [R1+0x2c8], R163 ;  /* 0x0002c8a301007387 */ /* 0x0003e20000100800 */
[----:B------:R-:W-:-:S03]  /*23510*/  LOP3.LUT R187, R247, 0xffff, RZ, 0xc0, !PT ;  /* 0x0000fffff7bb7812 */ /* 0x000fc600078ec0ff */
[----:B------:R-:W2:Y:S04]  /*23520*/  LDL.LU R244, [R1+0x274] ;  /* 0x0002740001f47983 */ /* 0x000ea80000300800 */
[----:B------:R-:W3:Y:S01]  /*23530*/  LDL.LU R247, [R1+0x270] ;  /* 0x0002700001f77983 */ /* 0x000ee20000300800 */
[----:B0-----:R-:W-:Y:S02]  /*23540*/  LOP3.LUT R16, R235, 0xffff, RZ, 0xc0, !PT ;  /* 0x0000ffffeb107812 */ /* 0x001fe400078ec0ff */
[----:B-1----:R-:W-:Y:S02]  /*23550*/  LOP3.LUT R163, R238, 0xffff, RZ, 0xc0, !PT ;  /* 0x0000ffffeea37812 */ /* 0x002fe400078ec0ff */
[----:B------:R-:W-:-:S05]  /*23560*/  PRMT R15, R15, 0x3340, R16 ;  /* 0x000033400f0f7816 */ /* 0x000fca0000000010 */
[----:B------:R0:W-:Y:S04]  /*23570*/  STL [R1+0x2b0], R15 ;  /* 0x0002b00f01007387 */ /* 0x0001e80000100800 */
[----:B------:R-:W5:Y:S01]  /*23580*/  LDL.LU R252, [R1+0x26c] ;  /* 0x00026c0001fc7983 */ /* 0x000f620000300800 */
[----:B0-----:R-:W-:-:S03]  /*23590*/  PRMT R15, R163, 0x3340, R166 ;  /* 0x00003340a30f7816 */ /* 0x001fc600000000a6 */
[----:B------:R-:W2:Y:S01]  /*235a0*/  LDL.LU R166, [R1+0x28c] ;  /* 0x00028c0001a67983 */ /* 0x000ea20000300800 */
[----:B------:R-:W-:Y:S02]  /*235b0*/  LOP3.LUT R164, R240, 0xffff, RZ, 0xc0, !PT ;  /* 0x0000fffff0a47812 */ /* 0x000fe400078ec0ff */
[----:B------:R-:W-:Y:S01]  /*235c0*/  LOP3.LUT R165, R241, 0xffff, RZ, 0xc0, !PT ;  /* 0x0000fffff1a57812 */ /* 0x000fe200078ec0ff */
[----:B------:R0:W-:Y:S01]  /*235d0*/  STL [R1+0x2a4], R15 ;  /* 0x0002a40f01007387 */ /* 0x0001e20000100800 */
[----:B------:R-:W-:-:S03]  /*235e0*/  PRMT R16, R164, 0x3340, R187 ;  /* 0x00003340a4107816 */ /* 0x000fc600000000bb */
[----:B------:R-:W3:Y:S04]  /*235f0*/  LDL.LU R187, [R1+0x288] ;  /* 0x0002880001bb7983 */ /* 0x000ee80000300800 */
[----:B------:R4:W-:Y:S01]  /*23600*/  STL [R1+0x2ac], R16 ;  /* 0x0002ac1001007387 */ /* 0x0009e20000100800 */
[----:B0-----:R-:W-:-:S03]  /*23610*/  PRMT R15, R165, 0x3340, R191 ;  /* 0x00003340a50f7816 */ /* 0x001fc600000000bf */
[----:B------:R-:W5:Y:S04]  /*23620*/  LDL.LU R165, [R1+0x290] ;  /* 0x0002900001a57983 */ /* 0x000f680000300800 */
[----:B------:R-:W5:Y:S04]  /*23630*/  LDL.LU R191, [R1+0x284] ;  /* 0x0002840001bf7983 */ /* 0x000f680000300800 */
[----:B------:R0:W-:Y:S04]  /*23640*/  STL [R1+0x2a8], R15 ;  /* 0x0002a80f01007387 */ /* 0x0001e80000100800 */
[----:B------:R-:W5:Y:S04]  /*23650*/  LDL.LU R234, [R1+0x268] ;  /* 0x0002680001ea7983 */ /* 0x000f680000300800 */
[----:B------:R-:W5:Y:S01]  /*23660*/  LDL.LU R237, [R1+0x264] ;  /* 0x0002640001ed7983 */ /* 0x000f620000300800 */
[----:B----4-:R-:W-:-:S03]  /*23670*/  LOP3.LUT R16, R246, 0xffff, RZ, 0xc0, !PT ;  /* 0x0000fffff6107812 */ /* 0x010fc600078ec0ff */
[----:B------:R-:W4:Y:S04]  /*23680*/  LDL.LU R235, [R1+0x278] ;  /* 0x0002780001eb7983 */ /* 0x000f280000300800 */
[----:B------:R-:W4:Y:S04]  /*23690*/  LDL.LU R238, [R1+0x260] ;  /* 0x0002600001ee7983 */ /* 0x000f280000300800 */
[----:B------:R-:W4:Y:S04]  /*236a0*/  LDL.LU R240, [R1+0x25c] ;  /* 0x00025c0001f07983 */ /* 0x000f280000300800 */
[----:B------:R-:W4:Y:S01]  /*236b0*/  LDL.LU R241, [R1+0x254] ;  /* 0x0002540001f17983 */ /* 0x000f220000300800 */
[----:B0-----:R-:W-:-:S02]  /*236c0*/  LOP3.LUT R15, R243, 0xffff, RZ, 0xc0, !PT ;  /* 0x0000fffff30f7812 */ /* 0x001fc400078ec0ff */
[----:B------:R-:W-:Y:S01]  /*236d0*/  LOP3.LUT R163, R249, 0xffff, RZ, 0xc0, !PT ;  /* 0x0000fffff9a37812 */ /* 0x000fe200078ec0ff */
[----:B------:R-:W4:Y:S04]  /*236e0*/  LDL.LU R243, [R1+0x250] ;  /* 0x0002500001f37983 */ /* 0x000f280000300800 */
[----:B------:R-:W4:Y:S01]  /*236f0*/  LDL.LU R246, [R1+0x24c] ;  /* 0x00024c0001f67983 */ /* 0x000f220000300800 */
[----:B------:R-:W-:Y:S02]  /*23700*/  PRMT R16, R15, 0x3340, R16 ;  /* 0x000033400f107816 */ /* 0x000fe40000000010 */
[----:B------:R-:W-:Y:S01]  /*23710*/  LOP3.LUT R164, R250, 0xffff, RZ, 0xc0, !PT ;  /* 0x0000fffffaa47812 */ /* 0x000fe200078ec0ff */
[----:B------:R-:W4:Y:S04]  /*23720*/  LDL.LU R249, [R1+0x248] ;  /* 0x0002480001f97983 */ /* 0x000f280000300800 */
[----:B------:R-:W4:Y:S04]  /*23730*/  LDL.LU R250, [R1+0x244] ;  /* 0x0002440001fa7983 */ /* 0x000f280000300800 */
[----:B------:R-:W4:Y:S04]  /*23740*/  LDL.LU R15, [R1+0x298] ;  /* 0x00029800010f7983 */ /* 0x000f280000300800 */
[----:B------:R0:W-:Y:S04]  /*23750*/  STL [R1+0x290], R16 ;  /* 0x0002901001007387 */ /* 0x0001e80000100800 */
[----:B0-----:R-:W4:Y:S01]  /*23760*/  LDL.LU R16, [R1+0x280] ;  /* 0x0002800001107983 */ /* 0x001f220000300800 */
[----:B--2---:R-:W-:-:S04]  /*23770*/  LOP3.LUT R166, R166, 0xffff, RZ, 0xc0, !PT ;  /* 0x0000ffffa6a67812 */ /* 0x004fc800078ec0ff */
[----:B------:R-:W-:Y:S02]  /*23780*/  PRMT R163, R163, 0x3340, R166 ;  /* 0x00003340a3a37816 */ /* 0x000fe400000000a6 */
[----:B------:R-:W2:Y:S01]  /*23790*/  LDL.LU R166, [R1+0x27c] ;  /* 0x00027c0001a67983 */ /* 0x000ea20000300800 */
[----:B---3--:R-:W-:-:S03]  /*237a0*/  LOP3.LUT R187, R187, 0xffff, RZ, 0xc0, !PT ;  /* 0x0000ffffbbbb7812 */ /* 0x008fc600078ec0ff */
[----:B------:R0:W-:Y:S01]  /*237b0*/  STL [R1+0x284], R163 ;  /* 0x000284a301007387 */ /* 0x0001e20000100800 */
[----:B------:R-:W-:Y:S02]  /*237c0*/  PRMT R164, R164, 0x3340, R187 ;  /* 0x00003340a4a47816 */ /* 0x000fe400000000bb */
[----:B-----5:R-:W-:Y:S02]  /*237d0*/  LOP3.LUT R165, R165, 0xffff, RZ, 0xc0, !PT ;  /* 0x0000ffffa5a57812 */ /* 0x020fe400078ec0ff */
[----:B------:R-:W-:-:S04]  /*237e0*/  LOP3.LUT R191, R191, 0xffff, RZ, 0xc0, !PT ;  /* 0x0000ffffbfbf7812 */ /* 0x000fc800078ec0ff */
[----:B0-----:R-:W-:Y:S01]  /*237f0*/  PRMT R163, R165, 0x3340, R191 ;  /* 0x00003340a5a37816 */ /* 0x001fe200000000bf */
[----:B------:R0:W-:Y:S01]  /*23800*/  STL [R1+0x28c], R164 ;  /* 0x00028ca401007387 */ /* 0x0001e20000100800 */
[----:B------:R-:W-:-:S03]  /*23810*/  LOP3.LUT R187, R234, 0xffff, RZ, 0xc0, !PT ;  /* 0x0000ffffeabb7812 */ /* 0x000fc600078ec0ff */
[----:B------:R2:W-:Y:S01]  /*23820*/  STL [R1+0x288], R163 ;  /* 0x000288a301007387 */ /* 0x0005e20000100800 */
[----:B------:R-:W-:Y:S02]  /*23830*/  LOP3.LUT R165, R247, 0xffff, RZ, 0xc0, !PT ;  /* 0x0000fffff7a57812 */ /* 0x000fe400078ec0ff */
[----:B0-----:R-:W-:Y:S02]  /*23840*/  LOP3.LUT R164, R244, 0xffff, RZ, 0xc0, !PT ;  /* 0x0000fffff4a47812 */ /* 0x001fe400078ec0ff */
[----:B------:R-:W3:Y:S04]  /*23850*/  LDL.LU R244, [R1+0x258] ;  /* 0x0002580001f47983 */ /* 0x000ee80000300800 */
[----:B------:R-:W5:Y:S01]  /*23860*/  LDL.LU R247, [R1+0x240] ;  /* 0x0002400001f77983 */ /* 0x000f620000300800 */
[----:B----4-:R-:W-:-:S02]  /*23870*/  LOP3.LUT R15, R15, 0xffff, RZ, 0xc0, !PT ;  /* 0x0000ffff0f0f7812 */ /* 0x010fc400078ec0ff */
[----:B------:R-:W-:Y:S02]  /*23880*/  LOP3.LUT R191, R237, 0xffff, RZ, 0xc0, !PT ;  /* 0x0000ffffedbf7812 */ /* 0x000fe400078ec0ff */
[----:B------:R-:W-:-:S04]  /*23890*/  LOP3.LUT R16, R16, 0xffff, RZ, 0xc0, !PT ;  /* 0x0000ffff10107812 */ /* 0x000fc800078ec0ff */
[----:B------:R-:W-:Y:S02]  /*238a0*/  PRMT R234, R15, 0x3340, R16 ;  /* 0x000033400fea7816 */ /* 0x000fe40000000010 */
[----:B------:R-:W-:Y:S02]  /*238b0*/  PRMT R16, R164, 0x3340, R187 ;  /* 0x00003340a4107816 */ /* 0x000fe400000000bb */
[----:B------:R-:W-:Y:S02]  /*238c0*/  LOP3.LUT R187, R249, 0xffff, RZ, 0xc0, !PT ;  /* 0x0000fffff9bb7812 */ /* 0x000fe400078ec0ff */
[----:B--2---:R-:W-:Y:S02]  /*238d0*/  LOP3.LUT R163, R166, 0xffff, RZ, 0xc0, !PT ;  /* 0x0000ffffa6a37812 */ /* 0x004fe400078ec0ff */
[----:B------:R-:W-:Y:S02]  /*238e0*/  LOP3.LUT R166, R252, 0xffff, RZ, 0xc0, !PT ;  /* 0x0000fffffca67812 */ /* 0x000fe400078ec0ff */
[----:B------:R-:W2:Y:S02]  /*238f0*/  LDL.LU R252, [R1+0x23c] ;  /* 0x00023c0001fc7983 */ /* 0x000ea40000300800 */
[----:B------:R-:W-:-:S02]  /*23900*/  PRMT R15, R163, 0x3340, R166 ;  /* 0x00003340a30f7816 */ /* 0x000fc400000000a6 */
[----:B------:R0:W-:Y:S01]  /*23910*/  STL [R1+0x270], R234 ;  /* 0x000270ea01007387 */ /* 0x0001e20000100800 */
[----:B------:R-:W-:-:S03]  /*23920*/  PRMT R163, R165, 0x3340, R191 ;  /* 0x00003340a5a37816 */ /* 0x000fc600000000bf */
[----:B------:R1:W-:Y:S04]  /*23930*/  STL [R1+0x264], R15 ;  /* 0x0002640f01007387 */ /* 0x0003e80000100800 */
[----:B------:R4:W-:Y:S04]  /*23940*/  STL [R1+0x26c], R16 ;  /* 0x00026c1001007387 */ /* 0x0009e80000100800 */
[----:B------:R3:W-:Y:S01]  /*23950*/  STL [R1+0x268], R163 ;  /* 0x000268a301007387 */ /* 0x0007e20000100800 */
[----:B------:R-:W-:Y:S02]  /*23960*/  LOP3.LUT R166, R246, 0xffff, RZ, 0xc0, !PT ;  /* 0x0000fffff6a67812 */ /* 0x000fe400078ec0ff */
[----:B------:R-:W-:Y:S01]  /*23970*/  LOP3.LUT R191, R250, 0xffff, RZ, 0xc0, !PT ;  /* 0x0000fffffabf7812 */ /* 0x000fe200078ec0ff */
[----:B0-----:R-:W2:Y:S04]  /*23980*/  LDL.LU R234, [R1+0x214] ;  /* 0x0002140001ea7983 */ /* 0x001ea80000300800 */
[----:B------:R-:W2:Y:S01]  /*23990*/  LDL.LU R249, [R1+0x210] ;  /* 0x0002100001f97983 */ /* 0x000ea20000300800 */
[----:B-1----:R-:W-:-:S02]  /*239a0*/  LOP3.LUT R15, R235, 0xffff, RZ, 0xc0, !PT ;  /* 0x0000ffffeb0f7812 */ /* 0x002fc400078ec0ff */
[----:B----4-:R-:W-:Y:S02]  /*239b0*/  LOP3.LUT R16, R238, 0xffff, RZ, 0xc0, !PT ;  /* 0x0000ffffee107812 */ /* 0x010fe400078ec0ff */
[----:B---3--:R-:W-:Y:S02]  /*239c0*/  LOP3.LUT R163, R240, 0xffff, RZ, 0xc0, !PT ;  /* 0x0000fffff0a37812 */ /* 0x008fe400078ec0ff */
[----:B------:R-:W-:Y:S02]  /*239d0*/  PRMT R15, R15, 0x3340, R16 ;  /* 0x000033400f0f7816 */ /* 0x000fe40000000010 */
[----:B------:R-:W-:-:S03]  /*239e0*/  PRMT R16, R163, 0x3340, R166 ;  /* 0x00003340a3107816 */ /* 0x000fc600000000a6 */
[----:B------:R0:W-:Y:S04]  /*239f0*/  STL [R1+0x250], R15 ;  /* 0x0002500f01007387 */ /* 0x0001e80000100800 */
[----:B------:R-:W3:Y:S04]  /*23a00*/  LDL.LU R250, [R1+0x20c] ;  /* 0x00020c0001fa7983 */ /* 0x000ee80000300800 */
[----:B------:R-:W4:Y:S01]  /*23a10*/  LDL.LU R166, [R1+0x22c] ;  /* 0x00022c0001a67983 */ /* 0x000f220000300800 */
[----:B------:R-:W-:Y:S02]  /*23a20*/  LOP3.LUT R164, R241, 0xffff, RZ, 0xc0, !PT ;  /* 0x0000fffff1a47812 */ /* 0x000fe400078ec0ff */
[----:B------:R-:W-:Y:S01]  /*23a30*/  LOP3.LUT R165, R243, 0xffff, RZ, 0xc0, !PT ;  /* 0x0000fffff3a57812 */ /* 0x000fe200078ec0ff */
[----:B------:R5:W-:Y:S01]  /*23a40*/  STL [R1+0x244], R16 ;  /* 0x0002441001007387 */ /* 0x000be20000100800 */
[----:B0-----:R-:W-:-:S03]  /*23a50*/  PRMT R15, R164, 0x3340, R187 ;  /* 0x00003340a40f7816 */ /* 0x001fc600000000bb */
[----:B------:R-:W3:Y:S04]  /*23a60*/  LDL.LU R164, [R1+0x234] ;  /* 0x0002340001a47983 */ /* 0x000ee80000300800 */
[----:B------:R-:W3:Y:S04]  /*23a70*/  LDL.LU R187, [R1+0x228] ;  /* 0x0002280001bb7983 */ /* 0x000ee80000300800 */
[----:B------:R0:W-:Y:S04]  /*23a80*/  STL [R1+0x24c], R15 ;  /* 0x00024c0f01007387 */ /* 0x0001e80000100800 */
[----:B------:R-:W3:Y:S04]  /*23a90*/  LDL.LU R237, [R1+0x208] ;  /* 0x0002080001ed7983 */ /* 0x000ee80000300800 */
[----:B------:R-:W3:Y:S01]  /*23aa0*/  LDL.LU R235, [R1+0x204] ;  /* 0x0002040001eb7983 */ /* 0x000ee20000300800 */
[----:B-----5:R-:W-:-:S02]  /*23ab0*/  LOP3.LUT R16, R247, 0xffff, RZ, 0xc0, !PT ;  /* 0x0000fffff7107812 */ /* 0x020fc400078ec0ff */
[----:B0-----:R-:W-:Y:S02]  /*23ac0*/  PRMT R15, R165, 0x3340, R191 ;  /* 0x00003340a50f7816 */ /* 0x001fe400000000bf */
[----:B------:R-:W5:Y:S04]  /*23ad0*/  LDL.LU R165, [R1+0x230] ;  /* 0x0002300001a57983 */ /* 0x000f680000300800 */
[----:B------:R-:W5:Y:S04]  /*23ae0*/  LDL.LU R191, [R1+0x224] ;  /* 0x0002240001bf7983 */ /* 0x000f680000300800 */
[----:B------:R0:W-:Y:S04]  /*23af0*/  STL [R1+0x248], R15 ;  /* 0x0002480f01007387 */ /* 0x0001e80000100800 */
[----:B------:R-:W5:Y:S04]  /*23b00*/  LDL.LU R238, [R1+0x218] ;  /* 0x0002180001ee7983 */ /* 0x000f680000300800 */
[----:B------:R-:W5:Y:S04]  /*23b10*/  LDL.LU R240, [R1+0x200] ;  /* 0x0002000001f07983 */ /* 0x000f680000300800 */
[----:B------:R-:W5:Y:S04]  /*23b20*/  LDL.LU R241, [R1+0x1fc] ;  /* 0x0001fc0001f17983 */ /* 0x000f680000300800 */
[----:B------:R-:W5:Y:S04]  /*23b30*/  LDL.LU R243, [R1+0x1f4] ;  /* 0x0001f40001f37983 */ /* 0x000f680000300800 */
[----:B------:R-:W5:Y:S01]  /*23b40*/  LDL.LU R246, [R1+0x1f0] ;  /* 0x0001f00001f67983 */ /* 0x000f620000300800 */
[----:B0-----:R-:W-:-:S03]  /*23b50*/  LOP3.LUT R15, R244, 0xffff, RZ, 0xc0, !PT ;  /* 0x0000fffff40f7812 */ /* 0x001fc600078ec0ff */
[----:B------:R-:W5:Y:S04]  /*23b60*/  LDL.LU R244, [R1+0x1ec] ;  /* 0x0001ec0001f47983 */ /* 0x000f680000300800 */
[----:B------:R-:W5:Y:S01]  /*23b70*/  LDL.LU R247, [R1+0x1e8] ;  /* 0x0001e80001f77983 */ /* 0x000f620000300800 */
[----:B------:R-:W-:Y:S02]  /*23b80*/  PRMT R16, R15, 0x3340, R16 ;  /* 0x000033400f107816 */ /* 0x000fe40000000010 */
[----:B--2---:R-:W-:Y:S02]  /*23b90*/  LOP3.LUT R163, R252, 0xffff, RZ, 0xc0, !PT ;  /* 0x0000fffffca37812 */ /* 0x004fe400078ec0ff */
[----:B------:R-:W2:Y:S04]  /*23ba0*/  LDL.LU R252, [R1+0x1e4] ;  /* 0x0001e40001fc7983 */ /* 0x000ea80000300800 */
[----:B------:R-:W2:Y:S04]  /*23bb0*/  LDL.LU R15, [R1+0x238] ;  /* 0x00023800010f7983 */ /* 0x000ea80000300800 */
[----:B------:R0:W-:Y:S04]  /*23bc0*/  STL [R1+0x230], R16 ;  /* 0x0002301001007387 */ /* 0x0001e80000100800 */
[----:B0-----:R-:W2:Y:S01]  /*23bd0*/  LDL.LU R16, [R1+0x220] ;  /* 0x0002200001107983 */ /* 0x001ea20000300800 */
[----:B----4-:R-:W-:-:S04]  /*23be0*/  LOP3.LUT R166, R166, 0xffff, RZ, 0xc0, !PT ;  /* 0x0000ffffa6a67812 */ /* 0x010fc800078ec0ff */
[----:B------:R-:W-:Y:S02]  /*23bf0*/  PRMT R163, R163, 0x3340, R166 ;  /* 0x00003340a3a37816 */ /* 0x000fe400000000a6 */
[----:B------:R-:W4:Y:S01]  /*23c00*/  LDL.LU R166, [R1+0x21c] ;  /* 0x00021c0001a67983 */ /* 0x000f220000300800 */
[----:B---3--:R-:W-:Y:S02]  /*23c10*/  LOP3.LUT R164, R164, 0xffff, RZ, 0xc0, !PT ;  /* 0x0000ffffa4a47812 */ /* 0x008fe400078ec0ff */
[----:B------:R-:W-:Y:S01]  /*23c20*/  LOP3.LUT R187, R187, 0xffff, RZ, 0xc0, !PT ;  /* 0x0000ffffbbbb7812 */ /* 0x000fe200078ec0ff */
[----:B------:R0:W-:Y:S03]  /*23c30*/  STL [R1+0x224], R163 ;  /* 0x000224a301007387 */ /* 0x0001e60000100800 */
[----:B------:R-:W-:Y:S02]  /*23c40*/  PRMT R164, R164, 0x3340, R187 ;  /* 0x00003340a4a47816 */ /* 0x000fe400000000bb */
[----:B-----5:R-:W-:-:S02]  /*23c50*/  LOP3.LUT R165, R165, 0xffff, RZ, 0xc0, !PT ;  /* 0x0000ffffa5a57812 */ /* 0x020fc400078ec0ff */
[----:B------:R-:W-:-:S04]  /*23c60*/  LOP3.LUT R191, R191, 0xffff, RZ, 0xc0, !PT ;  /* 0x0000ffffbfbf7812 */ /* 0x000fc800078ec0ff */
[----:B0-----:R-:W-:Y:S01]  /*23c70*/  PRMT R163, R165, 0x3340, R191 ;  /* 0x00003340a5a37816 */ /* 0x001fe200000000bf */
[----:B------:R0:W-:Y:S01]  /*23c80*/  STL [R1+0x22c], R164 ;  /* 0x00022ca401007387 */ /* 0x0001e20000100800 */
[----:B------:R-:W-:-:S03]  /*23c90*/  LOP3.LUT R187, R237, 0xffff, RZ, 0xc0, !PT ;  /* 0x0000ffffedbb7812 */ /* 0x000fc600078ec0ff */
[----:B------:R4:W-:Y:S01]  /*23ca0*/  STL [R1+0x228], R163 ;  /* 0x000228a301007387 */ /* 0x0009e20000100800 */
[----:B------:R-:W-:-:S03]  /*23cb0*/  LOP3.LUT R165, R249, 0xffff, RZ, 0xc0, !PT ;  /* 0x0000fffff9a57812 */ /* 0x000fc600078ec0ff */
[----:B------:R-:W3:Y:S01]  /*23cc0*/  LDL.LU R249, [R1+0x1f8] ;  /* 0x0001f80001f97983 */ /* 0x000ee20000300800 */
[----:B0-----:R-:W-:Y:S02]  /*23cd0*/  LOP3.LUT R164, R234, 0xffff, RZ, 0xc0, !PT ;  /* 0x0000ffffeaa47812 */ /* 0x001fe400078ec0ff */
[----:B------:R-:W-:Y:S02]  /*23ce0*/  LOP3.LUT R191, R235, 0xffff, RZ, 0xc0, !PT ;  /* 0x0000ffffebbf7812 */ /* 0x000fe400078ec0ff */
[----:B--2---:R-:W-:Y:S02]  /*23cf0*/  LOP3.LUT R15, R15, 0xffff, RZ, 0xc0, !PT ;  /* 0x0000ffff0f0f7812 */ /* 0x004fe400078ec0ff */
[----:B------:R-:W-:-:S04]  /*23d00*/  LOP3.LUT R16, R16, 0xffff, RZ, 0xc0, !PT ;  /* 0x0000ffff10107812 */ /* 0x000fc800078ec0ff */
[----:B------:R-:W-:Y:S02]  /*23d10*/  PRMT R234, R15, 0x3340, R16 ;  /* 0x000033400fea7816 */ /* 0x000fe40000000010 */
[----:B------:R-:W-:Y:S02]  /*23d20*/  PRMT R16, R164, 0x3340, R187 ;  /* 0x00003340a4107816 */ /* 0x000fe400000000bb */
[----:B----4-:R-:W-:Y:S02]  /*23d30*/  LOP3.LUT R163, R166, 0xffff, RZ, 0xc0, !PT ;  /* 0x0000ffffa6a37812 */ /* 0x010fe400078ec0ff */
        /* <DEDUP_REMOVED lines=14> */
[----:B-----5:R-:W-:Y:S02]  /*23e20*/  LOP3.LUT R163, R241, 0xffff, RZ, 0xc0, !PT ;  /* 0x0000fffff1a37812 */ /* 0x020fe400078ec0ff */
[----:B------:R-:W-:-:S05]  /*23e30*/  PRMT R15, R15, 0x3340, R16 ;  /* 0x000033400f0f7816 */ /* 0x000fca0000000010 */
[----:B------:R0:W-:Y:S04]  /*23e40*/  STL [R1+0x1f0], R15 ;  /* 0x0001f00f01007387 */ /* 0x0001e80000100800 */
[----:B------:R-:W4:Y:S01]  /*23e50*/  LDL.LU R252, [R1+0x1ac] ;  /* 0x0001ac0001fc7983 */ /* 0x000f220000300800 */
[----:B0-----:R-:W-:-:S03]  /*23e60*/  PRMT R15, R163, 0x3340, R166 ;  /* 0x00003340a30f7816 */ /* 0x001fc600000000a6 */
[----:B------:R-:W5:Y:S04]  /*23e70*/  LDL.LU R163, [R1+0x1dc] ;  /* 0x0001dc0001a37983 */ /* 0x000f680000300800 */
[----:B------:R-:W4:Y:S01]  /*23e80*/  LDL.LU R166, [R1+0x1cc] ;  /* 0x0001cc0001a67983 */ /* 0x000f220000300800 */
[----:B------:R-:W-:Y:S02]  /*23e90*/  LOP3.LUT R164, R243, 0xffff, RZ, 0xc0, !PT ;  /* 0x0000fffff3a47812 */ /* 0x000fe400078ec0ff */
[----:B------:R-:W-:Y:S01]  /*23ea0*/  LOP3.LUT R187, R247, 0xffff, RZ, 0xc0, !PT ;  /* 0x0000fffff7bb7812 */ /* 0x000fe200078ec0ff */
[----:B------:R0:W-:Y:S04]  /*23eb0*/  STL [R1+0x1e4], R15 ;  /* 0x0001e40f01007387 */ /* 0x0001e80000100800 */
[----:B------:R-:W4:Y:S01]  /*23ec0*/  LDL.LU R235, [R1+0x1a8] ;  /* 0x0001a80001eb7983 */ /* 0x000f220000300800 */
[----:B------:R-:W-:-:S03]  /*23ed0*/  LOP3.LUT R165, R246, 0xffff, RZ, 0xc0, !PT ;  /* 0x0000fffff6a57812 */ /* 0x000fc600078ec0ff */
[----:B------:R-:W4:Y:S01]  /*23ee0*/  LDL.LU R238, [R1+0x1a4] ;  /* 0x0001a40001ee7983 */ /* 0x000f220000300800 */
[----:B0-----:R-:W-:-:S03]  /*23ef0*/  PRMT R15, R164, 0x3340, R187 ;  /* 0x00003340a40f7816 */ /* 0x001fc600000000bb */
[----:B------:R-:W4:Y:S04]  /*23f00*/  LDL.LU R164, [R1+0x1d4] ;  /* 0x0001d40001a47983 */ /* 0x000f280000300800 */
[----:B------:R-:W4:Y:S04]  /*23f10*/  LDL.LU R187, [R1+0x1c8] ;  /* 0x0001c80001bb7983 */ /* 0x000f280000300800 */
[----:B------:R0:W-:Y:S02]  /*23f20*/  STL [R1+0x1ec], R15 ;  /* 0x0001ec0f01007387 */ /* 0x0001e40000100800 */
[----:B0-----:R-:W-:-:S02]  /*23f30*/  PRMT R15, R165, 0x3340, R191 ;  /* 0x00003340a50f7816 */ /* 0x001fc400000000bf */
[----:B------:R-:W4:Y:S04]  /*23f40*/  LDL.LU R165, [R1+0x1d0] ;  /* 0x0001d00001a57983 */ /* 0x000f280000300800 */
[----:B------:R-:W4:Y:S04]  /*23f50*/  LDL.LU R191, [R1+0x1c4] ;  /* 0x0001c40001bf7983 */ /* 0x000f280000300800 */
[----:B------:R3:W-:Y:S04]  /*23f60*/  STL [R1+0x1e8], R15 ;  /* 0x0001e80f01007387 */ /* 0x0007e80000100800 */
[----:B------:R-:W4:Y:S04]  /*23f70*/  LDL.LU R240, [R1+0x1b8] ;  /* 0x0001b80001f07983 */ /* 0x000f280000300800 */
[----:B------:R-:W4:Y:S04]  /*23f80*/  LDL.LU R241, [R1+0x1a0] ;  /* 0x0001a00001f17983 */ /* 0x000f280000300800 */
[----:B------:R-:W4:Y:S04]  /*23f90*/  LDL.LU R243, [R1+0x19c] ;  /* 0x00019c0001f37983 */ /* 0x000f280000300800 */
[----:B------:R-:W4:Y:S04]  /*23fa0*/  LDL.LU R246, [R1+0x194] ;  /* 0x0001940001f67983 */ /* 0x000f280000300800 */
[----:B------:R-:W4:Y:S04]  /*23fb0*/  LDL.LU R244, [R1+0x190] ;  /* 0x0001900001f47983 */ /* 0x000f280000300800 */
[----:B------:R-:W4:Y:S01]  /*23fc0*/  LDL.LU R247, [R1+0x18c] ;  /* 0x00018c0001f77983 */ /* 0x000f220000300800 */
[----:B---3--:R-:W-:-:S03]  /*23fd0*/  LOP3.LUT R15, R249, 0xffff, RZ, 0xc0, !PT ;  /* 0x0000fffff90f7812 */ /* 0x008fc600078ec0ff */
[----:B------:R-:W3:Y:S01]  /*23fe0*/  LDL.LU R249, [R1+0x188] ;  /* 0x0001880001f97983 */ /* 0x000ee20000300800 */
[----:B--2---:R-:W-:-:S03]  /*23ff0*/  LOP3.LUT R16, R250, 0xffff, RZ, 0xc0, !PT ;  /* 0x0000fffffa107812 */ /* 0x004fc600078ec0ff */
[----:B------:R-:W2:Y:S01]  /*24000*/  LDL.LU R250, [R1+0x184] ;  /* 0x0001840001fa7983 */ /* 0x000ea20000300800 */
[----:B------:R-:W-:-:S03]  /*24010*/  PRMT R16, R15, 0x3340, R16 ;  /* 0x000033400f107816 */ /* 0x000fc60000000010 */
[----:B------:R-:W3:Y:S04]  /*24020*/  LDL.LU R15, [R1+0x1d8] ;  /* 0x0001d800010f7983 */ /* 0x000ee80000300800 */
[----:B------:R0:W-:Y:S04]  /*24030*/  STL [R1+0x1cc], R16 ;  /* 0x0001cc1001007387 */ /* 0x0001e80000100800 */
[----:B0-----:R-:W2:Y:S01]  /*24040*/  LDL.LU R16, [R1+0x1c0] ;  /* 0x0001c00001107983 */ /* 0x001ea20000300800 */
[----:B-----5:R-:W-:Y:S02]  /*24050*/  LOP3.LUT R163, R163, 0xffff, RZ, 0xc0, !PT ;  /* 0x0000ffffa3a37812 */ /* 0x020fe400078ec0ff */
[----:B----4-:R-:W-:-:S04]  /*24060*/  LOP3.LUT R166, R166, 0xffff, RZ, 0xc0, !PT ;  /* 0x0000ffffa6a67812 */ /* 0x010fc800078ec0ff */
[----:B------:R-:W-:Y:S02]  /*24070*/  PRMT R163, R163, 0x3340, R166 ;  /* 0x00003340a3a37816 */ /* 0x000fe400000000a6 */
[----:B------:R-:W4:Y:S04]  /*24080*/  LDL.LU R166, [R1+0x1bc] ;  /* 0x0001bc0001a67983 */ /* 0x000f280000300800 */
[----:B------:R0:W-:Y:S01]  /*24090*/  STL [R1+0x1c8], R163 ;  /* 0x0001c8a301007387 */ /* 0x0001e20000100800 */
[----:B------:R-:W-:Y:S02]  /*240a0*/  LOP3.LUT R164, R164, 0xffff, RZ, 0xc0, !PT ;  /* 0x0000ffffa4a47812 */ /* 0x000fe400078ec0ff */
[----:B------:R-:W-:-:S04]  /*240b0*/  LOP3.LUT R187, R187, 0xffff, RZ, 0xc0, !PT ;  /* 0x0000ffffbbbb7812 */ /* 0x000fc800078ec0ff */
[----:B------:R-:W-:Y:S02]  /*240c0*/  PRMT R164, R164, 0x3340, R187 ;  /* 0x00003340a4a47816 */ /* 0x000fe400000000bb */
[----:B------:R-:W-:Y:S02]  /*240d0*/  LOP3.LUT R165, R165, 0xffff, RZ, 0xc0, !PT ;  /* 0x0000ffffa5a57812 */ /* 0x000fe400078ec0ff */
[----:B------:R-:W-:-:S04]  /*240e0*/  LOP3.LUT R191, R191, 0xffff, RZ, 0xc0, !PT ;  /* 0x0000ffffbfbf7812 */ /* 0x000fc800078ec0ff */
[----:B0-----:R-:W-:Y:S01]  /*240f0*/  PRMT R163, R165, 0x3340, R191 ;  /* 0x00003340a5a37816 */ /* 0x001fe200000000bf */
[----:B------:R0:W-:Y:S01]  /*24100*/  STL [R1+0x1c4], R164 ;  /* 0x0001c4a401007387 */ /* 0x0001e20000100800 */
[----:B------:R-:W-:-:S03]  /*24110*/  LOP3.LUT R187, R235, 0xffff, RZ, 0xc0, !PT ;  /* 0x0000ffffebbb7812 */ /* 0x000fc600078ec0ff */
[----:B------:R4:W-:Y:S01]  /*24120*/  STL [R1+0x1d0], R163 ;  /* 0x0001d0a301007387 */ /* 0x0009e20000100800 */
[----:B0-----:R-:W-:Y:S02]  /*24130*/  LOP3.LUT R164, R234, 0xffff, RZ, 0xc0, !PT ;  /* 0x0000ffffeaa47812 */ /* 0x001fe400078ec0ff */
[----:B------:R-:W-:Y:S02]  /*24140*/  LOP3.LUT R165, R237, 0xffff, RZ, 0xc0, !PT ;  /* 0x0000ffffeda57812 */ /* 0x000fe400078ec0ff */
[----:B------:R-:W-:Y:S02]  /*24150*/  LOP3.LUT R191, R238, 0xffff, RZ, 0xc0, !PT ;  /* 0x0000ffffeebf7812 */ /* 0x000fe400078ec0ff */
[----:B---3--:R-:W-:Y:S02]  /*24160*/  LOP3.LUT R15, R15, 0xffff, RZ, 0xc0, !PT ;  /* 0x0000ffff0f0f7812 */ /* 0x008fe400078ec0ff */
[----:B--2---:R-:W-:-:S04]  /*24170*/  LOP3.LUT R16, R16, 0xffff, RZ, 0xc0, !PT ;  /* 0x0000ffff10107812 */ /* 0x004fc800078ec0ff */
[----:B------:R-:W-:Y:S02]  /*24180*/  PRMT R234, R15, 0x3340, R16 ;  /* 0x000033400fea7816 */ /* 0x000fe40000000010 */
[----:B------:R-:W-:Y:S02]  /*24190*/  PRMT R16, R164, 0x3340, R187 ;  /* 0x00003340a4107816 */ /* 0x000fe400000000bb */
[----:B----4-:R-:W-:Y:S02]  /*241a0*/  LOP3.LUT R163, R166, 0xffff, RZ, 0xc0, !PT ;  /* 0x0000ffffa6a37812 */ /* 0x010fe400078ec0ff */
[----:B------:R-:W-:Y:S02]  /*241b0*/  LOP3.LUT R166, R252, 0xffff, RZ, 0xc0, !PT ;  /* 0x0000fffffca67812 */ /* 0x000fe400078ec0ff */
[----:B------:R-:W2:Y:S02]  /*241c0*/  LDL.LU R252, [R1+0x198] ;  /* 0x0001980001fc7983 */ /* 0x000ea40000300800 */
[----:B------:R-:W-:-:S02]  /*241d0*/  PRMT R15, R163, 0x3340, R166 ;  /* 0x00003340a30f7816 */ /* 0x000fc400000000a6 */
[----:B------:R-:W-:Y:S01]  /*241e0*/  STL [R1+0x1b0], R234 ;  /* 0x0001b0ea01007387 */ /* 0x000fe20000100800 */
[----:B------:R-:W-:-:S03]  /*241f0*/  PRMT R163, R165, 0x3340, R191 ;  /* 0x00003340a5a37816 */ /* 0x000fc600000000bf */
[----:B------:R0:W-:Y:S04]  /*24200*/  STL [R1+0x1a8], R15 ;  /* 0x0001a80f01007387 */ /* 0x0001e80000100800 */
[----:B------:R1:W-:Y:S04]  /*24210*/  STL [R1+0x1a4], R16 ;  /* 0x0001a41001007387 */ /* 0x0003e80000100800 */
[----:B------:R3:W-:Y:S01]  /*24220*/  STL [R1+0x1ac], R163 ;  /* 0x0001aca301007387 */ /* 0x0007e20000100800 */
[----:B0-----:R-:W-:Y:S02]  /*24230*/  LOP3.LUT R15, R240, 0xffff, RZ, 0xc0, !PT ;  /* 0x0000fffff00f7812 */ /* 0x001fe400078ec0ff */
[----:B-1----:R-:W-:-:S04]  /*24240*/  LOP3.LUT R16, R241, 0xffff, RZ, 0xc0, !PT ;  /* 0x0000fffff1107812 */ /* 0x002fc800078ec0ff */
[----:B------:R-:W-:Y:S02]  /*24250*/  PRMT R15, R15, 0x3340, R16 ;  /* 0x000033400f0f7816 */ /* 0x000fe40000000010 */
[----:B---3--:R-:W-:Y:S01]  /*24260*/  LOP3.LUT R163, R243, 0xffff, RZ, 0xc0, !PT ;  /* 0x0000fffff3a37812 */ /* 0x008fe200078ec0ff */
[----:B------:R-:W3:Y:S04]  /*24270*/  LDL.LU R16, [R1+0x180] ;  /* 0x0001800001107983 */ /* 0x000ee80000300800 */
[----:B------:R-:W4:Y:S01]  /*24280*/  LDL.LU R234, [R1+0x154] ;  /* 0x0001540001ea7983 */ /* 0x000f220000300800 */
[----:B------:R-:W-:-:S03]  /*24290*/  LOP3.LUT R166, R247, 0xffff, RZ, 0xc0, !PT ;  /* 0x0000fffff7a67812 */ /* 0x000fc600078ec0ff */
[----:B------:R0:W-:Y:S04]  /*242a0*/  STL [R1+0x190], R15 ;  /* 0x0001900f01007387 */ /* 0x0001e80000100800 */
[----:B------:R-:W5:Y:S04]  /*242b0*/  LDL.LU R237, [R1+0x150] ;  /* 0x0001500001ed7983 */ /* 0x000f680000300800 */
[----:B------:R-:W4:Y:S04]  /*242c0*/  LDL.LU R235, [R1+0x14c] ;  /* 0x00014c0001eb7983 */ /* 0x000f280000300800 */
[----:B------:R-:W5:Y:S04]  /*242d0*/  LDL.LU R238, [R1+0x148] ;  /* 0x0001480001ee7983 */ /* 0x000f680000300800 */
[----:B------:R-:W4:Y:S01]  /*242e0*/  LDL.LU R240, [R1+0x144] ;  /* 0x0001440001f07983 */ /* 0x000f220000300800 */
[----:B0-----:R-:W-:-:S03]  /*242f0*/  PRMT R15, R163, 0x3340, R166 ;  /* 0x00003340a30f7816 */ /* 0x001fc600000000a6 */
[----:B------:R-:W5:Y:S04]  /*24300*/  LDL.LU R163, [R1+0x17c] ;  /* 0x00017c0001a37983 */ /* 0x000f680000300800 */
[----:B------:R-:W4:Y:S01]  /*24310*/  LDL.LU R166, [R1+0x16c] ;  /* 0x00016c0001a67983 */ /* 0x000f220000300800 */
[----:B------:R-:W-:Y:S02]  /*24320*/  LOP3.LUT R164, R246, 0xffff, RZ, 0xc0, !PT ;  /* 0x0000fffff6a47812 */ /* 0x000fe400078ec0ff */
[----:B------:R-:W-:Y:S01]  /*24330*/  LOP3.LUT R187, R249, 0xffff, RZ, 0xc0, !PT ;  /* 0x0000fffff9bb7812 */ /* 0x000fe200078ec0ff */
[----:B------:R0:W-:Y:S01]  /*24340*/  STL [R1+0x188], R15 ;  /* 0x0001880f01007387 */ /* 0x0001e20000100800 */
[----:B------:R-:W-:Y:S02]  /*24350*/  LOP3.LUT R165, R244, 0xffff, RZ, 0xc0, !PT ;  /* 0x0000fffff4a57812 */ /* 0x000fe400078ec0ff */
[----:B------:R-:W-:-:S02]  /*24360*/  LOP3.LUT R191, R250, 0xffff, RZ, 0xc0, !PT ;  /* 0x0000fffffabf7812 */ /* 0x000fc400078ec0ff */
[----:B0-----:R-:W-:Y:S02]  /*24370*/  PRMT R15, R164, 0x3340, R187 ;  /* 0x00003340a40f7816 */ /* 0x001fe400000000bb */
        /* <DEDUP_REMOVED lines=12> */
[----:B------:R-:W4:Y:S04]  /*24440*/  LDL.LU R249, [R1+0x12c] ;  /* 0x00012c0001f97983 */ /* 0x000f280000300800 */
[----:B------:R-:W4:Y:S01]  /*24450*/  LDL.LU R250, [R1+0x128] ;  /* 0x0001280001fa7983 */ /* 0x000f220000300800 */
[----:B--2---:R-:W-:-:S03]  /*24460*/  LOP3.LUT R15, R252, 0xffff, RZ, 0xc0, !PT ;  /* 0x0000fffffc0f7812 */ /* 0x004fc600078ec0ff */
[----:B------:R-:W2:Y:S01]  /*24470*/  LDL.LU R252, [R1+0x124] ;  /* 0x0001240001fc7983 */ /* 0x000ea20000300800 */
[----:B---3--:R-:W-:-:S04]  /*24480*/  LOP3.LUT R16, R16, 0xffff, RZ, 0xc0, !PT ;  /* 0x0000ffff10107812 */ /* 0x008fc800078ec0ff */
[----:B------:R-:W-:Y:S02]  /*24490*/  PRMT R16, R15, 0x3340, R16 ;  /* 0x000033400f107816 */ /* 0x000fe40000000010 */
[----:B------:R-:W3:Y:S04]  /*244a0*/  LDL.LU R15, [R1+0x178] ;  /* 0x00017800010f7983 */ /* 0x000ee80000300800 */
[----:B------:R0:W-:Y:S01]  /*244b0*/  STL [R1+0x170], R16 ;  /* 0x0001701001007387 */ /* 0x0001e20000100800 */
[----:B-----5:R-:W-:Y:S02]  /*244c0*/  LOP3.LUT R163, R163, 0xffff, RZ, 0xc0, !PT ;  /* 0x0000ffffa3a37812 */ /* 0x020fe400078ec0ff */
[----:B----4-:R-:W-:Y:S01]  /*244d0*/  LOP3.LUT R166, R166, 0xffff, RZ, 0xc0, !PT ;  /* 0x0000ffffa6a67812 */ /* 0x010fe200078ec0ff */
[----:B0-----:R-:W4:Y:S03]  /*244e0*/  LDL.LU R16, [R1+0x160] ;  /* 0x0001600001107983 */ /* 0x001f260000300800 */
[----:B------:R-:W-:-:S02]  /*244f0*/  PRMT R163, R163, 0x3340, R166 ;  /* 0x00003340a3a37816 */ /* 0x000fc400000000a6 */
[----:B------:R-:W5:Y:S04]  /*24500*/  LDL.LU R166, [R1+0x15c] ;  /* 0x00015c0001a67983 */ /* 0x000f680000300800 */
        /* <DEDUP_REMOVED lines=10> */
[----:B------:R-:W-:Y:S02]  /*245b0*/  LOP3.LUT R165, R237, 0xffff, RZ, 0xc0, !PT ;  /* 0x0000ffffeda57812 */ /* 0x000fe400078ec0ff */
[----:B------:R-:W-:Y:S02]  /*245c0*/  LOP3.LUT R191, R240, 0xffff, RZ, 0xc0, !PT ;  /* 0x0000fffff0bf7812 */ /* 0x000fe400078ec0ff */
[----:B0-----:R-:W-:Y:S02]  /*245d0*/  LOP3.LUT R164, R234, 0xffff, RZ, 0xc0, !PT ;  /* 0x0000ffffeaa47812 */ /* 0x001fe400078ec0ff */
[----:B---3--:R-:W-:Y:S02]  /*245e0*/  LOP3.LUT R15, R15, 0xffff, RZ, 0xc0, !PT ;  /* 0x0000ffff0f0f7812 */ /* 0x008fe400078ec0ff */
[----:B----4-:R-:W-:Y:S02]  /*245f0*/  LOP3.LUT R16, R16, 0xffff, RZ, 0xc0, !PT ;  /* 0x0000ffff10107812 */ /* 0x010fe400078ec0ff */
[----:B-----5:R-:W-:-:S02]  /*24600*/  LOP3.LUT R163, R166, 0xffff, RZ, 0xc0, !PT ;  /* 0x0000ffffa6a37812 */ /* 0x020fc400078ec0ff */
[----:B------:R-:W-:Y:S02]  /*24610*/  LOP3.LUT R166, R235, 0xffff, RZ, 0xc0, !PT ;  /* 0x0000ffffeba67812 */ /* 0x000fe400078ec0ff */
[----:B------:R-:W-:Y:S02]  /*24620*/  PRMT R234, R15, 0x3340, R16 ;  /* 0x000033400fea7816 */ /* 0x000fe40000000010 */
[----:B------:R-:W-:Y:S02]  /*24630*/  PRMT R16, R164, 0x3340, R187 ;  /* 0x00003340a4107816 */ /* 0x000fe400000000bb */
[----:B------:R-:W-:Y:S02]  /*24640*/  PRMT R15, R163, 0x3340, R166 ;  /* 0x00003340a30f7816 */ /* 0x000fe400000000a6 */
[----:B------:R-:W-:Y:S01]  /*24650*/  PRMT R163, R165, 0x3340, R191 ;  /* 0x00003340a5a37816 */ /* 0x000fe200000000bf */
[----:B------:R0:W-:Y:S04]  /*24660*/  STL [R1+0x150], R234 ;  /* 0x000150ea01007387 */ /* 0x0001e80000100800 */
[----:B------:R1:W-:Y:S04]  /*24670*/  STL [R1+0x148], R15 ;  /* 0x0001480f01007387 */ /* 0x0003e80000100800 */
[----:B------:R3:W-:Y:S04]  /*24680*/  STL [R1+0x144], R16 ;  /* 0x0001441001007387 */ /* 0x0007e80000100800 */
[----:B------:R4:W-:Y:S04]  /*24690*/  STL [R1+0x14c], R163 ;  /* 0x00014ca301007387 */ /* 0x0009e80000100800 */
[----:B0-----:R-:W5:Y:S01]  /*246a0*/  LDL.LU R234, [R1+0xf4] ;  /* 0x0000f40001ea7983 */ /* 0x001f620000300800 */
[----:B-1----:R-:W-:-:S02]  /*246b0*/  LOP3.LUT R15, R241, 0xffff, RZ, 0xc0, !PT ;  /* 0x0000fffff10f7812 */ /* 0x002fc400078ec0ff */
[----:B---3--:R-:W-:Y:S01]  /*246c0*/  LOP3.LUT R16, R243, 0xffff, RZ, 0xc0, !PT ;  /* 0x0000fffff3107812 */ /* 0x008fe200078ec0ff */
[----:B------:R-:W3:Y:S04]  /*246d0*/  LDL.LU R237, [R1+0xec] ;  /* 0x0000ec0001ed7983 */ /* 0x000ee80000300800 */
[----:B------:R-:W5:Y:S04]  /*246e0*/  LDL.LU R235, [R1+0xe8] ;  /* 0x0000e80001eb7983 */ /* 0x000f680000300800 */
[----:B------:R-:W3:Y:S04]  /*246f0*/  LDL.LU R238, [R1+0xe4] ;  /* 0x0000e40001ee7983 */ /* 0x000ee80000300800 */
[----:B------:R-:W5:Y:S04]  /*24700*/  LDL.LU R240, [R1+0xe0] ;  /* 0x0000e00001f07983 */ /* 0x000f680000300800 */
[----:B------:R-:W5:Y:S01]  /*24710*/  LDL.LU R241, [R1+0xdc] ;  /* 0x0000dc0001f17983 */ /* 0x000f620000300800 */
[----:B------:R-:W-:-:S03]  /*24720*/  PRMT R243, R15, 0x3340, R16 ;  /* 0x000033400ff37816 */ /* 0x000fc60000000010 */
[----:B------:R-:W3:Y:S04]  /*24730*/  LDL.LU R15, [R1+0x138] ;  /* 0x00013800010f7983 */ /* 0x000ee80000300800 */
[----:B------:R-:W5:Y:S01]  /*24740*/  LDL.LU R16, [R1+0x120] ;  /* 0x0001200001107983 */ /* 0x000f620000300800 */
[----:B----4-:R-:W-:Y:S02]  /*24750*/  LOP3.LUT R163, R246, 0xffff, RZ, 0xc0, !PT ;  /* 0x0000fffff6a37812 */ /* 0x010fe400078ec0ff */
[----:B------:R-:W-:Y:S01]  /*24760*/  LOP3.LUT R166, R249, 0xffff, RZ, 0xc0, !PT ;  /* 0x0000fffff9a67812 */ /* 0x000fe200078ec0ff */
[----:B------:R0:W-:Y:S01]  /*24770*/  STL [R1+0x130], R243 ;  /* 0x000130f301007387 */ /* 0x0001e20000100800 */
[----:B------:R-:W-:Y:S02]  /*24780*/  LOP3.LUT R164, R244, 0xffff, RZ, 0xc0, !PT ;  /* 0x0000fffff4a47812 */ /* 0x000fe400078ec0ff */
[----:B------:R-:W-:-:S02]  /*24790*/  LOP3.LUT R187, R250, 0xffff, RZ, 0xc0, !PT ;  /* 0x0000fffffabb7812 */ /* 0x000fc400078ec0ff */
[----:B0-----:R-:W-:Y:S02]  /*247a0*/  PRMT R243, R163, 0x3340, R166 ;  /* 0x00003340a3f37816 */ /* 0x001fe400000000a6 */
[----:B------:R-:W4:Y:S04]  /*247b0*/  LDL.LU R163, [R1+0x11c] ;  /* 0x00011c0001a37983 */ /* 0x000f280000300800 */
[----:B------:R-:W4:Y:S04]  /*247c0*/  LDL.LU R166, [R1+0x104] ;  /* 0x0001040001a67983 */ /* 0x000f280000300800 */
[----:B------:R0:W-:Y:S01]  /*247d0*/  STL [R1+0x128], R243 ;  /* 0x000128f301007387 */ /* 0x0001e20000100800 */
[----:B------:R-:W-:-:S02]  /*247e0*/  LOP3.LUT R165, R247, 0xffff, RZ, 0xc0, !PT ;  /* 0x0000fffff7a57812 */ /* 0x000fc400078ec0ff */
[----:B--2---:R-:W-:Y:S02]  /*247f0*/  LOP3.LUT R191, R252, 0xffff, RZ, 0xc0, !PT ;  /* 0x0000fffffcbf7812 */ /* 0x004fe400078ec0ff */
[----:B0-----:R-:W-:Y:S02]  /*24800*/  PRMT R243, R164, 0x3340, R187 ;  /* 0x00003340a4f37816 */ /* 0x001fe400000000bb */
[----:B------:R-:W2:Y:S04]  /*24810*/  LDL.LU R164, [R1+0x110] ;  /* 0x0001100001a47983 */ /* 0x000ea80000300800 */
[----:B------:R-:W2:Y:S04]  /*24820*/  LDL.LU R187, [R1+0x100] ;  /* 0x0001000001bb7983 */ /* 0x000ea80000300800 */
[----:B------:R0:W-:Y:S02]  /*24830*/  STL [R1+0x124], R243 ;  /* 0x000124f301007387 */ /* 0x0001e40000100800 */
[----:B0-----:R-:W-:-:S02]  /*24840*/  PRMT R243, R165, 0x3340, R191 ;  /* 0x00003340a5f37816 */ /* 0x001fc400000000bf */
[----:B------:R-:W2:Y:S04]  /*24850*/  LDL.LU R165, [R1+0x10c] ;  /* 0x00010c0001a57983 */ /* 0x000ea80000300800 */
[----:B------:R-:W2:Y:S04]  /*24860*/  LDL.LU R191, [R1+0xfc] ;  /* 0x0000fc0001bf7983 */ /* 0x000ea80000300800 */
[----:B------:R0:W-:Y:S04]  /*24870*/  STL [R1+0x12c], R243 ;  /* 0x00012cf301007387 */ /* 0x0001e80000100800 */
[----:B0-----:R-:W2:Y:S04]  /*24880*/  LDL.LU R243, [R1+0xf0] ;  /* 0x0000f00001f37983 */ /* 0x001ea80000300800 */
[----:B------:R-:W2:Y:S04]  /*24890*/  LDL.LU R246, [R1+0xd8] ;  /* 0x0000d80001f67983 */ /* 0x000ea80000300800 */
[----:B------:R-:W2:Y:S04]  /*248a0*/  LDL.LU R244, [R1+0xd4] ;  /* 0x0000d40001f47983 */ /* 0x000ea80000300800 */
[----:B------:R-:W2:Y:S04]  /*248b0*/  LDL.LU R247, [R1+0xcc] ;  /* 0x0000cc0001f77983 */ /* 0x000ea80000300800 */
[----:B------:R-:W2:Y:S04]  /*248c0*/  LDL.LU R249, [R1+0xc8] ;  /* 0x0000c80001f97983 */ /* 0x000ea80000300800 */
[----:B------:R-:W2:Y:S04]  /*248d0*/  LDL.LU R250, [R1+0xbc] ;  /* 0x0000bc0001fa7983 */ /* 0x000ea80000300800 */
[----:B------:R-:W2:Y:S01]  /*248e0*/  LDL.LU R252, [R1+0xb8] ;  /* 0x0000b80001fc7983 */ /* 0x000ea20000300800 */
[----:B---3--:R-:W-:-:S02]  /*248f0*/  LOP3.LUT R15, R15, 0xffff, RZ, 0xc0, !PT ;  /* 0x0000ffff0f0f7812 */ /* 0x008fc400078ec0ff */
[----:B-----5:R-:W-:-:S04]  /*24900*/  LOP3.LUT R16, R16, 0xffff, RZ, 0xc0, !PT ;  /* 0x0000ffff10107812 */ /* 0x020fc800078ec0ff */
[----:B------:R-:W-:Y:S02]  /*24910*/  PRMT R16, R15, 0x3340, R16 ;  /* 0x000033400f107816 */ /* 0x000fe40000000010 */
[----:B------:R-:W3:Y:S04]  /*24920*/  LDL.LU R15, [R1+0x118] ;  /* 0x00011800010f7983 */ /* 0x000ee80000300800 */
[----:B------:R0:W-:Y:S04]  /*24930*/  STL [R1+0x10c], R16 ;  /* 0x00010c1001007387 */ /* 0x0001e80000100800 */
[----:B0-----:R-:W5:Y:S01]  /*24940*/  LDL.LU R16, [R1+0xf8] ;  /* 0x0000f80001107983 */ /* 0x001f620000300800 */
[----:B----4-:R-:W-:-:S02]  /*24950*/  LOP3.LUT R163, R163, 0xffff, RZ, 0xc0, !PT ;  /* 0x0000ffffa3a37812 */ /* 0x010fc400078ec0ff */
[----:B------:R-:W-:-:S04]  /*24960*/  LOP3.LUT R166, R166, 0xffff, RZ, 0xc0, !PT ;  /* 0x0000ffffa6a67812 */ /* 0x000fc800078ec0ff */
[----:B------:R-:W-:Y:S02]  /*24970*/  PRMT R166, R163, 0x3340, R166 ;  /* 0x00003340a3a67816 */ /* 0x000fe400000000a6 */
[----:B--2---:R-:W-:Y:S02]  /*24980*/  LOP3.LUT R164, R164, 0xffff, RZ, 0xc0, !PT ;  /* 0x0000ffffa4a47812 */ /* 0x004fe400078ec0ff */
[----:B------:R-:W-:-:S04]  /*24990*/  LOP3.LUT R187, R187, 0xffff, RZ, 0xc0, !PT ;  /* 0x0000ffffbbbb7812 */ /* 0x000fc800078ec0ff */
[----:B------:R-:W-:Y:S01]  /*249a0*/  PRMT R164, R164, 0x3340, R187 ;  /* 0x00003340a4a47816 */ /* 0x000fe200000000bb */
[----:B------:R0:W-:Y:S01]  /*249b0*/  STL [R1+0x100], R166 ;  /* 0x000100a601007387 */ /* 0x0001e20000100800 */
[----:B------:R-:W-:Y:S02]  /*249c0*/  LOP3.LUT R165, R165, 0xffff, RZ, 0xc0, !PT ;  /* 0x0000ffffa5a57812 */ /* 0x000fe400078ec0ff */
[----:B------:R-:W-:-:S04]  /*249d0*/  LOP3.LUT R191, R191, 0xffff, RZ, 0xc0, !PT ;  /* 0x0000ffffbfbf7812 */ /* 0x000fc800078ec0ff */
[----:B------:R-:W-:Y:S01]  /*249e0*/  PRMT R163, R165, 0x3340, R191 ;  /* 0x00003340a5a37816 */ /* 0x000fe200000000bf */
[----:B------:R1:W-:Y:S01]  /*249f0*/  STL [R1+0xfc], R164 ;  /* 0x0000fca401007387 */ /* 0x0003e20000100800 */
[----:B0-----:R-:W-:Y:S02]  /*24a00*/  LOP3.LUT R166, R238, 0xffff, RZ, 0xc0, !PT ;  /* 0x0000ffffeea67812 */ /* 0x001fe400078ec0ff */
[----:B------:R-:W-:Y:S01]  /*24a10*/  LOP3.LUT R187, R240, 0xffff, RZ, 0xc0, !PT ;  /* 0x0000fffff0bb7812 */ /* 0x000fe200078ec0ff */
[----:B------:R0:W-:Y:S01]  /*24a20*/  STL [R1+0x104], R163 ;  /* 0x000104a301007387 */ /* 0x0001e20000100800 */
[----:B------:R-:W-:Y:S02]  /*24a30*/  LOP3.LUT R165, R235, 0xffff, RZ, 0xc0, !PT ;  /* 0x0000ffffeba57812 */ /* 0x000fe400078ec0ff */
[----:B------:R-:W-:Y:S02]  /*24a40*/  LOP3.LUT R191, R241, 0xffff, RZ, 0xc0, !PT ;  /* 0x0000fffff1bf7812 */ /* 0x000fe400078ec0ff */
[----:B-1----:R-:W-:-:S02]  /*24a50*/  LOP3.LUT R164, R237, 0xffff, RZ, 0xc0, !PT ;  /* 0x0000ffffeda47812 */ /* 0x002fc400078ec0ff */
[----:B0-----:R-:W-:Y:S02]  /*24a60*/  LOP3.LUT R163, R234, 0xffff, RZ, 0xc0, !PT ;  /* 0x0000ffffeaa37812 */ /* 0x001fe400078ec0ff */
[----:B---3--:R-:W-:Y:S02]  /*24a70*/  LOP3.LUT R15, R15, 0xffff, RZ, 0xc0, !PT ;  /* 0x0000ffff0f0f7812 */ /* 0x008fe400078ec0ff */
[----:B-----5:R-:W-:-:S04]  /*24a80*/  LOP3.LUT R16, R16, 0xffff, RZ, 0xc0, !PT ;  /* 0x0000ffff10107812 */ /* 0x020fc800078ec0ff */
[----:B------:R-:W-:Y:S02]  /*24a90*/  PRMT R234, R15, 0x3340, R16 ;  /* 0x000033400fea7816 */ /* 0x000fe40000000010 */
[----:B------:R-:W-:Y:S02]  /*24aa0*/  PRMT R15, R163, 0x3340, R166 ;  /* 0x00003340a30f7816 */ /* 0x000fe400000000a6 */
[----:B------:R-:W-:Y:S02]  /*24ab0*/  PRMT R16, R164, 0x3340, R187 ;  /* 0x00003340a4107816 */ /* 0x000fe400000000bb */
[----:B------:R-:W-:Y:S01]  /*24ac0*/  PRMT R163, R165, 0x3340, R191 ;  /* 0x00003340a5a37816 */ /* 0x000fe200000000bf */
[----:B------:R-:W-:Y:S04]  /*24ad0*/  STL [R1+0xe8], R234 ;  /* 0x0000e8ea01007387 */ /* 0x000fe80000100800 */
[----:B------:R0:W-:Y:S04]  /*24ae0*/  STL [R1+0xe0], R15 ;  /* 0x0000e00f01007387 */ /* 0x0001e80000100800 */
[----:B------:R1:W-:Y:S04]  /*24af0*/  STL [R1+0xdc], R16 ;  /* 0x0000dc1001007387 */ /* 0x0003e80000100800 */
[----:B------:R2:W-:Y:S01]  /*24b00*/  STL [R1+0xe4], R163 ;  /* 0x0000e4a301007387 */ /* 0x0005e20000100800 */
[----:B------:R-:W-:-:S02]  /*24b10*/  LOP3.LUT R166, R250, 0xffff, RZ, 0xc0, !PT ;  /* 0x0000fffffaa67812 */ /* 0x000fc400078ec0ff */
[----:B------:R-:W-:Y:S02]  /*24b20*/  LOP3.LUT R164, R247, 0xffff, RZ, 0xc0, !PT ;  /* 0x0000fffff7a47812 */ /* 0x000fe400078ec0ff */
[----:B------:R-:W-:Y:S02]  /*24b30*/  LOP3.LUT R187, R252, 0xffff, RZ, 0xc0, !PT ;  /* 0x0000fffffcbb7812 */ /* 0x000fe400078ec0ff */
[----:B------:R-:W-:Y:S02]  /*24b40*/  LOP3.LUT R191, R10, 0xffff, RZ, 0xc0, !PT ;  /* 0x0000ffff0abf7812 */ /* 0x000fe400078ec0ff */
[----:B0-----:R-:W-:Y:S02]  /*24b50*/  LOP3.LUT R15, R243, 0xffff, RZ, 0xc0, !PT ;  /* 0x0000fffff30f7812 */ /* 0x001fe400078ec0ff */
[----:B-1----:R-:W-:Y:S02]  /*24b60*/  LOP3.LUT R16, R246, 0xffff, RZ, 0xc0, !PT ;  /* 0x0000fffff6107812 */ /* 0x002fe400078ec0ff */
[----:B--2---:R-:W-:-:S02]  /*24b70*/  LOP3.LUT R163, R244, 0xffff, RZ, 0xc0, !PT ;  /* 0x0000fffff4a37812 */ /* 0x004fc400078ec0ff */
[----:B------:R-:W-:Y:S02]  /*24b80*/  PRMT R10, R15, 0x3340, R16 ;  /* 0x000033400f0a7816 */ /* 0x000fe40000000010 */
[----:B------:R-:W-:Y:S02]  /*24b90*/  PRMT R16, R163, 0x3340, R166 ;  /* 0x00003340a3107816 */ /* 0x000fe400000000a6 */
[----:B------:R-:W-:Y:S02]  /*24ba0*/  PRMT R15, R164, 0x3340, R187 ;  /* 0x00003340a40f7816 */ /* 0x000fe400000000bb */
[----:B------:R-:W-:Y:S01]  /*24bb0*/  LOP3.LUT R165, R249, 0xffff, RZ, 0xc0, !PT ;  /* 0x0000fffff9a57812 */ /* 0x000fe200078ec0ff */
[----:B------:R0:W-:Y:S04]  /*24bc0*/  STL [R1+0xc8], R10 ;  /* 0x0000c80a01007387 */ /* 0x0001e80000100800 */
[----:B------:R-:W-:Y:S04]  /*24bd0*/  STL [R1+0xbc], R16 ;  /* 0x0000bc1001007387 */ /* 0x000fe80000100800 */
[----:B------:R1:W-:Y:S01]  /*24be0*/  STL [R1+0xb8], R15 ;  /* 0x0000b80f01007387 */ /* 0x0003e20000100800 */
[----:B------:R-:W-:-:S02]  /*24bf0*/  LOP3.LUT R166, R4, 0xffff, RZ, 0xc0, !PT ;  /* 0x0000ffff04a67812 */ /* 0x000fc400078ec0ff */
[----:B0-----:R-:W-:Y:S02]  /*24c00*/  PRMT R10, R165, 0x3340, R191 ;  /* 0x00003340a50a7816 */ /* 0x001fe400000000bf */
[----:B------:R-:W-:Y:S02]  /*24c10*/  LOP3.LUT R165, R9, 0xffff, RZ, 0xc0, !PT ;  /* 0x0000ffff09a57812 */ /* 0x000fe400078ec0ff */
[----:B-1----:R-:W-:Y:S02]  /*24c20*/  LOP3.LUT R15, R8, 0xffff, RZ, 0xc0, !PT ;  /* 0x0000ffff080f7812 */ /* 0x002fe400078ec0ff */
[----:B------:R-:W-:Y:S02]  /*24c30*/  LOP3.LUT R164, R7, 0xffff, RZ, 0xc0, !PT ;  /* 0x0000ffff07a47812 */ /* 0x000fe400078ec0ff */
[----:B------:R-:W-:Y:S02]  /*24c40*/  PRMT R4, R165, 0x3340, R15 ;  /* 0x00003340a5047816 */ /* 0x000fe4000000000f */
[----:B------:R-:W-:-:S02]  /*24c50*/  LOP3.LUT R163, R6, 0xffff, RZ, 0xc0, !PT ;  /* 0x0000ffff06a37812 */ /* 0x000fc400078ec0ff */
[----:B------:R-:W-:Y:S01]  /*24c60*/  LOP3.LUT R187, R3, 0xffff, RZ, 0xc0, !PT ;  /* 0x0000ffff03bb7812 */ /* 0x000fe200078ec0ff */
[----:B------:R-:W-:Y:S04]  /*24c70*/  STL [R1+0xb0], R10 ;  /* 0x0000b00a01007387 */ /* 0x000fe80000100800 */
[----:B------:R0:W-:Y:S01]  /*24c80*/  STL [R1+0x1810], R4 ;  /* 0x0018100401007387 */ /* 0x0001e20000100800 */
[----:B------:R-:W-:Y:S02]  /*24c90*/  LOP3.LUT R16, R5, 0xffff, RZ, 0xc0, !PT ;  /* 0x0000ffff05107812 */ /* 0x000fe400078ec0ff */
[----:B------:R-:W-:Y:S02]  /*24ca0*/  LOP3.LUT R191, R2, 0xffff, RZ, 0xc0, !PT ;  /* 0x0000ffff02bf7812 */ /* 0x000fe400078ec0ff */
[----:B------:R-:W-:-:S02]  /*24cb0*/  PRMT R3, R163, 0x3340, R187 ;  /* 0x00003340a3037816 */ /* 0x000fc400000000bb */
[----:B------:R-:W-:Y:S02]  /*24cc0*/  LOP3.LUT R15, R0, 0xffff, RZ, 0xc0, !PT ;  /* 0x0000ffff000f7812 */ /* 0x000fe400078ec0ff */
[----:B0-----:R-:W-:Y:S02]  /*24cd0*/  PRMT R4, R164, 0x3340, R166 ;  /* 0x00003340a4047816 */ /* 0x001fe400000000a6 */
[----:B------:R-:W-:Y:S02]  /*24ce0*/  PRMT R2, R16, 0x3340, R191 ;  /* 0x0000334010027816 */ /* 0x000fe400000000bf */
[----:B------:R-:W-:Y:S01]  /*24cf0*/  PRMT R7, R15, 0x3340, R185 ;  /* 0x000033400f077816 */ /* 0x000fe200000000b9 */
[----:B------:R-:W-:Y:S04]  /*24d00*/  STL [R1+0xa8], R4 ;  /* 0x0000a80401007387 */ /* 0x000fe80000100800 */
[----:B------:R0:W-:Y:S04]  /*24d10*/  STL [R1+0xa4], R3 ;  /* 0x0000a40301007387 */ /* 0x0001e80000100800 */
[----:B------:R1:W-:Y:S04]  /*24d20*/  STL [R1+0x98], R2 ;  /* 0x0000980201007387 */ /* 0x0003e80000100800 */
[----:B------:R-:W-:Y:S01]  /*24d30*/  STL [R1+0x1814], R7 ;  /* 0x0018140701007387 */ /* 0x000fe20000100800 */
[----:B------:R-:W-:-:S02]  /*24d40*/  PRMT R0, R183, 0x3340, R162 ;  /* 0x00003340b7007816 */ /* 0x000fc400000000a2 */
[----:B0-----:R-:W-:Y:S02]  /*24d50*/  PRMT R3, R161, 0x3340, R182 ;  /* 0x00003340a1037816 */ /* 0x001fe400000000b6 */
[----:B-1----:R-:W-:-:S03]  /*24d60*/  PRMT R2, R184, 0x3340, R21 ;  /* 0x00003340b8027816 */ /* 0x002fc60000000015 */
[----:B------:R0:W-:Y:S04]  /*24d70*/  STL [R1+0x94], R3 ;  /* 0x0000940301007387 */ /* 0x0001e80000100800 */
[----:B------:R1:W-:Y:S04]  /*24d80*/  STL [R1+0x80], R2 ;  /* 0x0000800201007387 */ /* 0x0003e80000100800 */
[----:B------:R-:W-:Y:S01]  /*24d90*/  STL [R1+0x78], R0 ;  /* 0x0000780001007387 */ /* 0x000fe20000100800 */
[----:B0-----:R-:W-:Y:S02]  /*24da0*/  PRMT R3, R160, 0x3340, R181 ;  /* 0x00003340a0037816 */ /* 0x001fe400000000b5 */
[----:B-1----:R-:W-:-:S03]  /*24db0*/  PRMT R2, R180, 0x3340, R20 ;  /* 0x00003340b4027816 */ /* 0x002fc60000000014 */
[----:B------:R0:W-:Y:S02]  /*24dc0*/  STL [R1+0x1818], R3 ;  /* 0x0018180301007387 */ /* 0x0001e40000100800 */
[----:B0-----:R-:W-:-:S05]  /*24dd0*/  PRMT R3, R154, 0x3340, R178 ;  /* 0x000033409a037816 */ /* 0x001fca00000000b2 */
[----:B------:R-:W-:Y:S04]  /*24de0*/  STL [R1+0x68], R3 ;  /* 0x0000680301007387 */ /* 0x000fe80000100800 */
[----:B------:R-:W2:Y:S04]  /*24df0*/  LDL R237, [R1+0x760] ;  /* 0x0007600001ed7983 */ /* 0x000ea80000100800 */
[----:B------:R-:W-:Y:S04]  /*24e00*/  STL [R1+0x60], R2 ;  /* 0x0000600201007387 */ /* 0x000fe80000100800 */
[----:B------:R-:W3:Y:S01]  /*24e10*/  LDL R15, [R1+0x764] ;  /* 0x00076400010f7983 */ /* 0x000ee20000100800 */
[----:B------:R-:W-:-:S02]  /*24e20*/  PRMT R5, R14, 0x3340, R168 ;  /* 0x000033400e057816 */ /* 0x000fc400000000a8 */
[----:B------:R-:W-:Y:S02]  /*24e30*/  PRMT R229, RZ, 0x7610, R229 ;  /* 0x00007610ffe57816 */ /* 0x000fe400000000e5 */
[----:B------:R-:W-:Y:S02]  /*24e40*/  LOP3.LUT R179, R179, 0xffff, RZ, 0xc0, !PT ;  /* 0x0000ffffb3b37812 */ /* 0x000fe400078ec0ff */
[----:B------:R-:W-:-:S04]  /*24e50*/  LOP3.LUT R22, R22, 0xffff, RZ, 0xc0, !PT ;  /* 0x0000ffff16167812 */ /* 0x000fc800078ec0ff */
[----:B------:R-:W-:-:S05]  /*24e60*/  PRMT R0, R179, 0x3340, R22 ;  /* 0x00003340b3007816 */ /* 0x000fca0000000016 */
[----:B------:R0:W-:Y:S04]  /*24e70*/  STL [R1+0x58], R0 ;  /* 0x0000580001007387 */ /* 0x0001e80000100800 */
[----:B------:R-:W4:Y:S04]  /*24e80*/  LDL R235, [R1+0x758] ;  /* 0x0007580001eb7983 */ /* 0x000f280000100800 */
[----:B------:R-:W5:Y:S04]  /*24e90*/  LDL R234, [R1+0x75c] ;  /* 0x00075c0001ea7983 */ /* 0x000f680000100800 */
[----:B------:R-:W4:Y:S04]  /*24ea0*/  LDL R178, [R1+0x750] ;  /* 0x0007500001b27983 */ /* 0x000f280000100800 */
[----:B------:R-:W4:Y:S01]  /*24eb0*/  LDL R166, [R1+0x754] ;  /* 0x0007540001a67983 */ /* 0x000f220000100800 */
[----:B------:R-:W-:-:S02]  /*24ec0*/  LOP3.LUT R152, R152, 0xffff, RZ, 0xc0, !PT ;  /* 0x0000ffff98987812 */ /* 0x000fc400078ec0ff */
[----:B------:R-:W-:Y:S02]  /*24ed0*/  LOP3.LUT R177, R177, 0xffff, RZ, 0xc0, !PT ;  /* 0x0000ffffb1b17812 */ /* 0x000fe400078ec0ff */
[----:B------:R-:W-:Y:S02]  /*24ee0*/  LOP3.LUT R158, R158, 0xffff, RZ, 0xc0, !PT ;  /* 0x0000ffff9e9e7812 */ /* 0x000fe400078ec0ff */
[----:B------:R-:W-:Y:S01]  /*24ef0*/  LOP3.LUT R174, R174, 0xffff, RZ, 0xc0, !PT ;  /* 0x0000ffffaeae7812 */ /* 0x000fe200078ec0ff */
[----:B------:R-:W4:Y:S04]  /*24f00*/  LDL R165, [R1+0x748] ;  /* 0x0007480001a57983 */ /* 0x000f280000100800 */
[----:B------:R-:W4:Y:S01]  /*24f10*/  LDL R164, [R1+0x74c] ;  /* 0x00074c0001a47983 */ /* 0x000f220000100800 */
[----:B---3--:R-:W-:-:S02]  /*24f20*/  @!P0 IMAD.MOV.U32 R14, RZ, RZ, R15 ;  /* 0x000000ffff0e8224 */ /* 0x008fc400078e000f */
[----:B--2---:R-:W-:Y:S01]  /*24f30*/  @!P0 IMAD.MOV.U32 R15, RZ, RZ, R237 ;  /* 0x000000ffff0f8224 */ /* 0x004fe200078e00ed */
[----:B------:R-:W-:Y:S02]  /*24f40*/  LOP3.LUT R176, R176, 0xffff, RZ, 0xc0, !PT ;  /* 0x0000ffffb0b07812 */ /* 0x000fe400078ec0ff */
[----:B------:R-:W-:Y:S02]  /*24f50*/  LOP3.LUT R17, R17, 0xffff, RZ, 0xc0, !PT ;  /* 0x0000ffff11117812 */ /* 0x000fe400078ec0ff */
[----:B------:R-:W-:Y:S02]  /*24f60*/  LOP3.LUT R175, R175, 0xffff, RZ, 0xc0, !PT ;  /* 0x0000ffffafaf7812 */ /* 0x000fe400078ec0ff */
[----:B------:R-:W-:Y:S01]  /*24f70*/  LOP3.LUT R159, R159, 0xffff, RZ, 0xc0, !PT ;  /* 0x0000ffff9f9f7812 */ /* 0x000fe200078ec0ff */
[----:B------:R-:W2:Y:S01]  /*24f80*/  @!P0 LDG.E.U8 R229, desc[UR60][R14.64] ;  /* 0x0000003c0ee58981 */ /* 0x000ea2000c1e1100 */
[----:B------:R-:W-:Y:S02]  /*24f90*/  PRMT R6, R152, 0x3340, R177 ;  /* 0x0000334098067816 */ /* 0x000fe400000000b1 */
[----:B------:R-:W-:-:S02]  /*24fa0*/  LOP3.LUT R157, R157, 0xffff, RZ, 0xc0, !PT ;  /* 0x0000ffff9d9d7812 */ /* 0x000fc400078ec0ff */
[----:B------:R-:W-:Y:S02]  /*24fb0*/  LOP3.LUT R173, R173, 0xffff, RZ, 0xc0, !PT ;  /* 0x0000ffffadad7812 */ /* 0x000fe400078ec0ff */
[----:B------:R-:W-:Y:S02]  /*24fc0*/  PRMT R7, R158, 0x3340, R174 ;  /* 0x000033409e077816 */ /* 0x000fe400000000ae */
[----:B------:R-:W-:Y:S02]  /*24fd0*/  LOP3.LUT R155, R155, 0xffff, RZ, 0xc0, !PT ;  /* 0x0000ffff9b9b7812 */ /* 0x000fe400078ec0ff */
[----:B------:R-:W-:Y:S02]  /*24fe0*/  LOP3.LUT R170, R170, 0xffff, RZ, 0xc0, !PT ;  /* 0x0000ffffaaaa7812 */ /* 0x000fe400078ec0ff */
[----:B0-----:R-:W-:Y:S02]  /*24ff0*/  PRMT R0, R176, 0x3340, R17 ;  /* 0x00003340b0007816 */ /* 0x001fe40000000011 */
[----:B------:R-:W-:-:S02]  /*25000*/  LOP3.LUT R172, R172, 0xffff, RZ, 0xc0, !PT ;  /* 0x0000ffffacac7812 */ /* 0x000fc400078ec0ff */
[----:B------:R-:W-:Y:S02]  /*25010*/  LOP3.LUT R19, R19, 0xffff, RZ, 0xc0, !PT ;  /* 0x0000ffff13137812 */ /* 0x000fe400078ec0ff */
[----:B------:R-:W-:Y:S02]  /*25020*/  PRMT R8, R175, 0x3340, R159 ;  /* 0x00003340af087816 */ /* 0x000fe4000000009f */
[----:B------:R-:W-:Y:S02]  /*25030*/  LOP3.LUT R171, R171, 0xffff, RZ, 0xc0, !PT ;  /* 0x0000ffffabab7812 */ /* 0x000fe400078ec0ff */
[----:B------:R-:W-:Y:S01]  /*25040*/  LOP3.LUT R23, R23, 0xffff, RZ, 0xc0, !PT ;  /* 0x0000ffff17177812 */ /* 0x000fe200078ec0ff */
[----:B------:R-:W3:Y:S04]  /*25050*/  LDL R163, [R1+0x740] ;  /* 0x0007400001a37983 */ /* 0x000ee80000100800 */
[----:B------:R-:W3:Y:S04]  /*25060*/  LDL R162, [R1+0x744] ;  /* 0x0007440001a27983 */ /* 0x000ee80000100800 */
[----:B------:R-:W3:Y:S04]  /*25070*/  LDL R161, [R1+0x738] ;  /* 0x0007380001a17983 */ /* 0x000ee80000100800 */
[----:B------:R-:W3:Y:S01]  /*25080*/  LDL R160, [R1+0x73c] ;  /* 0x00073c0001a07983 */ /* 0x000ee20000100800 */
[----:B------:R-:W-:-:S02]  /*25090*/  PRMT R10, R157, 0x3340, R173 ;  /* 0x000033409d0a7816 */ /* 0x000fc400000000ad */
[----:B------:R-:W-:Y:S02]  /*250a0*/  LOP3.LUT R153, R153, 0xffff, RZ, 0xc0, !PT ;  /* 0x0000ffff99997812 */ /* 0x000fe400078ec0ff */
[----:B------:R-:W-:Y:S01]  /*250b0*/  LOP3.LUT R169, R169, 0xffff, RZ, 0xc0, !PT ;  /* 0x0000ffffa9a97812 */ /* 0x000fe200078ec0ff */
[----:B------:R0:W-:Y:S01]  /*250c0*/  STL [R1+0x181c], R6 ;  /* 0x00181c0601007387 */ /* 0x0001e20000100800 */
[----:B------:R-:W-:-:S03]  /*250d0*/  PRMT R3, R155, 0x3340, R170 ;  /* 0x000033409b037816 */ /* 0x000fc600000000aa */
[----:B------:R-:W-:Y:S01]  /*250e0*/  STL [R1+0x1820], R7 ;  /* 0x0018200701007387 */ /* 0x000fe20000100800 */
[----:B------:R-:W-:Y:S02]  /*250f0*/  PRMT R4, R172, 0x3340, R19 ;  /* 0x00003340ac047816 */ /* 0x000fe40000000013 */
[----:B------:R-:W-:Y:S02]  /*25100*/  LOP3.LUT R18, R18, 0xffff, RZ, 0xc0, !PT ;  /* 0x0000ffff12127812 */ /* 0x000fe400078ec0ff */
[----:B------:R-:W-:Y:S01]  /*25110*/  LOP3.LUT R156, R156, 0xffff, RZ, 0xc0, !PT ;  /* 0x0000ffff9c9c7812 */ /* 0x000fe200078ec0ff */
[----:B------:R-:W-:Y:S01]  /*25120*/  STL [R1+0x1824], R0 ;  /* 0x0018240001007387 */ /* 0x000fe20000100800 */
[----:B------:R-:W-:-:S03]  /*25130*/  PRMT R2, R171, 0x3340, R23 ;  /* 0x00003340ab027816 */ /* 0x000fc60000000017 */
[----:B------:R-:W-:Y:S01]  /*25140*/  STL [R1+0x1828], R8 ;  /* 0x0018280801007387 */ /* 0x000fe20000100800 */
[----:B------:R-:W-:-:S03]  /*25150*/  PRMT R9, R153, 0x3340, R169 ;  /* 0x0000334099097816 */ /* 0x000fc600000000a9 */
[----:B------:R-:W-:Y:S04]  /*25160*/  STL [R1+0x182c], R10 ;  /* 0x00182c0a01007387 */ /* 0x000fe80000100800 */
[----:B------:R1:W-:Y:S01]  /*25170*/  STL [R1+0x1830], R3 ;  /* 0x0018300301007387 */ /* 0x0003e20000100800 */
[----:B------:R-:W-:-:S03]  /*25180*/  PRMT R252, R18, 0x3340, R156 ;  /* 0x0000334012fc7816 */ /* 0x000fc6000000009c */
[----:B------:R5:W-:Y:S04]  /*25190*/  STL [R1+0x1834], R4 ;  /* 0x0018340401007387 */ /* 0x000be80000100800 */
[----:B------:R-:W-:Y:S04]  /*251a0*/  STL [R1+0x1838], R2 ;  /* 0x0018380201007387 */ /* 0x000fe80000100800 */
[----:B------:R-:W-:Y:S04]  /*251b0*/  STL [R1+0x183c], R9 ;  /* 0x00183c0901007387 */ /* 0x000fe80000100800 */
[----:B------:R4:W-:Y:S04]  /*251c0*/  STL [R1+0x1840], R5 ;  /* 0x0018400501007387 */ /* 0x0009e80000100800 */
[----:B------:R-:W-:Y:S04]  /*251d0*/  STL [R1+0x1844], R252 ;  /* 0x001844fc01007387 */ /* 0x000fe80000100800 */
[----:B0-----:R-:W3:Y:S04]  /*251e0*/  LDL R6, [R1+0x730] ;  /* 0x0007300001067983 */ /* 0x001ee80000100800 */
[----:B-1----:R-:W3:Y:S04]  /*251f0*/  LDL R3, [R1+0x72c] ;  /* 0x00072c0001037983 */ /* 0x002ee80000100800 */
[----:B-----5:R-:W5:Y:S04]  /*25200*/  LDL R4, [R1+0x728] ;  /* 0x0007280001047983 */ /* 0x020f680000100800 */
[----:B----4-:R-:W4:Y:S01]  /*25210*/  LDL R5, [R1+0x734] ;  /* 0x0007340001057983 */ /* 0x010f220000100800 */
[----:B------:R-:W-:-:S02]  /*25220*/  LOP3.LUT R228, R228, 0xffff, RZ, 0xc0, !PT ;  /* 0x0000ffffe4e47812 */ /* 0x000fc400078ec0ff */
[----:B------:R-:W-:Y:S01]  /*25230*/  LOP3.LUT R224, R224, 0xffff, RZ, 0xc0, !PT ;  /* 0x0000ffffe0e07812 */ /* 0x000fe200078ec0ff */
[----:B--2---:R0:W-:Y:S04]  /*25240*/  STL [R1+0x1848], R229 ;  /* 0x001848e501007387 */ /* 0x0041e80000100800 */
[----:B------:R-:W2:Y:S04]  /*25250*/  LDL R2, [R1+0x720] ;  /* 0x0007200001027983 */ /* 0x000ea80000100800 */
[----:B------:R-:W2:Y:S01]  /*25260*/  LDL R0, [R1+0x724] ;  /* 0x0007240001007983 */ /* 0x000ea20000100800 */
[----:B------:R-:W-:-:S02]  /*25270*/  PRMT R186, R228, 0x3340, R224 ;  /* 0x00003340e4ba7816 */ /* 0x000fc400000000e0 */
[----:B------:R-:W-:Y:S02]  /*25280*/  PRMT R228, RZ, 0x7610, R228 ;  /* 0x00007610ffe47816 */ /* 0x000fe400000000e4 */
[----:B------:R-:W-:Y:S02]  /*25290*/  LOP3.LUT R227, R227, 0xffff, RZ, 0xc0, !PT ;  /* 0x0000ffffe3e37812 */ /* 0x000fe400078ec0ff */
[----:B------:R-:W-:Y:S01]  /*252a0*/  LOP3.LUT R203, R203, 0xffff, RZ, 0xc0, !PT ;  /* 0x0000ffffcbcb7812 */ /* 0x000fe200078ec0ff */
[----:B------:R-:W-:Y:S02]  /*252b0*/  @!P0 IMAD.MOV.U32 R14, RZ, RZ, R234 ;  /* 0x000000ffff0e8224 */ /* 0x000fe400078e00ea */
[----:B------:R-:W-:Y:S01]  /*252c0*/  @!P0 IMAD.MOV.U32 R15, RZ, RZ, R235 ;  /* 0x000000ffff0f8224 */ /* 0x000fe200078e00eb */
[----:B------:R-:W2:Y:S01]  /*252d0*/  LDL R159, [R1+0x718] ;  /* 0x00071800019f7983 */ /* 0x000ea20000100800 */
[----:B------:R-:W-:Y:S02]  /*252e0*/  PRMT R188, R227, 0x3340, R203 ;  /* 0x00003340e3bc7816 */ /* 0x000fe400000000cb */
[----:B------:R-:W-:Y:S01]  /*252f0*/  PRMT R227, RZ, 0x7610, R227 ;  /* 0x00007610ffe37816 */ /* 0x000fe200000000e3 */
[----:B------:R-:W2:Y:S04]  /*25300*/  LDL R158, [R1+0x71c] ;  /* 0x00071c00019e7983 */ /* 0x000ea80000100800 */
[----:B------:R1:W2:Y:S01]  /*25310*/  @!P0 LDG.E.U8 R228, desc[UR60][R14.64] ;  /* 0x0000003c0ee48981 */ /* 0x0002a2000c1e1100 */
[----:B------:R-:W-:-:S03]  /*25320*/  PRMT R226, RZ, 0x7610, R226 ;  /* 0x00007610ffe27816 */ /* 0x000fc600000000e2 */
[----:B------:R-:W2:Y:S04]  /*25330*/  LDL R10, [R1+0x710] ;  /* 0x00071000010a7983 */ /* 0x000ea80000100800 */
[----:B------:R-:W2:Y:S01]  /*25340*/  LDL R9, [R1+0x714] ;  /* 0x0007140001097983 */ /* 0x000ea20000100800 */
[----:B------:R-:W-:-:S03]  /*25350*/  PRMT R225, RZ, 0x7610, R225 ;  /* 0x00007610ffe17816 */ /* 0x000fc600000000e1 */
[----:B------:R-:W2:Y:S04]  /*25360*/  LDL R8, [R1+0x700] ;  /* 0x0007000001087983 */ /* 0x000ea80000100800 */
[----:B------:R-:W2:Y:S01]  /*25370*/  LDL R7, [R1+0x704] ;  /* 0x0007040001077983 */ /* 0x000ea20000100800 */
[----:B-1----:R-:W-:Y:S02]  /*25380*/  @!P0 IMAD.MOV.U32 R14, RZ, RZ, R166 ;  /* 0x000000ffff0e8224 */ /* 0x002fe400078e00a6 */
[----:B------:R-:W-:-:S05]  /*25390*/  @!P0 IMAD.MOV.U32 R15, RZ, RZ, R178 ;  /* 0x000000ffff0f8224 */ /* 0x000fca00078e00b2 */
[----:B------:R1:W2:Y:S02]  /*253a0*/  @!P0 LDG.E.U8 R227, desc[UR60][R14.64] ;  /* 0x0000003c0ee38981 */ /* 0x0002a4000c1e1100 */
[----:B-1----:R-:W-:Y:S02]  /*253b0*/  @!P0 IMAD.MOV.U32 R14, RZ, RZ, R164 ;  /* 0x000000ffff0e8224 */ /* 0x002fe400078e00a4 */
[----:B------:R-:W-:Y:S01]  /*253c0*/  @!P0 IMAD.MOV.U32 R15, RZ, RZ, R165 ;  /* 0x000000ffff0f8224 */ /* 0x000fe200078e00a5 */
[----:B------:R-:W-:Y:S02]  /*253d0*/  PRMT R224, RZ, 0x7610, R224 ;  /* 0x00007610ffe07816 */ /* 0x000fe400000000e0 */
[----:B------:R-:W-:Y:S02]  /*253e0*/  PRMT R203, RZ, 0x7610, R203 ;  /* 0x00007610ffcb7816 */ /* 0x000fe400000000cb */
[----:B------:R-:W-:Y:S02]  /*253f0*/  PRMT R201, RZ, 0x7610, R201 ;  /* 0x00007610ffc97816 */ /* 0x000fe400000000c9 */
[----:B------:R-:W-:Y:S01]  /*25400*/  PRMT R191, RZ, 0x7610, R191 ;  /* 0x00007610ffbf7816 */ /* 0x000fe200000000bf */
[----:B------:R3:W2:Y:S01]  /*25410*/  @!P0 LDG.E.U8 R226, desc[UR60][R14.64] ;  /* 0x0000003c0ee28981 */ /* 0x0006a2000c1e1100 */
[----:B------:R-:W-:-:S02]  /*25420*/  PRMT R187, RZ, 0x7610, R187 ;  /* 0x00007610ffbb7816 */ /* 0x000fc400000000bb */
[----:B------:R-:W-:Y:S02]  /*25430*/  PRMT R185, RZ, 0x7610, R185 ;  /* 0x00007610ffb97816 */ /* 0x000fe400000000b9 */
[----:B------:R-:W-:Y:S02]  /*25440*/  PRMT R184, RZ, 0x7610, R184 ;  /* 0x00007610ffb87816 */ /* 0x000fe400000000b8 */
[----:B------:R-:W-:Y:S02]  /*25450*/  PRMT R183, RZ, 0x7610, R183 ;  /* 0x00007610ffb77816 */ /* 0x000fe400000000b7 */
[----:B------:R-:W-:Y:S02]  /*25460*/  PRMT R182, RZ, 0x7610, R182 ;  /* 0x00007610ffb67816 */ /* 0x000fe400000000b6 */
[----:B------:R-:W-:Y:S02]  /*25470*/  PRMT R181, RZ, 0x7610, R181 ;  /* 0x00007610ffb57816 */ /* 0x000fe400000000b5 */
[----:B------:R-:W-:-:S02]  /*25480*/  PRMT R180, RZ, 0x7610, R180 ;  /* 0x00007610ffb47816 */ /* 0x000fc400000000b4 */
[----:B------:R-:W-:Y:S01]  /*25490*/  PRMT R157, RZ, 0x7610, R157 ;  /* 0x00007610ff9d7816 */ /* 0x000fe2000000009d */
[----:B------:R-:W2:Y:S01]  /*254a0*/  LDL R165, [R1+0x6a0] ;  /* 0x0006a00001a57983 */ /* 0x000ea20000100800 */
[----:B---3--:R-:W-:Y:S02]  /*254b0*/  @!P0 IMAD.MOV.U32 R14, RZ, RZ, R162 ;  /* 0x000000ffff0e8224 */ /* 0x008fe400078e00a2 */
[----:B------:R-:W-:Y:S01]  /*254c0*/  @!P0 IMAD.MOV.U32 R15, RZ, RZ, R163 ;  /* 0x000000ffff0f8224 */ /* 0x000fe200078e00a3 */
[----:B------:R-:W3:Y:S04]  /*254d0*/  LDL R162, [R1+0x70c] ;  /* 0x00070c0001a27983 */ /* 0x000ee80000100800 */
[----:B------:R-:W3:Y:S04]  /*254e0*/  LDL R163, [R1+0x708] ;  /* 0x0007080001a37983 */ /* 0x000ee80000100800 */
[----:B------:R1:W3:Y:S04]  /*254f0*/  @!P0 LDG.E.U8 R225, desc[UR60][R14.64] ;  /* 0x0000003c0ee18981 */ /* 0x0002e8000c1e1100 */
[----:B------:R-:W3:Y:S01]  /*25500*/  LDL R164, [R1+0x6a4] ;  /* 0x0006a40001a47983 */ /* 0x000ee20000100800 */
[----:B-1----:R-:W-:-:S02]  /*25510*/  @!P0 IMAD.MOV.U32 R14, RZ, RZ, R160 ;  /* 0x000000ffff0e8224 */ /* 0x002fc400078e00a0 */
[----:B------:R-:W-:Y:S01]  /*25520*/  @!P0 IMAD.MOV.U32 R15, RZ, RZ, R161 ;  /* 0x000000ffff0f8224 */ /* 0x000fe200078e00a1 */
[----:B------:R-:W3:Y:S04]  /*25530*/  LDL R160, [R1+0x6e4] ;  /* 0x0006e40001a07983 */ /* 0x000ee80000100800 */
[----:B------:R-:W3:Y:S04]  /*25540*/  LDL R161, [R1+0x6e0] ;  /* 0x0006e00001a17983 */ /* 0x000ee80000100800 */
[----:B------:R4:W3:Y:S02]  /*25550*/  @!P0 LDG.E.U8 R224, desc[UR60][R14.64] ;  /* 0x0000003c0ee08981 */ /* 0x0008e4000c1e1100 */
[----:B----4-:R-:W-:-:S02]  /*25560*/  @!P0 IMAD.MOV.U32 R14, RZ, RZ, R5 ;  /* 0x000000ffff0e8224 */ /* 0x010fc400078e0005 */
[----:B------:R-:W-:Y:S01]  /*25570*/  @!P0 IMAD.MOV.U32 R15, RZ, RZ, R6 ;  /* 0x000000ffff0f8224 */ /* 0x000fe200078e0006 */
[----:B------:R-:W4:Y:S04]  /*25580*/  LDL R5, [R1+0x6fc] ;  /* 0x0006fc0001057983 */ /* 0x000f280000100800 */
[----:B------:R-:W4:Y:S04]  /*25590*/  LDL R6, [R1+0x6f8] ;  /* 0x0006f80001067983 */ /* 0x000f280000100800 */
[----:B------:R1:W4:Y:S02]  /*255a0*/  @!P0 LDG.E.U8 R203, desc[UR60][R14.64] ;  /* 0x0000003c0ecb8981 */ /* 0x000324000c1e1100 */
[----:B-1----:R-:W-:-:S02]  /*255b0*/  @!P0 IMAD.MOV.U32 R14, RZ, RZ, R3 ;  /* 0x000000ffff0e8224 */ /* 0x002fc400078e0003 */
[----:B-----5:R-:W-:Y:S01]  /*255c0*/  @!P0 IMAD.MOV.U32 R15, RZ, RZ, R4 ;  /* 0x000000ffff0f8224 */ /* 0x020fe200078e0004 */
[----:B------:R-:W5:Y:S04]  /*255d0*/  LDL R3, [R1+0x6f4] ;  /* 0x0006f40001037983 */ /* 0x000f680000100800 */
[----:B------:R-:W5:Y:S04]  /*255e0*/  LDL R4, [R1+0x6f0] ;  /* 0x0006f00001047983 */ /* 0x000f680000100800 */
[----:B------:R2:W5:Y:S02]  /*255f0*/  @!P0 LDG.E.U8 R201, desc[UR60][R14.64] ;  /* 0x0000003c0ec98981 */ /* 0x000564000c1e1100 */
[----:B--2---:R-:W-:-:S02]  /*25600*/  @!P0 IMAD.MOV.U32 R15, RZ, RZ, R2 ;  /* 0x000000ffff0f8224 */ /* 0x004fc400078e0002 */
[----:B------:R-:W-:Y:S01]  /*25610*/  @!P0 IMAD.MOV.U32 R14, RZ, RZ, R0 ;  /* 0x000000ffff0e8224 */ /* 0x000fe200078e0000 */
[----:B------:R-:W2:Y:S04]  /*25620*/  LDL R2, [R1+0x6e8] ;  /* 0x0006e80001027983 */ /* 0x000ea80000100800 */
[----:B------:R-:W2:Y:S04]  /*25630*/  LDL R0, [R1+0x6ec] ;  /* 0x0006ec0001007983 */ /* 0x000ea80000100800 */
[----:B------:R1:W2:Y:S02]  /*25640*/  @!P0 LDG.E.U8 R191, desc[UR60][R14.64] ;  /* 0x0000003c0ebf8981 */ /* 0x0002a4000c1e1100 */
[----:B-1----:R-:W-:-:S02]  /*25650*/  @!P0 IMAD.MOV.U32 R14, RZ, RZ, R158 ;  /* 0x000000ffff0e8224 */ /* 0x002fc400078e009e */
        /* <DEDUP_REMOVED lines=9> */
[----:B---3--:R-:W-:-:S02]  /*256f0*/  @!P0 IMAD.MOV.U32 R14, RZ, RZ, R162 ;  /* 0x000000ffff0e8224 */ /* 0x008fc400078e00a2 */
[----:B------:R-:W-:Y:S01]  /*25700*/  @!P0 IMAD.MOV.U32 R15, RZ, RZ, R163 ;  /* 0x000000ffff0f8224 */ /* 0x000fe200078e00a3 */
[----:B------:R-:W3:Y:S04]  /*25710*/  LDL R162, [R1+0x6ac] ;  /* 0x0006ac0001a27983 */ /* 0x000ee80000100800 */
[----:B------:R-:W3:Y:S04]  /*25720*/  LDL R163, [R1+0x6a8] ;  /* 0x0006a80001a37983 */ /* 0x000ee80000100800 */
[----:B------:R1:W3:Y:S02]  /*25730*/  @!P0 LDG.E.U8 R184, desc[UR60][R14.64] ;  /* 0x0000003c0eb88981 */ /* 0x0002e4000c1e1100 */
        /* <DEDUP_REMOVED lines=10> */
[----:B-----5:R-:W-:-:S02]  /*257e0*/  @!P0 IMAD.MOV.U32 R14, RZ, RZ, R3 ;  /* 0x000000ffff0e8224 */ /* 0x020fc400078e0003 */
[----:B------:R-:W-:Y:S01]  /*257f0*/  @!P0 IMAD.MOV.U32 R15, RZ, RZ, R4 ;  /* 0x000000ffff0f8224 */ /* 0x000fe200078e0004 */
        /* <DEDUP_REMOVED lines=10> */
[----:B------:R-:W-:Y:S01]  /*258a0*/  PRMT R155, RZ, 0x7610, R155 ;  /* 0x00007610ff9b7816 */ /* 0x000fe2000000009b */
[----:B------:R-:W2:Y:S04]  /*258b0*/  LDL R161, [R1+0x690] ;  /* 0x0006900001a17983 */ /* 0x000ea80000100800 */
[----:B------:R1:W2:Y:S04]  /*258c0*/  @!P0 LDG.E.U8 R157, desc[UR60][R14.64] ;  /* 0x0000003c0e9d8981 */ /* 0x0002a8000c1e1100 */
[----:B------:R-:W2:Y:S01]  /*258d0*/  LDL R160, [R1+0x694] ;  /* 0x0006940001a07983 */ /* 0x000ea20000100800 */
[----:B-1----:R-:W-:-:S02]  /*258e0*/  @!P0 IMAD.MOV.U32 R14, RZ, RZ, R158 ;  /* 0x000000ffff0e8224 */ /* 0x002fc400078e009e */
[----:B------:R-:W-:Y:S01]  /*258f0*/  @!P0 IMAD.MOV.U32 R15, RZ, RZ, R159 ;  /* 0x000000ffff0f8224 */ /* 0x000fe200078e009f */
[----:B------:R-:W2:Y:S04]  /*25900*/  LDL R158, [R1+0x69c] ;  /* 0x00069c00019e7983 */ /* 0x000ea80000100800 */
[----:B------:R-:W2:Y:S01]  /*25910*/  LDL R159, [R1+0x698] ;  /* 0x00069800019f7983 */ /* 0x000ea20000100800 */
[----:B------:R-:W-:-:S03]  /*25920*/  PRMT R153, RZ, 0x7610, R153 ;  /* 0x00007610ff997816 */ /* 0x000fc60000000099 */
[----:B------:R1:W2:Y:S01]  /*25930*/  @!P0 LDG.E.U8 R155, desc[UR60][R14.64] ;  /* 0x0000003c0e9b8981 */ /* 0x0002a2000c1e1100 */
[----:B------:R-:W-:Y:S01]  /*25940*/  PRMT R23, RZ, 0x7610, R23 ;  /* 0x00007610ff177816 */ /* 0x000fe20000000017 */
[----:B-1----:R-:W-:Y:S02]  /*25950*/  @!P0 IMAD.MOV.U32 R14, RZ, RZ, R9 ;  /* 0x000000ffff0e8224 */ /* 0x002fe400078e0009 */
[----:B------:R-:W-:Y:S01]  /*25960*/  @!P0 IMAD.MOV.U32 R15, RZ, RZ, R10 ;  /* 0x000000ffff0f8224 */ /* 0x000fe200078e000a */
[----:B------:R-:W2:Y:S04]  /*25970*/  LDL R9, [R1+0x68c] ;  /* 0x00068c0001097983 */ /* 0x000ea80000100800 */
[----:B------:R-:W2:Y:S04]  /*25980*/  LDL R10, [R1+0x688] ;  /* 0x00068800010a7983 */ /* 0x000ea80000100800 */
[----:B------:R3:W2:Y:S01]  /*25990*/  @!P0 LDG.E.U8 R153, desc[UR60][R14.64] ;  /* 0x0000003c0e998981 */ /* 0x0006a2000c1e1100 */
[----:B------:R-:W-:-:S02]  /*259a0*/  PRMT R21, RZ, 0x7610, R21 ;  /* 0x00007610ff157816 */ /* 0x000fc40000000015 */
[----:B------:R-:W-:Y:S01]  /*259b0*/  PRMT R19, RZ, 0x7610, R19 ;  /* 0x00007610ff137816 */ /* 0x000fe20000000013 */
[----:B---3--:R-:W-:Y:S02]  /*259c0*/  @!P0 IMAD.MOV.U32 R14, RZ, RZ, R7 ;  /* 0x000000ffff0e8224 */ /* 0x008fe400078e0007 */
        /* <DEDUP_REMOVED lines=18> */
[----:B------:R-:W2:Y:S04]  /*25af0*/  LDL.LU R244, [R1+0x114] ;  /* 0x0001140001f47983 */ /* 0x000ea80000300800 */
[----:B------:R-:W2:Y:S04]  /*25b00*/  LDL.LU R238, [R1+0x108] ;  /* 0x0001080001ee7983 */ /* 0x000ea80000300800 */
[----:B------:R-:W2:Y:S01]  /*25b10*/  LDL.LU R240, [R1+0xd0] ;  /* 0x0000d00001f07983 */ /* 0x000ea20000300800 */
[----:B------:R-:W-:-:S02]  /*25b20*/  PRMT R17, RZ, 0x7610, R17 ;  /* 0x00007610ff117816 */ /* 0x000fc40000000011 */
[----:B------:R-:W-:Y:S02]  /*25b30*/  PRMT R156, RZ, 0x7610, R156 ;  /* 0x00007610ff9c7816 */ /* 0x000fe4000000009c */
[----:B------:R-:W-:Y:S02]  /*25b40*/  PRMT R154, RZ, 0x7610, R154 ;  /* 0x00007610ff9a7816 */ /* 0x000fe4000000009a */
[----:B------:R-:W-:Y:S02]  /*25b50*/  PRMT R152, RZ, 0x7610, R152 ;  /* 0x00007610ff987816 */ /* 0x000fe40000000098 */
[----:B------:R-:W-:Y:S02]  /*25b60*/  PRMT R22, RZ, 0x7610, R22 ;  /* 0x00007610ff167816 */ /* 0x000fe40000000016 */
[----:B------:R-:W-:Y:S01]  /*25b70*/  PRMT R20, RZ, 0x7610, R20 ;  /* 0x00007610ff147816 */ /* 0x000fe20000000014 */
[----:B------:R1:W2:Y:S01]  /*25b80*/  @!P0 LDG.E.U8 R17, desc[UR60][R14.64] ;  /* 0x0000003c0e118981 */ /* 0x0002a2000c1e1100 */
[----:B------:R-:W-:-:S03]  /*25b90*/  PRMT R18, RZ, 0x7610, R18 ;  /* 0x00007610ff127816 */ /* 0x000fc60000000012 */
[----:B------:R-:W2:Y:S04]  /*25ba0*/  LDL.LU R247, [R1+0xc4] ;  /* 0x0000c40001f77983 */ /* 0x000ea80000300800 */
[----:B------:R-:W2:Y:S04]  /*25bb0*/  LDL.LU R249, [R1+0xc0] ;  /* 0x0000c00001f97983 */ /* 0x000ea80000300800 */
[----:B------:R-:W2:Y:S01]  /*25bc0*/  LDL.LU R250, [R1+0x9c] ;  /* 0x00009c0001fa7983 */ /* 0x000ea20000300800 */
[----:B-1----:R-:W-:Y:S02]  /*25bd0*/  @!P0 IMAD.MOV.U32 R14, RZ, RZ, R164 ;  /* 0x000000ffff0e8224 */ /* 0x002fe400078e00a4 */
[----:B------:R-:W-:-:S05]  /*25be0*/  @!P0 IMAD.MOV.U32 R15, RZ, RZ, R165 ;  /* 0x000000ffff0f8224 */ /* 0x000fca00078e00a5 */
[----:B------:R1:W2:Y:S04]  /*25bf0*/  @!P0 LDG.E.U8 R156, desc[UR60][R14.64] ;  /* 0x0000003c0e9c8981 */ /* 0x0002a8000c1e1100 */
[----:B------:R0:W2:Y:S01]  /*25c00*/  @!P0 LDG.E.U8 R154, desc[UR60][R158.64] ;  /* 0x0000003c9e9a8981 */ /* 0x0000a2000c1e1100 */
[----:B-1----:R-:W-:Y:S01]  /*25c10*/  PRMT R15, RZ, 0x7610, R15 ;  /* 0x00007610ff0f7816 */ /* 0x002fe2000000000f */
[----:B0-----:R-:W-:Y:S02]  /*25c20*/  @!P0 IMAD.MOV.U32 R158, RZ, RZ, R162 ;  /* 0x000000ffff9e8224 */ /* 0x001fe400078e00a2 */
[----:B------:R-:W-:-:S05]  /*25c30*/  @!P0 IMAD.MOV.U32 R159, RZ, RZ, R163 ;  /* 0x000000ffff9f8224 */ /* 0x000fca00078e00a3 */
[----:B------:R0:W2:Y:S02]  /*25c40*/  @!P0 LDG.E.U8 R15, desc[UR60][R158.64] ;  /* 0x0000003c9e0f8981 */ /* 0x0000a4000c1e1100 */
[----:B0-----:R-:W-:Y:S02]  /*25c50*/  @!P0 IMAD.MOV.U32 R158, RZ, RZ, R160 ;  /* 0x000000ffff9e8224 */ /* 0x001fe400078e00a0 */
[----:B------:R-:W-:-:S05]  /*25c60*/  @!P0 IMAD.MOV.U32 R159, RZ, RZ, R161 ;  /* 0x000000ffff9f8224 */ /* 0x000fca00078e00a1 */
[----:B------:R0:W2:Y:S02]  /*25c70*/  @!P0 LDG.E.U8 R152, desc[UR60][R158.64] ;  /* 0x0000003c9e988981 */ /* 0x0000a4000c1e1100 */
[----:B0-----:R-:W-:Y:S02]  /*25c80*/  @!P0 IMAD.MOV.U32 R158, RZ, RZ, R9 ;  /* 0x000000ffff9e8224 */ /* 0x001fe400078e0009 */
[----:B------:R-:W-:Y:S01]  /*25c90*/  @!P0 IMAD.MOV.U32 R159, RZ, RZ, R10 ;  /* 0x000000ffff9f8224 */ /* 0x000fe200078e000a */
[----:B------:R-:W-:Y:S01]  /*25ca0*/  PRMT R16, RZ, 0x7610, R16 ;  /* 0x00007610ff107816 */ /* 0x000fe20000000010 */
[----:B------:R-:W2:Y:S04]  /*25cb0*/  LDL.LU R10, [R1+0xb4] ;  /* 0x0000b400010a7983 */ /* 0x000ea80000300800 */
[----:B------:R3:W2:Y:S04]  /*25cc0*/  @!P0 LDG.E.U8 R22, desc[UR60][R158.64] ;  /* 0x0000003c9e168981 */ /* 0x0006a8000c1e1100 */
[----:B------:R-:W2:Y:S01]  /*25cd0*/  LDL.LU R173, [R1+0xac] ;  /* 0x0000ac0001ad7983 */ /* 0x000ea20000300800 */
[----:B---3--:R-:W-:-:S02]  /*25ce0*/  @!P0 IMAD.MOV.U32 R158, RZ, RZ, R7 ;  /* 0x000000ffff9e8224 */ /* 0x008fc400078e0007 */
[----:B------:R-:W-:Y:S02]  /*25cf0*/  @!P0 IMAD.MOV.U32 R159, RZ, RZ, R8 ;  /* 0x000000ffff9f8224 */ /* 0x000fe400078e0008 */
[----:B------:R-:W3:Y:S04]  /*25d00*/  LDL.LU R8, [R1+0xa0] ;  /* 0x0000a00001087983 */ /* 0x000ee80000300800 */
[----:B------:R4:W3:Y:S04]  /*25d10*/  @!P0 LDG.E.U8 R20, desc[UR60][R158.64] ;  /* 0x0000003c9e148981 */ /* 0x0008e8000c1e1100 */
[----:B------:R-:W3:Y:S04]  /*25d20*/  LDL.LU R175, [R1+0x8c] ;  /* 0x00008c0001af7983 */ /* 0x000ee80000300800 */
[----:B------:R-:W3:Y:S04]  /*25d30*/  LDL.LU R241, [R1+0x88] ;  /* 0x0000880001f17983 */ /* 0x000ee80000300800 */
[----:B------:R-:W3:Y:S04]  /*25d40*/  LDL.LU R243, [R1+0x84] ;  /* 0x0000840001f37983 */ /* 0x000ee80000300800 */
[----:B------:R-:W3:Y:S01]  /*25d50*/  LDL.LU R246, [R1+0x7c] ;  /* 0x00007c0001f67983 */ /* 0x000ee20000300800 */
[----:B----4-:R-:W-:-:S02]  /*25d60*/  @!P0 IMAD.MOV.U32 R158, RZ, RZ, R5 ;  /* 0x000000ffff9e8224 */ /* 0x010fc400078e0005 */
[----:B------:R-:W-:-:S05]  /*25d70*/  @!P0 IMAD.MOV.U32 R159, RZ, RZ, R6 ;  /* 0x000000ffff9f8224 */ /* 0x000fca00078e0006 */
[----:B------:R5:W4:Y:S02]  /*25d80*/  @!P0 LDG.E.U8 R18, desc[UR60][R158.64] ;  /* 0x0000003c9e128981 */ /* 0x000b24000c1e1100 */
[----:B-----5:R-:W-:Y:S02]  /*25d90*/  @!P0 IMAD.MOV.U32 R158, RZ, RZ, R3 ;  /* 0x000000ffff9e8224 */ /* 0x020fe400078e0003 */
[----:B------:R-:W-:-:S05]  /*25da0*/  @!P0 IMAD.MOV.U32 R159, RZ, RZ, R4 ;  /* 0x000000ffff9f8224 */ /* 0x000fca00078e0004 */
[----:B------:R2:W5:Y:S02]  /*25db0*/  @!P0 LDG.E.U8 R16, desc[UR60][R158.64] ;  /* 0x0000003c9e108981 */ /* 0x000564000c1e1100 */
[----:B--2---:R-:W-:Y:S01]  /*25dc0*/  @!P0 IMAD.MOV.U32 R158, RZ, RZ, R0 ;  /* 0x000000ffff9e8224 */ /* 0x004fe200078e0000 */
[----:B------:R-:W-:Y:S02]  /*25dd0*/  LOP3.LUT R160, R244, 0xffff, RZ, 0xc0, !PT ;  /* 0x0000fffff4a07812 */ /* 0x000fe400078ec0ff */
[----:B------:R-:W2:Y:S04]  /*25de0*/  LDL.LU R244, [R1+0x5c] ;  /* 0x00005c0001f47983 */ /* 0x000ea80000300800 */
[----:B------:R-:W4:Y:S04]  /*25df0*/  LDL.LU R0, [R1+0x74] ;  /* 0x0000740001007983 */ /* 0x000f280000300800 */
[----:B------:R-:W5:Y:S04]  /*25e00*/  LDL.LU R176, [R1+0x6c] ;  /* 0x00006c0001b07983 */ /* 0x000f680000300800 */
[----:B------:R-:W5:Y:S04]  /*25e10*/  LDL.LU R7, [R1+0x64] ;  /* 0x0000640001077983 */ /* 0x000f680000300800 */
[----:B------:R-:W5:Y:S04]  /*25e20*/  LDL.LU R174, [R1+0x54] ;  /* 0x0000540001ae7983 */ /* 0x000f680000300800 */
[----:B------:R-:W5:Y:S01]  /*25e30*/  LDL.LU R237, [R1+0x4c] ;  /* 0x00004c0001ed7983 */ /* 0x000f620000300800 */
[----:B------:R-:W-:-:S03]  /*25e40*/  LOP3.LUT R161, R238, 0xffff, RZ, 0xc0, !PT ;  /* 0x0000ffffeea17812 */ /* 0x000fc600078ec0ff */
[----:B------:R-:W5:Y:S01]  /*25e50*/  LDL.LU R235, [R1+0x44] ;  /* 0x0000440001eb7983 */ /* 0x000f620000300800 */
[----:B------:R-:W-:-:S03]  /*25e60*/  LOP3.LUT R162, R240, 0xffff, RZ, 0xc0, !PT ;  /* 0x0000fffff0a27812 */ /* 0x000fc600078ec0ff */
[----:B------:R-:W5:Y:S04]  /*25e70*/  LDL.LU R238, [R1+0x3c] ;  /* 0x00003c0001ee7983 */ /* 0x000f680000300800 */
[----:B------:R-:W5:Y:S04]  /*25e80*/  LDL.LU R240, [R1+0x1c] ;  /* 0x00001c0001f07983 */ /* 0x000f680000300800 */
[----:B------:R-:W5:Y:S04]  /*25e90*/  LDL.LU R6, [R1+0x34] ;  /* 0x0000340001067983 */ /* 0x000f680000300800 */
[----:B------:R-:W5:Y:S04]  /*25ea0*/  LDL.LU R177, [R1+0x2c] ;  /* 0x00002c0001b17983 */ /* 0x000f680000300800 */
[----:B------:R-:W5:Y:S04]  /*25eb0*/  LDL.LU R179, [R1+0x24] ;  /* 0x0000240001b37983 */ /* 0x000f680000300800 */
[----:B------:R-:W5:Y:S04]  /*25ec0*/  LDL.LU R178, [R1+0x14] ;  /* 0x0000140001b27983 */ /* 0x000f680000300800 */
[----:B------:R-:W5:Y:S01]  /*25ed0*/  LDL.LU R166, [R1+0xc] ;  /* 0x00000c0001a67983 */ /* 0x000f620000300800 */
[----:B------:R-:W-:Y:S01]  /*25ee0*/  PRMT R14, RZ, 0x7610, R14 ;  /* 0x00007610ff0e7816 */ /* 0x000fe2000000000e */
[----:B------:R-:W-:Y:S01]  /*25ef0*/  @!P0 IMAD.MOV.U32 R159, RZ, RZ, R2 ;  /* 0x000000ffff9f8224 */ /* 0x000fe200078e0002 */
[----:B------:R-:W-:-:S02]  /*25f00*/  LOP3.LUT R163, R247, 0xffff, RZ, 0xc0, !PT ;  /* 0x0000fffff7a37812 */ /* 0x000fc400078ec0ff */
[----:B------:R-:W-:Y:S02]  /*25f10*/  LOP3.LUT R164, R249, 0xffff, RZ, 0xc0, !PT ;  /* 0x0000fffff9a47812 */ /* 0x000fe400078ec0ff */
[----:B------:R-:W-:Y:S02]  /*25f20*/  LOP3.LUT R165, R250, 0xffff, RZ, 0xc0, !PT ;  /* 0x0000fffffaa57812 */ /* 0x000fe400078ec0ff */
[----:B------:R-:W-:Y:S01]  /*25f30*/  PRMT R249, R160, 0x3340, R162 ;  /* 0x00003340a0f97816 */ /* 0x000fe200000000a2 */
[----:B------:R0:W5:Y:S01]  /*25f40*/  @!P0 LDG.E.U8 R14, desc[UR60][R158.64] ;  /* 0x0000003c9e0e8981 */ /* 0x000162000c1e1100 */
[----:B------:R-:W-:Y:S02]  /*25f50*/  PRMT R250, R161, 0x3340, R163 ;  /* 0x00003340a1fa7816 */ /* 0x000fe400000000a3 */
[----:B------:R-:W-:Y:S01]  /*25f60*/  PRMT R247, R164, 0x3340, R165 ;  /* 0x00003340a4f77816 */ /* 0x000fe200000000a5 */
[----:B------:R-:W5:Y:S01]  /*25f70*/  LDL.LU R234, [R1+0x4] ;  /* 0x0000040001ea7983 */ /* 0x000f620000300800 */
[----:B0-----:R-:W-:-:S02]  /*25f80*/  LOP3.LUT R158, R10, 0xffff, RZ, 0xc0, !PT ;  /* 0x0000ffff0a9e7812 */ /* 0x001fc400078ec0ff */
[----:B------:R-:W-:Y:S02]  /*25f90*/  LOP3.LUT R159, R173, 0xffff, RZ, 0xc0, !PT ;  /* 0x0000ffffad9f7812 */ /* 0x000fe400078ec0ff */
[----:B---3--:R-:W-:Y:S02]  /*25fa0*/  LOP3.LUT R160, R8, 0xffff, RZ, 0xc0, !PT ;  /* 0x0000ffff08a07812 */ /* 0x008fe400078ec0ff */
[----:B------:R-:W-:Y:S02]  /*25fb0*/  LOP3.LUT R161, R175, 0xffff, RZ, 0xc0, !PT ;  /* 0x0000ffffafa17812 */ /* 0x000fe400078ec0ff */
[----:B------:R-:W-:Y:S02]  /*25fc0*/  LOP3.LUT R162, R241, 0xffff, RZ, 0xc0, !PT ;  /* 0x0000fffff1a27812 */ /* 0x000fe400078ec0ff */
[----:B------:R-:W-:Y:S02]  /*25fd0*/  LOP3.LUT R163, R243, 0xffff, RZ, 0xc0, !PT ;  /* 0x0000fffff3a37812 */ /* 0x000fe400078ec0ff */
[----:B------:R-:W-:-:S02]  /*25fe0*/  LOP3.LUT R164, R246, 0xffff, RZ, 0xc0, !PT ;  /* 0x0000fffff6a47812 */ /* 0x000fc400078ec0ff */
[----:B------:R-:W-:Y:S02]  /*25ff0*/  PRMT R241, R159, 0x3340, R162 ;  /* 0x000033409ff17816 */ /* 0x000fe400000000a2 */
[----:B------:R-:W-:Y:S02]  /*26000*/  PRMT R246, R160, 0x3340, R163 ;  /* 0x00003340a0f67816 */ /* 0x000fe400000000a3 */
[----:B--2---:R-:W-:Y:S02]  /*26010*/  LOP3.LUT R165, R244, 0xffff, RZ, 0xc0, !PT ;  /* 0x0000fffff4a57812 */ /* 0x004fe400078ec0ff */
[----:B------:R-:W-:Y:S02]  /*26020*/  PRMT R244, R158, 0x3340, R161 ;  /* 0x000033409ef47816 */ /* 0x000fe400000000a1 */
[----:B----4-:R-:W-:Y:S02]  /*26030*/  LOP3.LUT R158, R0, 0xffff, RZ, 0xc0, !PT ;  /* 0x0000ffff009e7812 */ /* 0x010fe400078ec0ff */
[----:B-----5:R-:W-:-:S02]  /*26040*/  LOP3.LUT R159, R176, 0xffff, RZ, 0xc0, !PT ;  /* 0x0000ffffb09f7812 */ /* 0x020fc400078ec0ff */
[----:B------:R-:W-:Y:S02]  /*26050*/  LOP3.LUT R161, R174, 0xffff, RZ, 0xc0, !PT ;  /* 0x0000ffffaea17812 */ /* 0x000fe400078ec0ff */
[----:B------:R-:W-:Y:S02]  /*26060*/  LOP3.LUT R162, R237, 0xffff, RZ, 0xc0, !PT ;  /* 0x0000ffffeda27812 */ /* 0x000fe400078ec0ff */
[----:B------:R-:W-:Y:S02]  /*26070*/  PRMT R243, R164, 0x3340, R165 ;  /* 0x00003340a4f37816 */ /* 0x000fe400000000a5 */
[----:B------:R-:W-:Y:S02]  /*26080*/  LOP3.LUT R160, R7, 0xffff, RZ, 0xc0, !PT ;  /* 0x0000ffff07a07812 */ /* 0x000fe400078ec0ff */
[----:B------:R-:W-:Y:S01]  /*26090*/  LOP3.LUT R163, R235, 0xffff, RZ, 0xc0, !PT ;  /* 0x0000ffffeba37812 */ /* 0x000fe200078ec0ff */
[----:B------:R-:W2:Y:S01]  /*260a0*/  LDL.LU R176, [R1+0x17c8] ;  /* 0x0017c80001b07983 */ /* 0x000ea20000300800 */
[----:B------:R-:W-:-:S02]  /*260b0*/  LOP3.LUT R165, R240, 0xffff, RZ, 0xc0, !PT ;  /* 0x0000fffff0a57812 */ /* 0x000fc400078ec0ff */
[----:B------:R-:W-:Y:S02]  /*260c0*/  LOP3.LUT R164, R238, 0xffff, RZ, 0xc0, !PT ;  /* 0x0000ffffeea47812 */ /* 0x000fe400078ec0ff */
[----:B------:R-:W-:Y:S01]  /*260d0*/  PRMT R240, R158, 0x3340, R161 ;  /* 0x000033409ef07816 */ /* 0x000fe200000000a1 */
[----:B------:R-:W2:Y:S01]  /*260e0*/  LDL.LU R7, [R1+0x17cc] ;  /* 0x0017cc0001077983 */ /* 0x000ea20000300800 */
[----:B------:R-:W-:Y:S02]  /*260f0*/  PRMT R238, R159, 0x3340, R162 ;  /* 0x000033409fee7816 */ /* 0x000fe400000000a2 */
[----:B------:R-:W-:Y:S01]  /*26100*/  LOP3.LUT R158, R6, 0xffff, RZ, 0xc0, !PT ;  /* 0x0000ffff069e7812 */ /* 0x000fe200078ec0ff */
[----:B------:R-:W3:Y:S01]  /*26110*/  LDL.LU R174, [R1+0x179c] ;  /* 0x00179c0001ae7983 */ /* 0x000ee20000300800 */
[----:B------:R-:W-:Y:S02]  /*26120*/  PRMT R237, R160, 0x3340, R163 ;  /* 0x00003340a0ed7816 */ /* 0x000fe400000000a3 */
[----:B------:R-:W-:Y:S01]  /*26130*/  LOP3.LUT R159, R177, 0xffff, RZ, 0xc0, !PT ;  /* 0x0000ffffb19f7812 */ /* 0x000fe200078ec0ff */
[----:B------:R-:W3:Y:S01]  /*26140*/  LDL.LU R6, [R1+0x17b0] ;  /* 0x0017b00001067983 */ /* 0x000ee20000300800 */
[----:B------:R-:W-:-:S03]  /*26150*/  LOP3.LUT R160, R179, 0xffff, RZ, 0xc0, !PT ;  /* 0x0000ffffb3a07812 */ /* 0x000fc600078ec0ff */
[----:B------:R-:W4:Y:S01]  /*26160*/  LDL.LU R177, [R1+0x17c0] ;  /* 0x0017c00001b17983 */ /* 0x000f220000300800 */
[----:B------:R-:W-:-:S03]  /*26170*/  LOP3.LUT R161, R178, 0xffff, RZ, 0xc0, !PT ;  /* 0x0000ffffb2a17812 */ /* 0x000fc600078ec0ff */
[----:B------:R-:W4:Y:S01]  /*26180*/  LDL.LU R179, [R1+0x17c4] ;  /* 0x0017c40001b37983 */ /* 0x000f220000300800 */
[----:B------:R-:W-:-:S03]  /*26190*/  LOP3.LUT R162, R166, 0xffff, RZ, 0xc0, !PT ;  /* 0x0000ffffa6a27812 */ /* 0x000fc600078ec0ff */
[----:B------:R-:W5:Y:S04]  /*261a0*/  LDL.LU R178, [R1+0x1784] ;  /* 0x0017840001b27983 */ /* 0x000f680000300800 */
[----:B------:R-:W2:Y:S01]  /*261b0*/  LDL.LU R166, [R1+0x17bc] ;  /* 0x0017bc0001a67983 */ /* 0x000ea20000300800 */
[----:B------:R-:W-:Y:S02]  /*261c0*/  PRMT R235, R164, 0x3340, R165 ;  /* 0x00003340a4eb7816 */ /* 0x000fe400000000a5 */
[----:B------:R-:W-:Y:S02]  /*261d0*/  LOP3.LUT R163, R234, 0xffff, RZ, 0xc0, !PT ;  /* 0x0000ffffeaa37812 */ /* 0x000fe400078ec0ff */
[----:B------:R-:W-:Y:S01]  /*261e0*/  PRMT R159, R159, 0x3340, R162 ;  /* 0x000033409f9f7816 */ /* 0x000fe200000000a2 */
[----:B------:R-:W3:Y:S01]  /*261f0*/  LDL R0, [R1+0x660] ;  /* 0x0006600001007983 */ /* 0x000ee20000100800 */
[----:B------:R-:W-:-:S02]  /*26200*/  LOP3.LUT R220, R220, 0xffff, RZ, 0xc0, !PT ;  /* 0x0000ffffdcdc7812 */ /* 0x000fc400078ec0ff */
[----:B------:R-:W-:Y:S02]  /*26210*/  PRMT R234, R158, 0x3340, R161 ;  /* 0x000033409eea7816 */ /* 0x000fe400000000a1 */
[----:B------:R-:W-:Y:S02]  /*26220*/  LOP3.LUT R216, R216, 0xffff, RZ, 0xc0, !PT ;  /* 0x0000ffffd8d87812 */ /* 0x000fe400078ec0ff */
[----:B------:R-:W-:Y:S02]  /*26230*/  LOP3.LUT R219, R219, 0xffff, RZ, 0xc0, !PT ;  /* 0x0000ffffdbdb7812 */ /* 0x000fe400078ec0ff */
[----:B------:R-:W-:Y:S02]  /*26240*/  PRMT R158, R160, 0x3340, R163 ;  /* 0x00003340a09e7816 */ /* 0x000fe400000000a3 */
[----:B------:R-:W-:Y:S02]  /*26250*/  LOP3.LUT R215, R215, 0xffff, RZ, 0xc0, !PT ;  /* 0x0000ffffd7d77812 */ /* 0x000fe400078ec0ff */
[----:B------:R-:W-:-:S02]  /*26260*/  LOP3.LUT R218, R218, 0xffff, RZ, 0xc0, !PT ;  /* 0x0000ffffdada7812 */ /* 0x000fc400078ec0ff */
[----:B------:R-:W-:Y:S02]  /*26270*/  LOP3.LUT R217, R217, 0xffff, RZ, 0xc0, !PT ;  /* 0x0000ffffd9d97812 */ /* 0x000fe400078ec0ff */
[----:B------:R-:W-:Y:S02]  /*26280*/  LOP3.LUT R214, R214, 0xffff, RZ, 0xc0, !PT ;  /* 0x0000ffffd6d67812 */ /* 0x000fe400078ec0ff */
[----:B------:R-:W-:Y:S02]  /*26290*/  PRMT R163, R222, 0x5410, R223 ;  /* 0x00005410dea37816 */ /* 0x000fe400000000df */
[----:B------:R-:W-:Y:S02]  /*262a0*/  LOP3.LUT R212, R212, 0xffff, RZ, 0xc0, !PT ;  /* 0x0000ffffd4d47812 */ /* 0x000fe400078ec0ff */
[----:B------:R-:W-:Y:S02]  /*262b0*/  LOP3.LUT R213, R213, 0xffff, RZ, 0xc0, !PT ;  /* 0x0000ffffd5d57812 */ /* 0x000fe400078ec0ff */
[----:B------:R-:W-:-:S02]  /*262c0*/  LOP3.LUT R208, R208, 0xffff, RZ, 0xc0, !PT ;  /* 0x0000ffffd0d07812 */ /* 0x000fc400078ec0ff */
[----:B------:R-:W-:Y:S02]  /*262d0*/  LOP3.LUT R211, R211, 0xffff, RZ, 0xc0, !PT ;  /* 0x0000ffffd3d37812 */ /* 0x000fe400078ec0ff */
[----:B------:R-:W-:Y:S02]  /*262e0*/  PRMT R216, R216, 0x3340, R220 ;  /* 0x00003340d8d87816 */ /* 0x000fe400000000dc */
[----:B------:R-:W-:Y:S02]  /*262f0*/  LOP3.LUT R207, R207, 0xffff, RZ, 0xc0, !PT ;  /* 0x0000ffffcfcf7812 */ /* 0x000fe400078ec0ff */
[----:B------:R-:W-:Y:S02]  /*26300*/  LOP3.LUT R210, R210, 0xffff, RZ, 0xc0, !PT ;  /* 0x0000ffffd2d27812 */ /* 0x000fe400078ec0ff */
[----:B------:R-:W-:Y:S02]  /*26310*/  PRMT R215, R215, 0x3340, R219 ;  /* 0x00003340d7d77816 */ /* 0x000fe400000000db */
        /* <DEDUP_REMOVED lines=22> */
[----:B------:R-:W-:Y:S02]  /*26480*/  PRMT R197, R197, 0x3340, R202 ;  /* 0x00003340c5c57816 */ /* 0x000fe400000000ca */
[----:B------:R-:W-:Y:S02]  /*26490*/  PRMT R196, R196, 0x3340, R200 ;  /* 0x00003340c4c47816 */ /* 0x000fe400000000c8 */
[----:B------:R-:W-:-:S02]  /*264a0*/  PRMT R195, R195, 0x3340, R199 ;  /* 0x00003340c3c37816 */ /* 0x000fc400000000c7 */
[----:B------:R-:W-:Y:S02]  /*264b0*/  PRMT R13, R13, 0x3340, R194 ;  /* 0x000033400d0d7816 */ /* 0x000fe400000000c2 */
[----:B------:R-:W-:Y:S02]  /*264c0*/  PRMT R12, R12, 0x3340, R193 ;  /* 0x000033400c0c7816 */ /* 0x000fe400000000c1 */
[----:B-----5:R-:W-:Y:S02]  /*264d0*/  PRMT R165, R167, 0x5410, R178 ;  /* 0x00005410a7a57816 */ /* 0x020fe400000000b2 */
[----:B--2---:R-:W-:Y:S01]  /*264e0*/  PRMT R162, R166, 0x5410, R186 ;  /* 0x00005410a6a27816 */ /* 0x004fe200000000ba */
[----:B------:R-:W2:Y:S04]  /*264f0*/  LDL.LU R167, [R1+0x1860] ;  /* 0x0018600001a77983 */ /* 0x000ea80000300800 */
[----:B------:R-:W5:Y:S01]  /*26500*/  LDL.LU R186, [R1+0x185c] ;  /* 0x00185c0001ba7983 */ /* 0x000f620000300800 */
[----:B------:R-:W-:-:S03]  /*26510*/  PRMT R166, R190, 0x5410, R188 ;  /* 0x00005410bea67816 */ /* 0x000fc600000000bc */
[----:B------:R-:W5:Y:S04]  /*26520*/  LDL.LU R188, [R1+0x1858] ;  /* 0x0018580001bc7983 */ /* 0x000f680000300800 */
        /* <DEDUP_REMOVED lines=16> */
[----:B------:R-:W5:Y:S01]  /*26630*/  LDL.LU R193, [R1+0x1788] ;  /* 0x0017880001c17983 */ /* 0x000f620000300800 */
[----:B------:R-:W-:-:S02]  /*26640*/  LOP3.LUT R230, R230, 0xffff, RZ, 0xc0, !PT ;  /* 0x0000ffffe6e67812 */ /* 0x000fc400078ec0ff */
[----:B------:R-:W-:Y:S02]  /*26650*/  LOP3.LUT R242, R242, 0xffff, RZ, 0xc0, !PT ;  /* 0x0000fffff2f27812 */ /* 0x000fe400078ec0ff */
[----:B------:R-:W-:Y:S02]  /*26660*/  LOP3.LUT R192, R192, 0xffff, RZ, 0xc0, !PT ;  /* 0x0000ffffc0c07812 */ /* 0x000fe400078ec0ff */
[----:B------:R-:W-:Y:S02]  /*26670*/  LOP3.LUT R232, R232, 0xffff, RZ, 0xc0, !PT ;  /* 0x0000ffffe8e87812 */ /* 0x000fe400078ec0ff */
[----:B------:R-:W-:Y:S02]  /*26680*/  LOP3.LUT R245, R245, 0xffff, RZ, 0xc0, !PT ;  /* 0x0000fffff5f57812 */ /* 0x000fe400078ec0ff */
[----:B------:R-:W-:Y:S02]  /*26690*/  LOP3.LUT R248, R248, 0xffff, RZ, 0xc0, !PT ;  /* 0x0000fffff8f87812 */ /* 0x000fe400078ec0ff */
[----:B------:R-:W-:-:S02]  /*266a0*/  LOP3.LUT R233, R233, 0xffff, RZ, 0xc0, !PT ;  /* 0x0000ffffe9e97812 */ /* 0x000fc400078ec0ff */
[----:B------:R-:W-:Y:S02]  /*266b0*/  PRMT R192, R230, 0x3340, R192 ;  /* 0x00003340e6c07816 */ /* 0x000fe400000000c0 */
[----:B------:R-:W-:Y:S02]  /*266c0*/  LOP3.LUT R236, R236, 0xffff, RZ, 0xc0, !PT ;  /* 0x0000ffffecec7812 */ /* 0x000fe400078ec0ff */
[----:B------:R-:W-:Y:S01]  /*266d0*/  PRMT R232, R242, 0x3340, R232 ;  /* 0x00003340f2e87816 */ /* 0x000fe200000000e8 */
[----:B------:R-:W5:Y:S04]  /*266e0*/  LDL.LU R230, [R1+0x5ec] ;  /* 0x0005ec0001e67983 */ /* 0x000f680000300800 */
[----:B------:R-:W5:Y:S01]  /*266f0*/  LDL.LU R242, [R1+0x60c] ;  /* 0x00060c0001f27983 */ /* 0x000f620000300800 */
[----:B------:R-:W-:-:S02]  /*26700*/  PRMT R233, R245, 0x3340, R233 ;  /* 0x00003340f5e97816 */ /* 0x000fc400000000e9 */
[----:B------:R-:W-:Y:S01]  /*26710*/  PRMT R236, R248, 0x3340, R236 ;  /* 0x00003340f8ec7816 */ /* 0x000fe200000000ec */
[----:B------:R-:W5:Y:S04]  /*26720*/  LDL.LU R245, [R1+0x5e4] ;  /* 0x0005e40001f57983 */ /* 0x000f680000300800 */
[----:B------:R-:W5:Y:S01]  /*26730*/  LDL.LU R248, [R1+0x604] ;  /* 0x0006040001f87983 */ /* 0x000f620000300800 */
[----:B------:R-:W-:Y:S02]  /*26740*/  LOP3.LUT R251, R251, 0xffff, RZ, 0xc0, !PT ;  /* 0x0000fffffbfb7812 */ /* 0x000fe400078ec0ff */
[----:B------:R-:W-:-:S04]  /*26750*/  LOP3.LUT R239, R239, 0xffff, RZ, 0xc0, !PT ;  /* 0x0000ffffefef7812 */ /* 0x000fc800078ec0ff */
[----:B------:R-:W-:Y:S02]  /*26760*/  PRMT R239, R251, 0x3340, R239 ;  /* 0x00003340fbef7816 */ /* 0x000fe400000000ef */
[----:B------:R-:W5:Y:S04]  /*26770*/  LDL.LU R251, [R1+0x5b0] ;  /* 0x0005b00001fb7983 */ /* 0x000f680000300800 */
[----:B------:R-:W5:Y:S04]  /*26780*/  LDL.LU R168, [R1+0x5d0] ;  /* 0x0005d00001a87983 */ /* 0x000f680000300800 */
[----:B------:R-:W5:Y:S04]  /*26790*/  LDL.LU R229, [R1+0x5a8] ;  /* 0x0005a80001e57983 */ /* 0x000f680000300800 */
[----:B------:R-:W5:Y:S01]  /*267a0*/  LDL.LU R172, [R1+0x5c8] ;  /* 0x0005c80001ac7983 */ /* 0x000f620000300800 */
[----:B------:R-:W-:-:S03]  /*267b0*/  PRMT R160, R7, 0x5410, R176 ;  /* 0x0000541007a07816 */ /* 0x000fc600000000b0 */
[----:B------:R-:W5:Y:S04]  /*267c0*/  LDL.LU R252, [R1+0x5a4] ;  /* 0x0005a40001fc7983 */ /* 0x000f680000300800 */
[----:B------:R-:W5:Y:S04]  /*267d0*/  LDL.LU R176, [R1+0x5c4] ;  /* 0x0005c40001b07983 */ /* 0x000f680000300800 */
[----:B------:R-:W5:Y:S04]  /*267e0*/  LDL.LU R5, [R1+0x570] ;  /* 0x0005700001057983 */ /* 0x000f680000300800 */
[----:B------:R-:W5:Y:S04]  /*267f0*/  LDL.LU R169, [R1+0x590] ;  /* 0x0005900001a97983 */ /* 0x000f680000300800 */
[----:B------:R-:W5:Y:S04]  /*26800*/  LDL.LU R9, [R1+0x568] ;  /* 0x0005680001097983 */ /* 0x000f680000300800 */
[----:B------:R-:W5:Y:S01]  /*26810*/  LDL.LU R173, [R1+0x588] ;  /* 0x0005880001ad7983 */ /* 0x000f620000300800 */
[----:B----4-:R-:W-:-:S03]  /*26820*/  PRMT R161, R179, 0x5410, R177 ;  /* 0x00005410b3a17816 */ /* 0x010fc600000000b1 */
[----:B------:R-:W4:Y:S01]  /*26830*/  LDL.LU R2, [R1+0x564] ;  /* 0x0005640001027983 */ /* 0x000f220000300800 */
[----:B------:R-:W-:Y:S02]  /*26840*/  LOP3.LUT R231, R231, 0xffff, RZ, 0xc0, !PT ;  /* 0x0000ffffe7e77812 */ /* 0x000fe400078ec0ff */
[----:B------:R-:W-:Y:S01]  /*26850*/  LOP3.LUT R11, R11, 0xffff, RZ, 0xc0, !PT ;  /* 0x0000ffff0b0b7812 */ /* 0x000fe200078ec0ff */
[----:B------:R-:W4:Y:S04]  /*26860*/  LDL.LU R177, [R1+0x584] ;  /* 0x0005840001b17983 */ /* 0x000f280000300800 */
[----:B------:R-:W4:Y:S04]  /*26870*/  LDL.LU R171, [R1+0x538] ;  /* 0x0005380001ab7983 */ /* 0x000f280000300800 */
[----:B------:R-:W4:Y:S01]  /*26880*/  LDL.LU R170, [R1+0x558] ;  /* 0x0005580001aa7983 */ /* 0x000f220000300800 */
[----:B---3--:R-:W-:-:S03]  /*26890*/  PRMT R164, R6, 0x5410, R174 ;  /* 0x0000541006a47816 */ /* 0x008fc600000000ae */
[----:B------:R-:W3:Y:S01]  /*268a0*/  LDL.LU R4, [R1+0x530] ;  /* 0x0005300001047983 */ /* 0x000ee20000300800 */
[----:B------:R-:W-:-:S03]  /*268b0*/  PRMT R231, R231, 0x3340, R11 ;  /* 0x00003340e7e77816 */ /* 0x000fc6000000000b */
[----:B------:R-:W3:Y:S04]  /*268c0*/  LDL.LU R174, [R1+0x550] ;  /* 0x0005500001ae7983 */ /* 0x000ee80000300800 */
[----:B------:R-:W3:Y:S04]  /*268d0*/  LDL.LU R3, [R1+0x524] ;  /* 0x0005240001037983 */ /* 0x000ee80000300800 */
[----:B------:R-:W3:Y:S04]  /*268e0*/  LDL.LU R178, [R1+0x544] ;  /* 0x0005440001b27983 */ /* 0x000ee80000300800 */
[----:B------:R-:W3:Y:S04]  /*268f0*/  LDL.LU R10, [R1+0x4f8] ;  /* 0x0004f800010a7983 */ /* 0x000ee80000300800 */
[----:B------:R-:W3:Y:S04]  /*26900*/  LDL.LU R8, [R1+0x518] ;  /* 0x0005180001087983 */ /* 0x000ee80000300800 */
[----:B------:R-:W3:Y:S04]  /*26910*/  LDL.LU R175, [R1+0x4f0] ;  /* 0x0004f00001af7983 */ /* 0x000ee80000300800 */
[----:B------:R-:W3:Y:S04]  /*26920*/  LDL.LU R7, [R1+0x510] ;  /* 0x0005100001077983 */ /* 0x000ee80000300800 */
[----:B------:R-:W-:Y:S04]  /*26930*/  STS.128 [R0], R160 ;  /* 0x000000a000007388 */ /* 0x000fe80000000c00 */
[----:B------:R-:W3:Y:S04]  /*26940*/  LDL.LU R6, [R1+0x4e4] ;  /* 0x0004e40001067983 */ /* 0x000ee80000300800 */
[----:B------:R-:W3:Y:S01]  /*26950*/  LDL.LU R179, [R1+0x504] ;  /* 0x0005040001b37983 */ /* 0x000ee20000300800 */
[----:B--2---:R-:W-:-:S02]  /*26960*/  LOP3.LUT R11, R167, 0xffff, RZ, 0xc0, !PT ;  /* 0x0000ffffa70b7812 */ /* 0x004fc400078ec0ff */
[----:B-----5:R-:W-:-:S05]  /*26970*/  PRMT R167, R219, 0x5410, R220 ;  /* 0x00005410dba77816 */ /* 0x020fca00000000dc */
[----:B------:R0:W-:Y:S02]  /*26980*/  STS.128 [R0+0x4000], R164 ;  /* 0x004000a400007388 */ /* 0x0001e40000000c00 */
[----:B0-----:R-:W-:Y:S02]  /*26990*/  PRMT R166, R193, 0x5410, R194 ;  /* 0x00005410c1a67816 */ /* 0x001fe400000000c2 */
[----:B------:R-:W2:Y:S01]  /*269a0*/  LDL R193, [R1+0x65c] ;  /* 0x00065c0001c17983 */ /* 0x000ea20000100800 */
[----:B------:R-:W-:Y:S02]  /*269b0*/  PRMT R160, R217, 0x5410, R218 ;  /* 0x00005410d9a07816 */ /* 0x000fe400000000da */
[----:B------:R-:W-:Y:S02]  /*269c0*/  PRMT R161, R209, 0x5410, R210 ;  /* 0x00005410d1a17816 */ /* 0x000fe400000000d2 */
[----:B------:R-:W-:Y:S02]  /*269d0*/  PRMT R162, R199, 0x5410, R200 ;  /* 0x00005410c7a27816 */ /* 0x000fe400000000c8 */
[----:B------:R-:W-:-:S02]  /*269e0*/  PRMT R163, R242, 0x5410, R230 ;  /* 0x00005410f2a37816 */ /* 0x000fc400000000e6 */
[----:B------:R-:W-:Y:S02]  /*269f0*/  PRMT R164, R211, 0x5410, R212 ;  /* 0x00005410d3a47816 */ /* 0x000fe400000000d4 */
[----:B------:R-:W-:Y:S02]  /*26a00*/  PRMT R165, R202, 0x5410, R204 ;  /* 0x00005410caa57816 */ /* 0x000fe400000000cc */
[----:B------:R-:W-:Y:S02]  /*26a10*/  PRMT R167, R248, 0x5410, R245 ;  /* 0x00005410f8a77816 */ /* 0x000fe400000000f5 */
[----:B------:R-:W-:Y:S01]  /*26a20*/  LOP3.LUT R190, R190, 0xffff, RZ, 0xc0, !PT ;  /* 0x0000ffffbebe7812 */ /* 0x000fe200078ec0ff */
[----:B------:R0:W-:Y:S01]  /*26a30*/  STS.128 [R0+0x8000], R160 ;  /* 0x008000a000007388 */ /* 0x0001e20000000c00 */
[----:B------:R-:W-:-:S03]  /*26a40*/  LOP3.LUT R223, R223, 0xffff, RZ, 0xc0, !PT ;  /* 0x0000ffffdfdf7812 */ /* 0x000fc600078ec0ff */
[----:B------:R1:W-:Y:S01]  /*26a50*/  STS.128 [R0+0xc000], R164 ;  /* 0x00c000a400007388 */ /* 0x0003e20000000c00 */
[----:B------:R-:W-:Y:S02]  /*26a60*/  LOP3.LUT R222, R222, 0xffff, RZ, 0xc0, !PT ;  /* 0x0000ffffdede7812 */ /* 0x000fe400078ec0ff */
[----:B------:R-:W-:Y:S02]  /*26a70*/  LOP3.LUT R186, R186, 0xffff, RZ, 0xc0, !PT ;  /* 0x0000ffffbaba7812 */ /* 0x000fe400078ec0ff */
[----:B------:R-:W-:Y:S02]  /*26a80*/  PRMT R11, R190, 0x3340, R11 ;  /* 0x00003340be0b7816 */ /* 0x000fe4000000000b */
[----:B------:R-:W-:Y:S02]  /*26a90*/  LOP3.LUT R221, R221, 0xffff, RZ, 0xc0, !PT ;  /* 0x0000ffffdddd7812 */ /* 0x000fe400078ec0ff */
[----:B------:R-:W-:Y:S02]  /*26aa0*/  LOP3.LUT R188, R188, 0xffff, RZ, 0xc0, !PT ;  /* 0x0000ffffbcbc7812 */ /* 0x000fe400078ec0ff */
[----:B------:R-:W-:Y:S01]  /*26ab0*/  LOP3.LUT R189, R189, 0xffff, RZ, 0xc0, !PT ;  /* 0x0000ffffbdbd7812 */ /* 0x000fe200078ec0ff */
[----:B0-----:R-:W5:Y:S04]  /*26ac0*/  LDL.LU R160, [R1+0x5cc] ;  /* 0x0005cc0001a07983 */ /* 0x001f680000300800 */
[----:B------:R-:W5:Y:S04]  /*26ad0*/  LDL.LU R161, [R1+0x58c] ;  /* 0x00058c0001a17983 */ /* 0x000f680000300800 */
[----:B------:R-:W5:Y:S04]  /*26ae0*/  LDL.LU R162, [R1+0x548] ;  /* 0x0005480001a27983 */ /* 0x000f680000300800 */
[----:B------:R-:W5:Y:S04]  /*26af0*/  LDL.LU R163, [R1+0x508] ;  /* 0x0005080001a37983 */ /* 0x000f680000300800 */
[----:B-1----:R-:W5:Y:S04]  /*26b00*/  LDL.LU R164, [R1+0x4d8] ;  /* 0x0004d80001a47983 */ /* 0x002f680000300800 */
[----:B------:R-:W5:Y:S04]  /*26b10*/  LDL.LU R190, [R1+0x4d0] ;  /* 0x0004d00001be7983 */ /* 0x000f680000300800 */
[----:B------:R-:W5:Y:S04]  /*26b20*/  LDL.LU R165, [R1+0x4a4] ;  /* 0x0004a40001a57983 */ /* 0x000f680000300800 */
[----:B------:R-:W5:Y:S01]  /*26b30*/  LDL.LU R166, [R1+0x4c4] ;  /* 0x0004c40001a67983 */ /* 0x000f620000300800 */
[----:B------:R-:W-:-:S03]  /*26b40*/  PRMT R186, R223, 0x3340, R186 ;  /* 0x00003340dfba7816 */ /* 0x000fc600000000ba */
[----:B------:R-:W5:Y:S01]  /*26b50*/  LDL.LU R167, [R1+0x478] ;  /* 0x0004780001a77983 */ /* 0x000f620000300800 */
[----:B------:R-:W-:-:S03]  /*26b60*/  PRMT R188, R222, 0x3340, R188 ;  /* 0x00003340debc7816 */ /* 0x000fc600000000bc */
        /* <DEDUP_REMOVED lines=30> */
[----:B----4-:R-:W-:-:S03]  /*26d50*/  PRMT R177, R177, 0x5410, R2 ;  /* 0x00005410b1b17816 */ /* 0x010fc60000000002 */
[----:B------:R-:W4:Y:S01]  /*26d60*/  LDL.LU R9, [R1+0x3d4] ;  /* 0x0003d40001097983 */ /* 0x000f220000300800 */
[----:B---3--:R-:W-:-:S03]  /*26d70*/  PRMT R174, R174, 0x5410, R4 ;  /* 0x00005410aeae7816 */ /* 0x008fc60000000004 */
[----:B------:R-:W3:Y:S01]  /*26d80*/  LDL.LU R2, [R1+0x3ac] ;  /* 0x0003ac0001027983 */ /* 0x000ee20000300800 */
[----:B------:R-:W-:Y:S02]  /*26d90*/  PRMT R170, R170, 0x5410, R171 ;  /* 0x00005410aaaa7816 */ /* 0x000fe400000000ab */
[----:B------:R-:W-:Y:S01]  /*26da0*/  PRMT R178, R178, 0x5410, R3 ;  /* 0x00005410b2b27816 */ /* 0x000fe20000000003 */
[----:B------:R-:W3:Y:S01]  /*26db0*/  LDL.LU R4, [R1+0x3cc] ;  /* 0x0003cc0001047983 */ /* 0x000ee20000300800 */
[----:B------:R-:W-:-:S03]  /*26dc0*/  PRMT R171, R8, 0x5410, R10 ;  /* 0x0000541008ab7816 */ /* 0x000fc6000000000a */
[----:B------:R-:W3:Y:S04]  /*26dd0*/  LDL.LU R3, [R1+0x3a4] ;  /* 0x0003a40001037983 */ /* 0x000ee80000300800 */
[----:B------:R-:W3:Y:S04]  /*26de0*/  LDL.LU R10, [R1+0x3c4] ;  /* 0x0003c400010a7983 */ /* 0x000ee80000300800 */
[----:B------:R-:W3:Y:S01]  /*26df0*/  LDL.LU R8, [R1+0x3a0] ;  /* 0x0003a00001087983 */ /* 0x000ee20000300800 */
[----:B------:R-:W-:-:S03]  /*26e00*/  PRMT R175, R7, 0x5410, R175 ;  /* 0x0000541007af7816 */ /* 0x000fc600000000af */
[----:B------:R-:W3:Y:S01]  /*26e10*/  LDL.LU R0, [R1+0x3c0] ;  /* 0x0003c00001007983 */ /* 0x000ee20000300800 */
[----:B------:R-:W-:-:S03]  /*26e20*/  PRMT R179, R179, 0x5410, R6 ;  /* 0x00005410b3b37816 */ /* 0x000fc60000000006 */
[----:B------:R-:W4:Y:S04]  /*26e30*/  LDL.LU R7, [R1+0x374] ;  /* 0x0003740001077983 */ /* 0x000f280000300800 */
[----:B------:R-:W4:Y:S04]  /*26e40*/  LDL.LU R6, [R1+0x394] ;  /* 0x0003940001067983 */ /* 0x000f280000300800 */
[----:B--2---:R0:W-:Y:S04]  /*26e50*/  STS.128 [R193], R168 ;  /* 0x000000a8c1007388 */ /* 0x0041e80000000c00 */
[----:B0-----:R-:W5:Y:S04]  /*26e60*/  LDL.LU R168, [R1+0x4b8] ;  /* 0x0004b80001a87983 */ /* 0x001f680000300800 */
[----:B------:R-:W2:Y:S04]  /*26e70*/  LDL.LU R169, [R1+0x4b0] ;  /* 0x0004b00001a97983 */ /* 0x000ea80000300800 */
[----:B------:R-:W3:Y:S04]  /*26e80*/  LDL.LU R170, [R1+0x4a8] ;  /* 0x0004a80001aa7983 */ /* 0x000ee80000300800 */
[----:B------:R-:W3:Y:S04]  /*26e90*/  LDL.LU R171, [R1+0x4c8] ;  /* 0x0004c80001ab7983 */ /* 0x000ee80000300800 */
[----:B------:R0:W-:Y:S04]  /*26ea0*/  STS.128 [R193+0x4000], R172 ;  /* 0x004000acc1007388 */ /* 0x0001e80000000c00 */
[----:B0-----:R-:W4:Y:S04]  /*26eb0*/  LDL.LU R172, [R1+0x5ac] ;  /* 0x0005ac0001ac7983 */ /* 0x001f280000300800 */
[----:B------:R-:W3:Y:S04]  /*26ec0*/  LDL.LU R173, [R1+0x56c] ;  /* 0x00056c0001ad7983 */ /* 0x000ee80000300800 */
[----:B------:R-:W3:Y:S04]  /*26ed0*/  LDL.LU R174, [R1+0x528] ;  /* 0x0005280001ae7983 */ /* 0x000ee80000300800 */
[----:B------:R-:W3:Y:S01]  /*26ee0*/  LDL.LU R175, [R1+0x4e8] ;  /* 0x0004e80001af7983 */ /* 0x000ee20000300800 */
[----:B-----5:R-:W-:-:S02]  /*26ef0*/  PRMT R164, R164, 0x5410, R168 ;  /* 0x00005410a4a47816 */ /* 0x020fc400000000a8 */
[----:B--2---:R-:W-:Y:S02]  /*26f00*/  PRMT R168, R190, 0x5410, R169 ;  /* 0x00005410bea87816 */ /* 0x004fe400000000a9 */
[----:B------:R-:W2:Y:S04]  /*26f10*/  LDL R190, [R1+0x658] ;  /* 0x0006580001be7983 */ /* 0x000ea80000100800 */
[----:B------:R0:W-:Y:S01]  /*26f20*/  STS.128 [R193+0x8000], R176 ;  /* 0x008000b0c1007388 */ /* 0x0001e20000000c00 */
[----:B------:R-:W-:Y:S02]  /*26f30*/  PRMT R169, R221, 0x5410, R222 ;  /* 0x00005410dda97816 */ /* 0x000fe400000000de */
[----:B0-----:R-:W-:Y:S02]  /*26f40*/  PRMT R176, R166, 0x5410, R165 ;  /* 0x00005410a6b07816 */ /* 0x001fe400000000a5 */
[----:B----4-:R-:W-:-:S02]  /*26f50*/  PRMT R160, R160, 0x5410, R172 ;  /* 0x00005410a0a07816 */ /* 0x010fc400000000ac */
[----:B---3--:R-:W-:Y:S02]  /*26f60*/  PRMT R161, R161, 0x5410, R173 ;  /* 0x00005410a1a17816 */ /* 0x008fe400000000ad */
[----:B------:R-:W-:Y:S02]  /*26f70*/  PRMT R162, R162, 0x5410, R174 ;  /* 0x00005410a2a27816 */ /* 0x000fe400000000ae */
[----:B------:R-:W-:Y:S02]  /*26f80*/  PRMT R163, R163, 0x5410, R175 ;  /* 0x00005410a3a37816 */ /* 0x000fe400000000af */
[----:B------:R-:W-:Y:S02]  /*26f90*/  PRMT R165, R223, 0x5410, R167 ;  /* 0x00005410dfa57816 */ /* 0x000fe400000000a7 */
[----:B------:R-:W-:Y:S02]  /*26fa0*/  PRMT R172, R171, 0x5410, R170 ;  /* 0x00005410abac7816 */ /* 0x000fe400000000aa */
[----:B------:R-:W-:-:S02]  /*26fb0*/  PRMT R166, R211, 0x5410, R212 ;  /* 0x00005410d3a67816 */ /* 0x000fc400000000d4 */
[----:B------:R-:W-:Y:S02]  /*26fc0*/  PRMT R167, R230, 0x5410, R194 ;  /* 0x00005410e6a77816 */ /* 0x000fe400000000c2 */
[----:B------:R-:W-:Y:S02]  /*26fd0*/  PRMT R170, R209, 0x5410, R210 ;  /* 0x00005410d1aa7816 */ /* 0x000fe400000000d2 */
[----:B------:R-:W-:Y:S02]  /*26fe0*/  PRMT R171, R245, 0x5410, R242 ;  /* 0x00005410f5ab7816 */ /* 0x000fe400000000f2 */
[----:B------:R-:W-:Y:S02]  /*26ff0*/  PRMT R173, R219, 0x5410, R220 ;  /* 0x00005410dbad7816 */ /* 0x000fe400000000dc */
[----:B------:R-:W-:Y:S02]  /*27000*/  PRMT R174, R202, 0x5410, R204 ;  /* 0x00005410caae7816 */ /* 0x000fe400000000cc */
[----:B------:R-:W-:-:S02]  /*27010*/  PRMT R175, R251, 0x5410, R248 ;  /* 0x00005410fbaf7816 */ /* 0x000fc400000000f8 */
[----:B------:R-:W-:Y:S02]  /*27020*/  PRMT R177, R217, 0x5410, R218 ;  /* 0x00005410d9b17816 */ /* 0x000fe400000000da */
[----:B------:R-:W-:Y:S02]  /*27030*/  PRMT R178, R199, 0x5410, R200 ;  /* 0x00005410c7b27816 */ /* 0x000fe400000000c8 */
[----:B------:R-:W-:Y:S01]  /*27040*/  PRMT R179, R252, 0x5410, R229 ;  /* 0x00005410fcb37816 */ /* 0x000fe200000000e5 */
[----:B------:R0:W-:Y:S02]  /*27050*/  STS.128 [R193+0xc000], R160 ;  /* 0x00c000a0c1007388 */ /* 0x0001e40000000c00 */
[----:B0-----:R-:W-:Y:S02]  /*27060*/  PRMT R161, R6, 0x5410, R7 ;  /* 0x0000541006a17816 */ /* 0x001fe40000000007 */
[----:B--2---:R0:W-:Y:S04]  /*27070*/  STS.128 [R190], R164 ;  /* 0x000000a4be007388 */ /* 0x0041e80000000c00 */
[----:B------:R-:W-:Y:S04]  /*27080*/  STS.128 [R190+0x4000], R168 ;  /* 0x004000a8be007388 */ /* 0x000fe80000000c00 */
[----:B------:R-:W-:Y:S04]  /*27090*/  STS.128 [R190+0x8000], R172 ;  /* 0x008000acbe007388 */ /* 0x000fe80000000c00 */
[----:B------:R1:W-:Y:S04]  /*270a0*/  STS.128 [R190+0xc000], R176 ;  /* 0x00c000b0be007388 */ /* 0x0003e80000000c00 */
[----:B0-----:R-:W2:Y:S04]  /*270b0*/  LDL.LU R165, [R1+0x36c] ;  /* 0x00036c0001a57983 */ /* 0x001ea80000300800 */
[----:B-1----:R-:W2:Y:S04]  /*270c0*/  LDL.LU R190, [R1+0x38c] ;  /* 0x00038c0001be7983 */ /* 0x002ea80000300800 */
[----:B------:R-:W3:Y:S04]  /*270d0*/  LDL.LU R178, [R1+0x364] ;  /* 0x0003640001b27983 */ /* 0x000ee80000300800 */
[----:B------:R-:W3:Y:S04]  /*270e0*/  LDL.LU R169, [R1+0x384] ;  /* 0x0003840001a97983 */ /* 0x000ee80000300800 */
[----:B------:R-:W4:Y:S04]  /*270f0*/  LDL.LU R179, [R1+0x360] ;  /* 0x0003600001b37983 */ /* 0x000f280000300800 */
[----:B------:R-:W4:Y:S04]  /*27100*/  LDL.LU R173, [R1+0x380] ;  /* 0x0003800001ad7983 */ /* 0x000f280000300800 */
[----:B------:R-:W5:Y:S04]  /*27110*/  LDL.LU R162, [R1+0x32c] ;  /* 0x00032c0001a27983 */ /* 0x000f680000300800 */
[----:B------:R-:W5:Y:S04]  /*27120*/  LDL.LU R6, [R1+0x34c] ;  /* 0x00034c0001067983 */ /* 0x000f680000300800 */
[----:B------:R-:W3:Y:S04]  /*27130*/  LDL.LU R174, [R1+0x328] ;  /* 0x0003280001ae7983 */ /* 0x000ee80000300800 */
[----:B------:R-:W3:Y:S04]  /*27140*/  LDL.LU R166, [R1+0x348] ;  /* 0x0003480001a67983 */ /* 0x000ee80000300800 */
[----:B------:R-:W4:Y:S04]  /*27150*/  LDL.LU R175, [R1+0x324] ;  /* 0x0003240001af7983 */ /* 0x000f280000300800 */
        /* <DEDUP_REMOVED lines=26> */
[----:B------:R-:W4:Y:S01]  /*27300*/  LDL.LU R229, [R1+0x28c] ;  /* 0x00028c0001e57983 */ /* 0x000f220000300800 */
[----:B------:R-:W-:-:S03]  /*27310*/  PRMT R160, R9, 0x5410, R5 ;  /* 0x0000541009a07816 */ /* 0x000fc60000000005 */
        /* <DEDUP_REMOVED lines=10> */
[----:B------:R-:W4:Y:S04]  /*273c0*/  LDL.LU R8, [R1+0x248] ;  /* 0x0002480001087983 */ /* 0x000f280000300800 */
[----:B------:R-:W4:Y:S04]  /*273d0*/  LDL.LU R0, [R1+0x210] ;  /* 0x0002100001007983 */ /* 0x000f280000300800 */
[----:B------:R-:W4:Y:S01]  /*273e0*/  LDL.LU R7, [R1+0x230] ;  /* 0x0002300001077983 */ /* 0x000f220000300800 */
[----:B--2---:R-:W-:-:S03]  /*273f0*/  PRMT R165, R190, 0x5410, R165 ;  /* 0x00005410bea57816 */ /* 0x004fc600000000a5 */
[----:B------:R-:W2:Y:S01]  /*27400*/  LDL R190, [R1+0x654] ;  /* 0x0006540001be7983 */ /* 0x000ea20000100800 */
[----:B-----5:R-:W-:-:S03]  /*27410*/  PRMT R162, R6, 0x5410, R162 ;  /* 0x0000541006a27816 */ /* 0x020fc600000000a2 */
[----:B------:R-:W5:Y:S01]  /*27420*/  LDL R6, [R1+0x650] ;  /* 0x0006500001067983 */ /* 0x000f620000100800 */
[----:B---3--:R-:W-:Y:S02]  /*27430*/  PRMT R166, R166, 0x5410, R174 ;  /* 0x00005410a6a67816 */ /* 0x008fe400000000ae */
[----:B------:R-:W-:Y:S02]  /*27440*/  PRMT R169, R169, 0x5410, R178 ;  /* 0x00005410a9a97816 */ /* 0x000fe400000000b2 */
[----:B----4-:R-:W-:Y:S02]  /*27450*/  PRMT R174, R167, 0x5410, R171 ;  /* 0x00005410a7ae7816 */ /* 0x010fe400000000ab */
        /* <DEDUP_REMOVED lines=9> */
[----:B------:R-:W-:Y:S01]  /*274f0*/  PRMT R179, R199, 0x5410, R200 ;  /* 0x00005410c7b37816 */ /* 0x000fe200000000c8 */
[----:B--2---:R0:W-:Y:S04]  /*27500*/  STS.128 [R190], R160 ;  /* 0x000000a0be007388 */ /* 0x0041e80000000c00 */
[----:B------:R1:W-:Y:S04]  /*27510*/  STS.128 [R190+0x4000], R164 ;  /* 0x004000a4be007388 */ /* 0x0003e80000000c00 */
[----:B------:R-:W-:Y:S04]  /*27520*/  STS.128 [R190+0x8000], R168 ;  /* 0x008000a8be007388 */ /* 0x000fe80000000c00 */
[----:B------:R2:W-:Y:S04]  /*27530*/  STS.128 [R190+0xc000], R172 ;  /* 0x00c000acbe007388 */ /* 0x0005e80000000c00 */
[----:B-----5:R3:W-:Y:S01]  /*27540*/  STS.128 [R6], R176 ;  /* 0x000000b006007388 */ /* 0x0207e20000000c00 */
[----:B0-----:R-:W-:-:S02]  /*27550*/  PRMT R161, R229, 0x5410, R251 ;  /* 0x00005410e5a17816 */ /* 0x001fc400000000fb */
[----:B-1----:R-:W-:Y:S01]  /*27560*/  PRMT R165, R5, 0x5410, R252 ;  /* 0x0000541005a57816 */ /* 0x002fe200000000fc */
[----:B--2---:R-:W2:Y:S04]  /*27570*/  LDL R190, [R1+0x64c] ;  /* 0x00064c0001be7983 */ /* 0x004ea80000100800 */
[----:B------:R-:W4:Y:S04]  /*27580*/  LDL.LU R229, [R1+0x1ec] ;  /* 0x0001ec0001e57983 */ /* 0x000f280000300800 */
[----:B------:R-:W4:Y:S04]  /*27590*/  LDL.LU R163, [R1+0x20c] ;  /* 0x00020c0001a37983 */ /* 0x000f280000300800 */
[----:B------:R-:W5:Y:S04]  /*275a0*/  LDL.LU R252, [R1+0x1e8] ;  /* 0x0001e80001fc7983 */ /* 0x000f680000300800 */
[----:B------:R-:W5:Y:S04]  /*275b0*/  LDL.LU R167, [R1+0x208] ;  /* 0x0002080001a77983 */ /* 0x000f680000300800 */
[----:B------:R-:W2:Y:S01]  /*275c0*/  LDL.LU R5, [R1+0x1cc] ;  /* 0x0001cc0001057983 */ /* 0x000ea20000300800 */
[----:B------:R-:W-:-:S03]  /*275d0*/  PRMT R169, R2, 0x5410, R9 ;  /* 0x0000541002a97816 */ /* 0x000fc60000000009 */
[----:B------:R-:W2:Y:S04]  /*275e0*/  LDL.LU R171, [R1+0x1f0] ;  /* 0x0001f00001ab7983 */ /* 0x000ea80000300800 */
[----:B------:R-:W2:Y:S04]  /*275f0*/  LDL.LU R9, [R1+0x1a8] ;  /* 0x0001a80001097983 */ /* 0x000ea80000300800 */
[----:B------:R-:W2:Y:S04]  /*27600*/  LDL.LU R172, [R1+0x1c8] ;  /* 0x0001c80001ac7983 */ /* 0x000ea80000300800 */
[----:B------:R-:W2:Y:S01]  /*27610*/  LDL.LU R2, [R1+0x1a4] ;  /* 0x0001a40001027983 */ /* 0x000ea20000300800 */
[----:B------:R-:W-:-:S03]  /*27620*/  PRMT R162, R3, 0x5410, R4 ;  /* 0x0000541003a27816 */ /* 0x000fc60000000004 */
[----:B---3--:R-:W3:Y:S04]  /*27630*/  LDL.LU R176, [R1+0x1c4] ;  /* 0x0001c40001b07983 */ /* 0x008ee80000300800 */
[----:B------:R-:W3:Y:S04]  /*27640*/  LDL.LU R4, [R1+0x168] ;  /* 0x0001680001047983 */ /* 0x000ee80000300800 */
[----:B------:R-:W3:Y:S04]  /*27650*/  LDL.LU R173, [R1+0x188] ;  /* 0x0001880001ad7983 */ /* 0x000ee80000300800 */
[----:B------:R-:W3:Y:S01]  /*27660*/  LDL.LU R3, [R1+0x164] ;  /* 0x0001640001037983 */ /* 0x000ee20000300800 */
[----:B------:R-:W-:-:S03]  /*27670*/  PRMT R166, R8, 0x5410, R10 ;  /* 0x0000541008a67816 */ /* 0x000fc6000000000a */
[----:B------:R-:W3:Y:S04]  /*27680*/  LDL.LU R177, [R1+0x184] ;  /* 0x0001840001b17983 */ /* 0x000ee80000300800 */
[----:B------:R-:W3:Y:S04]  /*27690*/  LDL.LU R10, [R1+0x128] ;  /* 0x00012800010a7983 */ /* 0x000ee80000300800 */
[----:B------:R-:W3:Y:S04]  /*276a0*/  LDL.LU R174, [R1+0x148] ;  /* 0x0001480001ae7983 */ /* 0x000ee80000300800 */
        /* <DEDUP_REMOVED lines=20> */
[----:B------:R-:W3:Y:S01]  /*277f0*/  LDL.LU R200, [R1+0xb8] ;  /* 0x0000b80001c87983 */ /* 0x000ee20000300800 */
[----:B------:R-:W-:-:S03]  /*27800*/  PRMT R160, R193, 0x5410, R194 ;  /* 0x00005410c1a07816 */ /* 0x000fc600000000c2 */
[----:B------:R-:W3:Y:S04]  /*27810*/  LDL.LU R199, [R1+0x98] ;  /* 0x0000980001c77983 */ /* 0x000ee80000300800 */
[----:B------:R-:W3:Y:S01]  /*27820*/  LDL.LU R194, [R1+0xb0] ;  /* 0x0000b00001c27983 */ /* 0x000ee20000300800 */
[----:B------:R-:W-:-:S03]  /*27830*/  PRMT R164, R242, 0x5410, R230 ;  /* 0x00005410f2a47816 */ /* 0x000fc600000000e6 */
[----:B------:R-:W3:Y:S04]  /*27840*/  LDL.LU R193, [R1+0x68] ;  /* 0x0000680001c17983 */ /* 0x000ee80000300800 */
[----:B------:R-:W3:Y:S01]  /*27850*/  LDL.LU R230, [R1+0x94] ;  /* 0x0000940001e67983 */ /* 0x000ee20000300800 */
[----:B------:R-:W-:-:S03]  /*27860*/  PRMT R168, R248, 0x5410, R245 ;  /* 0x00005410f8a87816 */ /* 0x000fc600000000f5 */
[----:B------:R-:W3:Y:S04]  /*27870*/  LDL.LU R242, [R1+0x60] ;  /* 0x0000600001f27983 */ /* 0x000ee80000300800 */
[----:B------:R-:W3:Y:S04]  /*27880*/  LDL.LU R245, [R1+0x80] ;  /* 0x0000800001f57983 */ /* 0x000ee80000300800 */
[----:B------:R-:W3:Y:S04]  /*27890*/  LDL.LU R248, [R1+0x58] ;  /* 0x0000580001f87983 */ /* 0x000ee80000300800 */
[----:B------:R-:W3:Y:S01]  /*278a0*/  LDL.LU R251, [R1+0x78] ;  /* 0x0000780001fb7983 */ /* 0x000ee20000300800 */
[----:B----4-:R-:W-:-:S03]  /*278b0*/  PRMT R163, R163, 0x5410, R229 ;  /* 0x00005410a3a37816 */ /* 0x010fc600000000e5 */
[----:B------:R-:W4:Y:S01]  /*278c0*/  LDL.LU R229, [R1+0x1848] ;  /* 0x0018480001e57983 */ /* 0x000f220000300800 */
[----:B-----5:R-:W-:-:S03]  /*278d0*/  PRMT R167, R167, 0x5410, R252 ;  /* 0x00005410a7a77816 */ /* 0x020fc600000000fc */
[----:B------:R-:W5:Y:S01]  /*278e0*/  LDL.LU R252, [R1+0x1844] ;  /* 0x0018440001fc7983 */ /* 0x000f620000300800 */
[----:B--2---:R-:W-:-:S03]  /*278f0*/  PRMT R171, R171, 0x5410, R5 ;  /* 0x00005410abab7816 */ /* 0x004fc60000000005 */
[----:B------:R-:W2:Y:S01]  /*27900*/  LDL.LU R5, [R1+0x1840] ;  /* 0x0018400001057983 */ /* 0x000ea20000300800 */
[----:B------:R-:W-:-:S03]  /*27910*/  PRMT R172, R172, 0x5410, R9 ;  /* 0x00005410acac7816 */ /* 0x000fc60000000009 */
[----:B------:R-:W4:Y:S01]  /*27920*/  LDL.LU R9, [R1+0x183c] ;  /* 0x00183c0001097983 */ /* 0x000f220000300800 */
[----:B---3--:R-:W-:-:S03]  /*27930*/  PRMT R176, R176, 0x5410, R2 ;  /* 0x00005410b0b07816 */ /* 0x008fc60000000002 */
[----:B------:R-:W3:Y:S01]  /*27940*/  LDL.LU R2, [R1+0x1838] ;  /* 0x0018380001027983 */ /* 0x000ee20000300800 */
[----:B------:R-:W-:-:S03]  /*27950*/  PRMT R173, R173, 0x5410, R4 ;  /* 0x00005410adad7816 */ /* 0x000fc60000000004 */
[----:B------:R-:W5:Y:S01]  /*27960*/  LDL.LU R4, [R1+0x1834] ;  /* 0x0018340001047983 */ /* 0x000f620000300800 */
[----:B------:R-:W-:-:S03]  /*27970*/  PRMT R177, R177, 0x5410, R3 ;  /* 0x00005410b1b17816 */ /* 0x000fc60000000003 */
[----:B------:R-:W2:Y:S01]  /*27980*/  LDL.LU R3, [R1+0x1830] ;  /* 0x0018300001037983 */ /* 0x000ea20000300800 */
[----:B------:R-:W-:-:S03]  /*27990*/  PRMT R174, R174, 0x5410, R10 ;  /* 0x00005410aeae7816 */ /* 0x000fc6000000000a */
[----:B------:R-:W4:Y:S01]  /*279a0*/  LDL.LU R10, [R1+0x182c] ;  /* 0x00182c00010a7983 */ /* 0x000f220000300800 */
[----:B------:R-:W-:-:S03]  /*279b0*/  PRMT R178, R178, 0x5410, R8 ;  /* 0x00005410b2b27816 */ /* 0x000fc60000000008 */
[----:B------:R-:W3:Y:S01]  /*279c0*/  LDL.LU R8, [R1+0x1828] ;  /* 0x0018280001087983 */ /* 0x000ee20000300800 */
[----:B------:R-:W-:-:S03]  /*279d0*/  PRMT R175, R175, 0x5410, R0 ;  /* 0x00005410afaf7816 */ /* 0x000fc60000000000 */
[----:B------:R-:W5:Y:S01]  /*279e0*/  LDL.LU R0, [R1+0x1824] ;  /* 0x0018240001007983 */ /* 0x000f620000300800 */
[----:B------:R-:W-:-:S03]  /*279f0*/  PRMT R179, R179, 0x5410, R7 ;  /* 0x00005410b3b37816 */ /* 0x000fc60000000007 */
[----:B------:R0:W-:Y:S04]  /*27a00*/  STS.128 [R6+0x4000], R160 ;  /* 0x004000a006007388 */ /* 0x0001e80000000c00 */
[----:B------:R-:W2:Y:S04]  /*27a10*/  LDL.LU R7, [R1+0x1820] ;  /* 0x0018200001077983 */ /* 0x000ea80000300800 */
[----:B------:R1:W-:Y:S04]  /*27a20*/  STS.128 [R6+0x8000], R164 ;  /* 0x008000a406007388 */ /* 0x0003e80000000c00 */
[----:B0-----:R-:W4:Y:S04]  /*27a30*/  LDL.LU R160, [R1+0x1d0] ;  /* 0x0001d00001a07983 */ /* 0x001f280000300800 */
[----:B------:R-:W3:Y:S04]  /*27a40*/  LDL.LU R161, [R1+0x1b0] ;  /* 0x0001b00001a17983 */ /* 0x000ee80000300800 */
[----:B------:R-:W4:Y:S04]  /*27a50*/  LDL.LU R162, [R1+0x16c] ;  /* 0x00016c0001a27983 */ /* 0x000f280000300800 */
[----:B------:R-:W4:Y:S01]  /*27a60*/  LDL.LU R163, [R1+0x18c] ;  /* 0x00018c0001a37983 */ /* 0x000f220000300800 */
[----:B-1----:R-:W-:-:S03]  /*27a70*/  IMAD.MOV.U32 R165, RZ, RZ, R6 ;  /* 0x000000ffffa57224 */ /* 0x002fc600078e0006 */
[----:B------:R-:W4:Y:S04]  /*27a80*/  LDL.LU R6, [R1+0x181c] ;  /* 0x00181c0001067983 */ /* 0x000f280000300800 */
[----:B------:R-:W4:Y:S04]  /*27a90*/  LDL.LU R166, [R1+0x1ac] ;  /* 0x0001ac0001a67983 */ /* 0x000f280000300800 */
[----:B------:R-:W3:Y:S04]  /*27aa0*/  LDL.LU R167, [R1+0x190] ;  /* 0x0001900001a77983 */ /* 0x000ee80000300800 */
[----:B------:R-:W-:Y:S04]  /*27ab0*/  STS.128 [R165+0xc000], R168 ;  /* 0x00c000a8a5007388 */ /* 0x000fe80000000c00 */
[----:B------:R5:W-:Y:S02]  /*27ac0*/  STS.128 [R190], R172 ;  /* 0x000000acbe007388 */ /* 0x000be40000000c00 */
[----:B-----5:R-:W-:-:S02]  /*27ad0*/  PRMT R174, R0, 0x5410, R4 ;  /* 0x0000541000ae7816 */ /* 0x020fc40000000004 */
[----:B--2---:R-:W-:Y:S02]  /*27ae0*/  PRMT R170, R7, 0x5410, R3 ;  /* 0x0000541007aa7816 */ /* 0x004fe40000000003 */
[----:B---3--:R-:W-:Y:S02]  /*27af0*/  PRMT R164, R161, 0x5410, R167 ;  /* 0x00005410a1a47816 */ /* 0x008fe400000000a7 */
[----:B------:R-:W-:Y:S02]  /*27b00*/  PRMT R167, R209, 0x5410, R211 ;  /* 0x00005410d1a77816 */ /* 0x000fe400000000d3 */
[----:B------:R-:W2:Y:S04]  /*27b10*/  LDL R209, [R1+0x648] ;  /* 0x0006480001d17983 */ /* 0x000ea80000100800 */
[----:B------:R-:W3:Y:S04]  /*27b20*/  LDL.LU R3, [R1+0x1818] ;  /* 0x0018180001037983 */ /* 0x000ee80000300800 */
[----:B------:R-:W5:Y:S04]  /*27b30*/  LDL.LU R7, [R1+0x1814] ;  /* 0x0018140001077983 */ /* 0x000f680000300800 */
[----:B------:R-:W5:Y:S01]  /*27b40*/  LDL.LU R4, [R1+0x1810] ;  /* 0x0018100001047983 */ /* 0x000f620000300800 */
[----:B----4-:R-:W-:-:S02]  /*27b50*/  PRMT R161, R163, 0x5410, R162 ;  /* 0x00005410a3a17816 */ /* 0x010fc400000000a2 */
[----:B------:R-:W-:Y:S02]  /*27b60*/  PRMT R160, R160, 0x5410, R166 ;  /* 0x00005410a0a07816 */ /* 0x000fe400000000a6 */
[----:B------:R-:W-:Y:S02]  /*27b70*/  PRMT R162, R220, 0x5410, R221 ;  /* 0x00005410dca27816 */ /* 0x000fe400000000dd */
[----:B------:R-:W-:Y:S01]  /*27b80*/  PRMT R163, R212, 0x5410, R217 ;  /* 0x00005410d4a37816 */ /* 0x000fe200000000d9 */
[----:B------:R0:W-:Y:S04]  /*27b90*/  STS.128 [R190+0x4000], R176 ;  /* 0x004000b0be007388 */ /* 0x0001e80000000c00 */
[----:B------:R-:W4:Y:S01]  /*27ba0*/  LDL.LU R0, [R1+0x180c] ;  /* 0x00180c0001007983 */ /* 0x000f220000300800 */
[----:B------:R-:W-:-:S02]  /*27bb0*/  PRMT R171, R5, 0x5410, R247 ;  /* 0x0000541005ab7816 */ /* 0x000fc400000000f7 */
[----:B------:R-:W-:Y:S01]  /*27bc0*/  PRMT R168, R204, 0x5410, R210 ;  /* 0x00005410cca87816 */ /* 0x000fe200000000d2 */
[----:B------:R1:W-:Y:S01]  /*27bd0*/  STS.128 [R190+0x8000], R160 ;  /* 0x008000a0be007388 */ /* 0x0003e20000000c00 */
[----:B------:R-:W-:Y:S02]  /*27be0*/  PRMT R172, R200, 0x5410, R202 ;  /* 0x00005410c8ac7816 */ /* 0x000fe400000000ca */
[----:B0-----:R-:W-:Y:S02]  /*27bf0*/  PRMT R178, R8, 0x5410, R2 ;  /* 0x0000541008b27816 */ /* 0x001fe40000000002 */
[----:B------:R-:W4:Y:S04]  /*27c00*/  LDL.LU R2, [R1+0x1808] ;  /* 0x0018080001027983 */ /* 0x000f280000300800 */
[----:B------:R-:W4:Y:S04]  /*27c10*/  LDL.LU R8, [R1+0x1804] ;  /* 0x0018040001087983 */ /* 0x000f280000300800 */
[----:B------:R-:W4:Y:S04]  /*27c20*/  LDL.LU R5, [R1+0x1800] ;  /* 0x0018000001057983 */ /* 0x000f280000300800 */
[----:B------:R-:W4:Y:S01]  /*27c30*/  LDL R204, [R1+0x644] ;  /* 0x0006440001cc7983 */ /* 0x000f220000100800 */
[----:B-1----:R-:W-:-:S02]  /*27c40*/  PRMT R162, R10, 0x5410, R9 ;  /* 0x000054100aa27816 */ /* 0x002fc40000000009 */
[----:B------:R-:W-:Y:S02]  /*27c50*/  PRMT R176, R194, 0x5410, R199 ;  /* 0x00005410c2b07816 */ /* 0x000fe400000000c7 */
[----:B------:R-:W-:Y:S02]  /*27c60*/  PRMT R165, R222, 0x5410, R223 ;  /* 0x00005410dea57816 */ /* 0x000fe400000000df */
[----:B------:R-:W-:Y:S02]  /*27c70*/  PRMT R166, R218, 0x5410, R219 ;  /* 0x00005410daa67816 */ /* 0x000fe400000000db */
[----:B------:R-:W-:Y:S02]  /*27c80*/  PRMT R169, R230, 0x5410, R193 ;  /* 0x00005410e6a97816 */ /* 0x000fe400000000c1 */
[----:B------:R-:W-:Y:S02]  /*27c90*/  PRMT R173, R245, 0x5410, R242 ;  /* 0x00005410f5ad7816 */ /* 0x000fe400000000f2 */
[----:B------:R-:W-:Y:S01]  /*27ca0*/  PRMT R175, R252, 0x5410, R244 ;  /* 0x00005410fcaf7816 */ /* 0x000fe200000000f4 */
[----:B------:R0:W-:Y:S01]  /*27cb0*/  STS.128 [R190+0xc000], R164 ;  /* 0x00c000a4be007388 */ /* 0x0001e20000000c00 */
[----:B------:R-:W-:-:S02]  /*27cc0*/  PRMT R177, R251, 0x5410, R248 ;  /* 0x00005410fbb17816 */ /* 0x000fc400000000f8 */
[----:B------:R-:W-:Y:S02]  /*27cd0*/  PRMT R179, R249, 0x5410, R241 ;  /* 0x00005410f9b37816 */ /* 0x000fe400000000f1 */
[----:B---3--:R-:W-:Y:S02]  /*27ce0*/  PRMT R161, R3, 0x5410, R6 ;  /* 0x0000541003a17816 */ /* 0x008fe40000000006 */
[----:B-----5:R-:W-:Y:S02]  /*27cf0*/  PRMT R160, R4, 0x5410, R7 ;  /* 0x0000541004a07816 */ /* 0x020fe40000000007 */
[----:B------:R-:W3:Y:S04]  /*27d00*/  LDL.LU R7, [R1+0x17fc] ;  /* 0x0017fc0001077983 */ /* 0x000ee80000300800 */
[----:B------:R-:W5:Y:S04]  /*27d10*/  LDL.LU R4, [R1+0x17f8] ;  /* 0x0017f80001047983 */ /* 0x000f680000300800 */
[----:B------:R-:W3:Y:S04]  /*27d20*/  LDL.LU R6, [R1+0x17f4] ;  /* 0x0017f40001067983 */ /* 0x000ee80000300800 */
[----:B------:R-:W5:Y:S04]  /*27d30*/  LDL.LU R3, [R1+0x17f0] ;  /* 0x0017f00001037983 */ /* 0x000f680000300800 */
[----:B------:R-:W3:Y:S04]  /*27d40*/  LDL.LU R9, [R1+0x17ec] ;  /* 0x0017ec0001097983 */ /* 0x000ee80000300800 */
[----:B------:R-:W5:Y:S04]  /*27d50*/  LDL.LU R10, [R1+0x17e8] ;  /* 0x0017e800010a7983 */ /* 0x000f680000300800 */
[----:B------:R-:W3:Y:S04]  /*27d60*/  LDL R202, [R1+0x17dc] ;  /* 0x0017dc0001ca7983 */ /* 0x000ee80000100800 */
[----:B------:R-:W5:Y:S04]  /*27d70*/  LDL R200, [R1+0x640] ;  /* 0x0006400001c87983 */ /* 0x000f680000100800 */
[----:B------:R-:W5:Y:S04]  /*27d80*/  LDL R199, [R1+0x63c] ;  /* 0x00063c0001c77983 */ /* 0x000f680000100800 */
[----:B------:R-:W5:Y:S04]  /*27d90*/  LDL R194, [R1+0x638] ;  /* 0x0006380001c27983 */ /* 0x000f680000100800 */
[----:B------:R-:W5:Y:S04]  /*27da0*/  LDL R193, [R1+0x634] ;  /* 0x0006340001c17983 */ /* 0x000f680000100800 */
[----:B0-----:R-:W5:Y:S04]  /*27db0*/  LDL R190, [R1+0x630] ;  /* 0x0006300001be7983 */ /* 0x001f680000100800 */
[----:B--2---:R-:W-:Y:S04]  /*27dc0*/  STS.128 [R209], R168 ;  /* 0x000000a8d1007388 */ /* 0x004fe80000000c00 */
[----:B------:R0:W-:Y:S04]  /*27dd0*/  STS.128 [R209+0x4000], R172 ;  /* 0x004000acd1007388 */ /* 0x0001e80000000c00 */
[----:B------:R1:W-:Y:S01]  /*27de0*/  STS.128 [R209+0x8000], R176 ;  /* 0x008000b0d1007388 */ /* 0x0003e20000000c00 */
[----:B0-----:R-:W-:-:S03]  /*27df0*/  PRMT R173, R233, 0x5410, R12 ;  /* 0x00005410e9ad7816 */ /* 0x001fc6000000000c */
[----:B------:R-:W2:Y:S01]  /*27e00*/  LDL R12, [R1+0x62c] ;  /* 0x00062c00010c7983 */ /* 0x000ea20000100800 */
[----:B-1----:R-:W-:-:S03]  /*27e10*/  PRMT R179, R216, 0x5410, R11 ;  /* 0x00005410d8b37816 */ /* 0x002fc6000000000b */
[----:B------:R-:W2:Y:S01]  /*27e20*/  LDL R11, [R1+0x628] ;  /* 0x00062800010b7983 */ /* 0x000ea20000100800 */
        /* <DEDUP_REMOVED lines=15> */
[----:B------:R-:W-:Y:S04]  /*27f20*/  STS.128 [R209+0xc000], R160 ;  /* 0x00c000a0d1007388 */ /* 0x000fe80000000c00 */
[----:B----4-:R-:W-:Y:S04]  /*27f30*/  STS.128 [R204], R164 ;  /* 0x000000a4cc007388 */ /* 0x010fe80000000c00 */
[----:B------:R-:W-:Y:S04]  /*27f40*/  STS.128 [R204+0x4000], R168 ;  /* 0x004000a8cc007388 */ /* 0x000fe80000000c00 */
[----:B------:R-:W-:Y:S04]  /*27f50*/  STS.128 [R204+0x8000], R172 ;  /* 0x008000accc007388 */ /* 0x000fe80000000c00 */
[----:B------:R-:W-:Y:S01]  /*27f60*/  STS.128 [R204+0xc000], R176 ;  /* 0x00c000b0cc007388 */ /* 0x000fe20000000c00 */
[----:B------:R-:W-:-:S03]  /*27f70*/  UMOV UR17, 0x40000040 ;  /* 0x4000004000117882 */ /* 0x000fc60000000000 */
[----:B---3--:R-:W-:Y:S04]  /*27f80*/  STS.U8 [R202+0x10000], R229 ;  /* 0x010000e5ca007388 */ /* 0x008fe80000000000 */
[----:B------:R-:W-:Y:S04]  /*27f90*/  STS.U8 [R202+0x10400], R191 ;  /* 0x010400bfca007388 */ /* 0x000fe80000000000 */
[----:B------:R-:W-:Y:S04]  /*27fa0*/  STS.U8 [R202+0x10800], R157 ;  /* 0x0108009dca007388 */ /* 0x000fe80000000000 */
[----:B------:R-:W-:Y:S04]  /*27fb0*/  STS.U8 [R202+0x10c00], R156 ;  /* 0x010c009cca007388 */ /* 0x000fe80000000000 */
[----:B-----5:R-:W-:Y:S04]  /*27fc0*/  STS.U8 [R200+0x10080], R228 ;  /* 0x010080e4c8007388 */ /* 0x020fe80000000000 */
[----:B------:R-:W-:Y:S04]  /*27fd0*/  STS.U8 [R200+0x10480], R187 ;  /* 0x010480bbc8007388 */ /* 0x000fe80000000000 */
        /* <DEDUP_REMOVED lines=18> */
[----:B--2---:R-:W-:Y:S04]  /*28100*/  STS.U8 [R12+0x10300], R203 ;  /* 0x010300cb0c007388 */ /* 0x004fe80000000000 */
[----:B------:R-:W-:Y:S04]  /*28110*/  STS.U8 [R12+0x10700], R181 ;  /* 0x010700b50c007388 */ /* 0x000fe80000000000 */
[----:B------:R-:W-:Y:S04]  /*28120*/  STS.U8 [R12+0x10b00], R17 ;  /* 0x010b00110c007388 */ /* 0x000fe80000000000 */
[----:B------:R0:W-:Y:S04]  /*28130*/  STS.U8 [R12+0x10f00], R16 ;  /* 0x010f00100c007388 */ /* 0x0001e80000000000 */
[----:B------:R-:W-:Y:S04]  /*28140*/  STS.U8 [R11+0x10380], R201 ;  /* 0x010380c90b007388 */ /* 0x000fe80000000000 */
[----:B------:R-:W-:Y:S04]  /*28150*/  STS.U8 [R11+0x10780], R180 ;  /* 0x010780b40b007388 */ /* 0x000fe80000000000 */
[----:B------:R-:W-:Y:S04]  /*28160*/  STS.U8 [R11+0x10b80], R15 ;  /* 0x010b800f0b007388 */ /* 0x000fe80000000000 */
[----:B------:R1:W-:Y:S01]  /*28170*/  STS.U8 [R11+0x10f80], R14 ;  /* 0x010f800e0b007388 */ /* 0x0003e20000000000 */
[----:B------:R2:W-:Y:S06]  /*28180*/  MEMBAR.ALL.CTA ;  /* 0x0000000000007992 */ /* 0x0005ec0000008000 */
[----:B--2---:R-:W2:Y:S01]  /*28190*/  FENCE.VIEW.ASYNC.S ;  /* 0x00000000000073c6 */ /* 0x004ea20000000000 */
[----:B------:R-:W-:Y:S01]  /*281a0*/  UIADD3.64 UR52, UR4, 0x1fe, URZ ;  /* 0x000001fe04347897 */ /* 0x000fe2000fffe03f */
[----:B------:R-:W-:Y:S01]  /*281b0*/  UMOV UR54, UR18 ;  /* 0x0000001200367c82 */ /* 0x000fe20008000000 */
[----:B------:R-:W-:Y:S01]  /*281c0*/  UMOV UR55, UR19 ;  /* 0x0000001300377c82 */ /* 0x000fe20008000000 */
[----:B------:R-:W-:Y:S01]  /*281d0*/  UIADD3.64 UR48, UR4, 0x200, URZ ;  /* 0x0000020004307897 */ /* 0x000fe2000fffe03f */
[----:B0-----:R-:W0:Y:S01]  /*281e0*/  S2R R12, SR_CgaCtaId ;  /* 0x00000000000c7919 */ /* 0x001e220000008800 */
[----:B------:R-:W-:Y:S01]  /*281f0*/  UMOV UR50, UR6 ;  /* 0x0000000600327c82 */ /* 0x000fe20008000000 */
[----:B------:R-:W-:Y:S01]  /*28200*/  UMOV UR51, UR7 ;  /* 0x0000000700337c82 */ /* 0x000fe20008000000 */
[----:B------:R-:W3:Y:S01]  /*28210*/  LDL.LU R193, [R1+0x1770] ;  /* 0x0017700001c17983 */ /* 0x000ee20000300800 */
[----:B-1----:R-:W-:-:S03]  /*28220*/  MOV R11, 0x400 ;  /* 0x00000400000b7802 */ /* 0x002fc60000000f00 */
[----:B------:R-:W4:Y:S04]  /*28230*/  LDL.LU R230, [R1+0x176c] ;  /* 0x00176c0001e67983 */ /* 0x000f280000300800 */
[----:B------:R-:W5:Y:S04]  /*28240*/  LDL.LU R242, [R1+0x1768] ;  /* 0x0017680001f27983 */ /* 0x000f680000300800 */
[----:B------:R-:W3:Y:S04]  /*28250*/  LDL.LU R245, [R1+0x1764] ;  /* 0x0017640001f57983 */ /* 0x000ee80000300800 */
[----:B------:R-:W4:Y:S04]  /*28260*/  LDL.LU R248, [R1+0x1760] ;  /* 0x0017600001f87983 */ /* 0x000f280000300800 */
[----:B------:R-:W4:Y:S01]  /*28270*/  LDL.LU R251, [R1+0x175c] ;  /* 0x00175c0001fb7983 */ /* 0x000f220000300800 */
[----:B--2---:R-:W-:Y:S01]  /*28280*/  BAR.SYNC.DEFER_BLOCKING 0x0 ;  /* 0x0000000000007b1d */ /* 0x004fe20000010000 */
[----:B0-----:R-:W-:Y:S01]  /*28290*/  LEA R11, R12, R11, 0x18 ;  /* 0x0000000b0c0b7211 */ /* 0x001fe200078ec0ff */
[----:B------:R-:W-:Y:S01]  /*282a0*/  VIADD R10, R10, 0x1 ;  /* 0x000000010a0a7836 */ /* 0x000fe20000000000 */
[----:B------:R-:W-:-:S03]  /*282b0*/  UIADD3.64 UR56, UR4, 0xa00, URZ ;  /* 0x00000a0004387897 */ /* 0x000fc6000fffe03f */
[----:B------:R-:W-:Y:S01]  /*282c0*/  UMOV UR58, UR6 ;  /* 0x00000006003a7c82 */ /* 0x000fe20008000000 */
[----:B------:R-:W-:Y:S01]  /*282d0*/  SHF.R.U32.HI R11, RZ, 0x4, R11 ;  /* 0x00000004ff0b7819 */ /* 0x000fe2000001160b */
[----:B------:R-:W-:Y:S01]  /*282e0*/  UMOV UR59, UR7 ;  /* 0x00000007003b7c82 */ /* 0x000fe20008000000 */
[----:B------:R-:W0:Y:S02]  /*282f0*/  LDC R12, c[0x0][0x23c] ;  /* 0x00008f00ff0c7b82 */ /* 0x000e240000000800 */
[----:B------:R-:W-:-:S04]  /*28300*/  SGXT.U32 R11, R11, 0xe ;  /* 0x0000000e0b0b781a */ /* 0x000fc80000000000 */
[----:B------:R-:W-:Y:S01]  /*28310*/  R2UR UR16, R11 ;  /* 0x000000000b1072ca */ /* 0x000fe200000e0000 */
[----:B------:R-:W-:Y:S01]  /*28320*/  WARPGROUP.ARRIVE ;  /* 0x00000000000079c5 */ /* 0x000fe20000000000 */
[----:B------:R-:W2:Y:S11]  /*28330*/  LDL R11, [R1+0x17d8] ;  /* 0x0017d800010b7983 */ /* 0x000eb60000100800 */
[----:B------:R-:W-:Y:S04]  /*28340*/  QGMMA.64x32x32.F32.E4M3.E4M3 R136, gdesc[UR16], R136 ;  /* 0x00600000108879f3 */ /* 0x000fe80008700888 */
[----:B------:R-:W-:Y:S04]  /*28350*/  QGMMA.64x32x32.F32.E4M3.E4M3 R136, gdesc[UR4], R136 ;  /* 0x00600000048879f3 */ /* 0x000fe80008700888 */
[----:B------:R-:W-:Y:S04]  /*28360*/  QGMMA.64x32x32.F32.E4M3.E4M3 R136, gdesc[UR8], R136 ;  /* 0x00600000088879f3 */ /* 0x000fe80008700888 */
[----:B------:R-:W-:Y:S04]  /*28370*/  QGMMA.64x32x32.F32.E4M3.E4M3 R136, gdesc[UR12], R136 ;  /* 0x006000000c8879f3 */ /* 0x000fe80008700888 */
[----:B------:R-:W-:Y:S01]  /*28380*/  QGMMA.64x32x32.F32.E4M3.E4M3 R120, gdesc[UR52], R120 ;  /* 0x00600000347879f3 */ /* 0x000fe20008700878 */
[----:B------:R-:W-:Y:S01]  /*28390*/  UIADD3.64 UR52, UR4, 0x202, URZ ;  /* 0x0000020204347897 */ /* 0x000fe2000fffe03f */
[----:B------:R-:W-:-:S02]  /*283a0*/  UMOV UR54, UR10 ;  /* 0x0000000a00367c82 */ /* 0x000fc40008000000 */
[----:B------:R-:W-:Y:S01]  /*283b0*/  QGMMA.64x32x32.F32.E4M3.E4M3 R120, gdesc[UR48], R120 ;  /* 0x00600000307879f3 */ /* 0x000fe20008700878 */
[----:B------:R-:W-:Y:S01]  /*283c0*/  UMOV UR55, UR11 ;  /* 0x0000000b00377c82 */ /* 0x000fe20008000000 */
[----:B------:R-:W-:-:S04]  /*283d0*/  UIADD3.64 UR48, UR4, 0x204, URZ ;  /* 0x0000020404307897 */ /* 0x000fc8000fffe03f */
[----:B------:R-:W-:Y:S01]  /*283e0*/  QGMMA.64x32x32.F32.E4M3.E4M3 R120, gdesc[UR52], R120 ;  /* 0x00600000347879f3 */ /* 0x000fe20008700878 */
[----:B------:R-:W-:Y:S01]  /*283f0*/  UIADD3.64 UR52, UR4, 0x3fe, URZ ;  /* 0x000003fe04347897 */ /* 0x000fe2000fffe03f */
[----:B------:R-:W-:Y:S01]  /*28400*/  UMOV UR50, UR14 ;  /* 0x0000000e00327c82 */ /* 0x000fe20008000000 */
[----:B------:R-:W-:Y:S01]  /*28410*/  UMOV UR51, UR15 ;  /* 0x0000000f00337c82 */ /* 0x000fe20008000000 */
[----:B------:R-:W-:Y:S01]  /*28420*/  UMOV UR54, UR18 ;  /* 0x0000001200367c82 */ /* 0x000fe20008000000 */
[----:B------:R-:W-:Y:S01]  /*28430*/  UMOV UR55, UR19 ;  /* 0x0000001300377c82 */ /* 0x000fe20008000000 */
[----:B------:R-:W-:Y:S04]  /*28440*/  QGMMA.64x32x32.F32.E4M3.E4M3 R120, gdesc[UR48], R120 ;  /* 0x00600000307879f3 */ /* 0x000fe80008700878 */
[----:B------:R-:W-:Y:S01]  /*28450*/  QGMMA.64x32x32.F32.E4M3.E4M3 R104, gdesc[UR52], R104 ;  /* 0x00600000346879f3 */ /* 0x000fe20008700868 */
[----:B------:R-:W-:Y:S01]  /*28460*/  UIADD3.64 UR48, UR4, 0x400, URZ ;  /* 0x0000040004307897 */ /* 0x000fe2000fffe03f */
[----:B------:R-:W-:Y:S01]  /*28470*/  UMOV UR50, UR6 ;  /* 0x0000000600327c82 */ /* 0x000fe20008000000 */
[----:B------:R-:W-:Y:S01]  /*28480*/  UMOV UR51, UR7 ;  /* 0x0000000700337c82 */ /* 0x000fe20008000000 */
[----:B------:R-:W-:-:S06]  /*28490*/  UIADD3.64 UR52, UR4, 0x402, URZ ;  /* 0x0000040204347897 */ /* 0x000fcc000fffe03f */
[----:B------:R-:W-:Y:S01]  /*284a0*/  QGMMA.64x32x32.F32.E4M3.E4M3 R104, gdesc[UR48], R104 ;  /* 0x00600000306879f3 */ /* 0x000fe20008700868 */
[----:B------:R-:W-:Y:S01]  /*284b0*/  UMOV UR54, UR10 ;  /* 0x0000000a00367c82 */ /* 0x000fe20008000000 */
[----:B------:R-:W-:Y:S01]  /*284c0*/  UMOV UR55, UR11 ;  /* 0x0000000b00377c82 */ /* 0x000fe20008000000 */
[----:B------:R-:W-:Y:S01]  /*284d0*/  UIADD3.64 UR48, UR4, 0x404, URZ ;  /* 0x0000040404307897 */ /* 0x000fe2000fffe03f */
[----:B------:R-:W-:Y:S01]  /*284e0*/  QGMMA.64x32x32.F32.E4M3.E4M3 R104, gdesc[UR52], R104 ;  /* 0x00600000346879f3 */ /* 0x000fe20008700868 */
[----:B------:R-:W-:Y:S01]  /*284f0*/  UIADD3.64 UR52, UR4, 0x5fe, URZ ;  /* 0x000005fe04347897 */ /* 0x000fe2000fffe03f */
[----:B------:R-:W-:Y:S01]  /*28500*/  UMOV UR50, UR14 ;  /* 0x0000000e00327c82 */ /* 0x000fe20008000000 */
[----:B------:R-:W-:Y:S01]  /*28510*/  UMOV UR51, UR15 ;  /* 0x0000000f00337c82 */ /* 0x000fe20008000000 */
[----:B------:R-:W-:Y:S01]  /*28520*/  UMOV UR54, UR18 ;  /* 0x0000001200367c82 */ /* 0x000fe20008000000 */
[----:B------:R-:W-:-:S03]  /*28530*/  UMOV UR55, UR19 ;  /* 0x0000001300377c82 */ /* 0x000fc60008000000 */
        /* <DEDUP_REMOVED lines=31> */
[----:B------:R-:W-:Y:S01]  /*28730*/  UMOV UR55, UR19 ;  /* 0x0000001300377c82 */ /* 0x000fe20008000000 */
[----:B------:R1:W-:Y:S01]  /*28740*/  STL [R1+0x90], R10 ;  /* 0x0000900a01007387 */ /* 0x0003e20000100800 */
[----:B--2---:R-:W-:-:S03]  /*28750*/  ISETP.NE.U32.AND P0, PT, R10, R11, PT ;  /* 0x0000000b0a00720c */ /* 0x004fc60003f05070 */
[----:B------:R-:W2:Y:S04]  /*28760*/  LDL.LU R244, [R1+0x1734] ;  /* 0x0017340001f47983 */ /* 0x000ea80000300800 */
[----:B------:R-:W2:Y:S04]  /*28770*/  LDL.LU R247, [R1+0x172c] ;  /* 0x00172c0001f77983 */ /* 0x000ea80000300800 */
[----:B------:R-:W2:Y:S04]  /*28780*/  LDL.LU R190, [R1+0x1724] ;  /* 0x0017240001be7983 */ /* 0x000ea80000300800 */
[----:B------:R-:W2:Y:S04]  /*28790*/  LDL.LU R223, [R1+0x171c] ;  /* 0x00171c0001df7983 */ /* 0x000ea80000300800 */
[----:B------:R-:W2:Y:S04]  /*287a0*/  LDL.LU R222, [R1+0x1740] ;  /* 0x0017400001de7983 */ /* 0x000ea80000300800 */
[----:B------:R-:W2:Y:S04]  /*287b0*/  LDL.LU R221, [R1+0x1714] ;  /* 0x0017140001dd7983 */ /* 0x000ea80000300800 */
[----:B------:R-:W2:Y:S04]  /*287c0*/  LDL.LU R220, [R1+0x1738] ;  /* 0x0017380001dc7983 */ /* 0x000ea80000300800 */
[----:B------:R-:W2:Y:S01]  /*287d0*/  LDL.LU R219, [R1+0x170c] ;  /* 0x00170c0001db7983 */ /* 0x000ea20000300800 */
[----:B-1----:R-:W1:Y:S03]  /*287e0*/  LDC R10, c[0x0][0x238] ;  /* 0x00008e00ff0a7b82 */ /* 0x002e660000000800 */
[----:B------:R-:W2:Y:S04]  /*287f0*/  LDL.LU R218, [R1+0x1730] ;  /* 0x0017300001da7983 */ /* 0x000ea80000300800 */
[----:B------:R-:W2:Y:S04]  /*28800*/  LDL.LU R217, [R1+0x1704] ;  /* 0x0017040001d97983 */ /* 0x000ea80000300800 */
[----:B------:R-:W2:Y:S04]  /*28810*/  LDL.LU R212, [R1+0x1728] ;  /* 0x0017280001d47983 */ /* 0x000ea80000300800 */
[----:B------:R-:W2:Y:S01]  /*28820*/  LDL.LU R211, [R1+0x16fc] ;  /* 0x0016fc0001d37983 */ /* 0x000ea20000300800 */
[----:B------:R-:W-:Y:S04]  /*28830*/  QGMMA.64x32x32.F32.E4M3.E4M3 R72, gdesc[UR48], R72 ;  /* 0x00600000304879f3 */ /* 0x000fe80008700848 */
[----:B------:R-:W-:Y:S01]  /*28840*/  QGMMA.64x32x32.F32.E4M3.E4M3 R56, gdesc[UR52], R56 ;  /* 0x00600000343879f3 */ /* 0x000fe20008700838 */
[----:B-1----:R-:W-:Y:S01]  /*28850*/  IMAD.SHL.U32 R10, R10, 0x80, RZ ;  /* 0x000000800a0a7824 */ /* 0x002fe200078e00ff */
[----:B-----5:R-:W-:-:S02]  /*28860*/  R2UR UR53, R242 ;  /* 0x00000000f23572ca */ /* 0x020fc400000e0000 */
[----:B---3--:R-:W-:Y:S01]  /*28870*/  R2UR UR52, R245 ;  /* 0x00000000f53472ca */ /* 0x008fe200000e0000 */
[----:B------:R-:W3:Y:S04]  /*28880*/  LDL.LU R242, [R1+0x1720] ;  /* 0x0017200001f27983 */ /* 0x000ee80000300800 */
[----:B------:R-:W5:Y:S01]  /*28890*/  LDL.LU R245, [R1+0x16f4] ;  /* 0x0016f40001f57983 */ /* 0x000f620000300800 */
[----:B------:R-:W-:-:S05]  /*288a0*/  IADD3 R2, P6, R10, R2, RZ ;  /* 0x000000020a027210 */ /* 0x000fca0007fde0ff */
[----:B------:R1:W-:Y:S04]  /*288b0*/  STL [R1+0x1744], R2 ;  /* 0x0017440201007387 */ /* 0x0003e80000100800 */
[----:B-1----:R-:W5:Y:S01]  /*288c0*/  LDL.LU R2, [R1+0x17e4] ;  /* 0x0017e40001027983 */ /* 0x002f620000300800 */
[----:B------:R-:W-:-:S05]  /*288d0*/  IADD3 R0, P1, R10, R0, RZ ;  /* 0x000000000a007210 */ /* 0x000fca0007f3e0ff */
[----:B------:R1:W-:Y:S04]  /*288e0*/  STL [R1+0x173c], R0 ;  /* 0x00173c0001007387 */ /* 0x0003e80000100800 */
[----:B------:R-:W5:Y:S04]  /*288f0*/  LDL.LU R210, [R1+0x1718] ;  /* 0x0017180001d27983 */ /* 0x000f680000300800 */
[----:B------:R-:W5:Y:S04]  /*28900*/  LDL.LU R209, [R1+0x16ec] ;  /* 0x0016ec0001d17983 */ /* 0x000f680000300800 */
[----:B------:R-:W5:Y:S04]  /*28910*/  LDL.LU R204, [R1+0x1710] ;  /* 0x0017100001cc7983 */ /* 0x000f680000300800 */
[----:B------:R-:W5:Y:S04]  /*28920*/  LDL.LU R202, [R1+0x16e4] ;  /* 0x0016e40001ca7983 */ /* 0x000f680000300800 */
[----:B------:R-:W5:Y:S04]  /*28930*/  LDL.LU R200, [R1+0x1708] ;  /* 0x0017080001c87983 */ /* 0x000f680000300800 */
[----:B------:R-:W5:Y:S01]  /*28940*/  LDL.LU R199, [R1+0x16dc] ;  /* 0x0016dc0001c77983 */ /* 0x000f620000300800 */
[----:B------:R-:W-:-:S03]  /*28950*/  R2UR UR49, R193 ;  /* 0x00000000c13172ca */ /* 0x000fc600000e0000 */
[----:B------:R-:W5:Y:S04]  /*28960*/  LDL.LU R194, [R1+0x1700] ;  /* 0x0017000001c27983 */ /* 0x000f680000300800 */
[----:B------:R-:W5:Y:S01]  /*28970*/  LDL.LU R193, [R1+0x16d4] ;  /* 0x0016d40001c17983 */ /* 0x000f620000300800 */
[----:B----4-:R-:W-:-:S03]  /*28980*/  R2UR UR48, R230 ;  /* 0x00000000e63072ca */ /* 0x010fc600000e0000 */
[----:B------:R-:W4:Y:S01]  /*28990*/  LDL.LU R230, [R1+0x16f8] ;  /* 0x0016f80001e67983 */ /* 0x000f220000300800 */
[----:B------:R-:W-:Y:S01]  /*289a0*/  QGMMA.64x32x32.F32.E4M3.E4M3 R56, gdesc[UR56], R56 ;  /* 0x00600000383879f3 */ /* 0x000fe20008700838 */
[----:B------:R-:W-:Y:S02]  /*289b0*/  R2UR UR57, R248 ;  /* 0x00000000f83972ca */ /* 0x000fe400000e0000 */
[----:B------:R-:W-:Y:S01]  /*289c0*/  R2UR UR56, R251 ;  /* 0x00000000fb3872ca */ /* 0x000fe200000e0000 */
[----:B------:R-:W4:Y:S04]  /*289d0*/  LDL.LU R248, [R1+0x16cc] ;  /* 0x0016cc0001f87983 */ /* 0x000f280000300800 */
[----:B------:R-:W4:Y:S01]  /*289e0*/  LDL.LU R251, [R1+0x16f0] ;  /* 0x0016f00001fb7983 */ /* 0x000f220000300800 */
[----:B------:R-:W-:-:S02]  /*289f0*/  IADD3 R9, P2, R10, R9, RZ ;  /* 0x000000090a097210 */ /* 0x000fc40007f5e0ff */
[----:B-1----:R-:W-:Y:S02]  /*28a00*/  SHF.R.S32.HI R0, RZ, 0x1f, R10 ;  /* 0x0000001fff007819 */ /* 0x002fe4000001140a */
[C---:B------:R-:W-:Y:S02]  /*28a10*/  IADD3 R6, P3, R10.reuse, R6, RZ ;  /* 0x000000060a067210 */ /* 0x040fe40007f7e0ff */
[C---:B------:R-:W-:Y:S02]  /*28a20*/  IADD3 R7, P4, R10.reuse, R7, RZ ;  /* 0x000000070a077210 */ /* 0x040fe40007f9e0ff */
[----:B------:R-:W-:Y:S01]  /*28a30*/  IADD3 R8, P5, R10, R8, RZ ;  /* 0x000000080a087210 */ /* 0x000fe20007fbe0ff */
[C---:B------:R-:W-:Y:S02]  /*28a40*/  IMAD.X R3, R0.reuse, 0x1, R3, P3 ;  /* 0x0000000100037824 */ /* 0x040fe400018e0603 */
[C---:B------:R-:W-:Y:S02]  /*28a50*/  IMAD.X R4, R0.reuse, 0x1, R4, P4 ;  /* 0x0000000100047824 */ /* 0x040fe400020e0604 */
[----:B------:R-:W-:Y:S01]  /*28a60*/  IMAD.X R5, R0, 0x1, R5, P5 ;  /* 0x0000000100057824 */ /* 0x000fe200028e0605 */
[----:B--2---:R-:W-:-:S02]  /*28a70*/  IADD3 R247, P3, R10, R247, RZ ;  /* 0x000000f70af77210 */ /* 0x004fc40007f7e0ff */
[C---:B------:R-:W-:Y:S02]  /*28a80*/  IADD3 R190, P4, R10.reuse, R190, RZ ;  /* 0x000000be0abe7210 */ /* 0x040fe40007f9e0ff */
[----:B------:R-:W-:Y:S01]  /*28a90*/  IADD3 R223, P5, R10, R223, RZ ;  /* 0x000000df0adf7210 */ /* 0x000fe20007fbe0ff */
[----:B------:R-:W-:Y:S01]  /*28aa0*/  IMAD.X R222, R0, 0x1, R222, P6 ;  /* 0x0000000100de7824 */ /* 0x000fe200030e06de */
[----:B------:R-:W-:Y:S01]  /*28ab0*/  IADD3 R221, P6, R10, R221, RZ ;  /* 0x000000dd0add7210 */ /* 0x000fe20007fde0ff */
[----:B------:R-:W-:Y:S01]  /*28ac0*/  IMAD.X R220, R0, 0x1, R220, P1 ;  /* 0x0000000100dc7824 */ /* 0x000fe200008e06dc */
[----:B------:R-:W-:Y:S01]  /*28ad0*/  IADD3 R219, P1, R10, R219, RZ ;  /* 0x000000db0adb7210 */ /* 0x000fe20007f3e0ff */
[----:B------:R-:W-:Y:S01]  /*28ae0*/  IMAD.X R212, R0, 0x1, R212, P3 ;  /* 0x0000000100d47824 */ /* 0x000fe200018e06d4 */
[----:B------:R-:W-:Y:S01]  /*28af0*/  IADD3 R211, P3, R10, R211, RZ ;  /* 0x000000d30ad37210 */ /* 0x000fe20007f7e0ff */
[----:B---3--:R-:W-:Y:S01]  /*28b00*/  IMAD.X R242, R0, 0x1, R242, P4 ;  /* 0x0000000100f27824 */ /* 0x008fe200020e06f2 */
[----:B-----5:R-:W-:Y:S01]  /*28b10*/  IADD3 R245, P4, R10, R245, RZ ;  /* 0x000000f50af57210 */ /* 0x020fe20007f9e0ff */
[----:B------:R-:W-:Y:S01]  /*28b20*/  IMAD.X R2, R0, 0x1, R2, P2 ;  /* 0x0000000100027824 */ /* 0x000fe200010e0602 */
[----:B------:R-:W-:-:S05]  /*28b30*/  IADD3 R244, P2, R10, R244, RZ ;  /* 0x000000f40af47210 */ /* 0x000fca0007f5e0ff */
[----:B------:R-:W-:Y:S04]  /*28b40*/  STL [R1+0x1734], R244 ;  /* 0x001734f401007387 */ /* 0x000fe80000100800 */
[----:B------:R-:W-:Y:S04]  /*28b50*/  STL [R1+0x172c], R247 ;  /* 0x00172cf701007387 */ /* 0x000fe80000100800 */
[----:B------:R-:W-:Y:S04]  /*28b60*/  STL [R1+0x1724], R190 ;  /* 0x001724be01007387 */ /* 0x000fe80000100800 */
[----:B------:R-:W-:Y:S01]  /*28b70*/  STL [R1+0x171c], R223 ;  /* 0x00171cdf01007387 */ /* 0x000fe20000100800 */
[----:B------:R-:W-:-:S03]  /*28b80*/  IMAD.X R218, R0, 0x1, R218, P2 ;  /* 0x0000000100da7824 */ /* 0x000fc600010e06da */
[----:B------:R-:W-:Y:S01]  /*28b90*/  STL [R1+0x1740], R222 ;  /* 0x001740de01007387 */ /* 0x000fe20000100800 */
[----:B------:R-:W-:-:S03]  /*28ba0*/  IADD3 R217, P2, R10, R217, RZ ;  /* 0x000000d90ad97210 */ /* 0x000fc60007f5e0ff */
[----:B------:R-:W-:Y:S04]  /*28bb0*/  STL [R1+0x1714], R221 ;  /* 0x001714dd01007387 */ /* 0x000fe80000100800 */
[----:B------:R-:W-:Y:S04]  /*28bc0*/  STL [R1+0x1738], R220 ;  /* 0x001738dc01007387 */ /* 0x000fe80000100800 */
[----:B------:R-:W-:Y:S04]  /*28bd0*/  STL [R1+0x170c], R219 ;  /* 0x00170cdb01007387 */ /* 0x000fe80000100800 */
[----:B------:R-:W-:Y:S04]  /*28be0*/  STL [R1+0x1730], R218 ;  /* 0x001730da01007387 */ /* 0x000fe80000100800 */
[----:B------:R-:W-:Y:S04]  /*28bf0*/  STL [R1+0x1704], R217 ;  /* 0x001704d901007387 */ /* 0x000fe80000100800 */
[----:B------:R-:W-:Y:S04]  /*28c00*/  STL [R1+0x1728], R212 ;  /* 0x001728d401007387 */ /* 0x000fe80000100800 */
[----:B------:R1:W-:Y:S01]  /*28c10*/  STL [R1+0x1720], R242 ;  /* 0x001720f201007387 */ /* 0x0003e20000100800 */
[----:B------:R-:W-:-:S03]  /*28c20*/  IMAD.X R210, R0, 0x1, R210, P5 ;  /* 0x0000000100d27824 */ /* 0x000fc600028e06d2 */
[----:B------:R-:W-:Y:S01]  /*28c30*/  STL [R1+0x16fc], R211 ;  /* 0x0016fcd301007387 */ /* 0x000fe20000100800 */
[----:B------:R-:W-:Y:S01]  /*28c40*/  IADD3 R209, P5, R10, R209, RZ ;  /* 0x000000d10ad17210 */ /* 0x000fe20007fbe0ff */
[----:B------:R-:W-:Y:S01]  /*28c50*/  IMAD.X R204, R0, 0x1, R204, P6 ;  /* 0x0000000100cc7824 */ /* 0x000fe200030e06cc */
[----:B------:R-:W-:Y:S01]  /*28c60*/  IADD3 R202, P6, R10, R202, RZ ;  /* 0x000000ca0aca7210 */ /* 0x000fe20007fde0ff */
[----:B------:R-:W-:Y:S01]  /*28c70*/  IMAD.X R200, R0, 0x1, R200, P1 ;  /* 0x0000000100c87824 */ /* 0x000fe200008e06c8 */
[----:B------:R-:W-:Y:S01]  /*28c80*/  IADD3 R199, P1, R10, R199, RZ ;  /* 0x000000c70ac77210 */ /* 0x000fe20007f3e0ff */
[----:B-1----:R-:W2:Y:S04]  /*28c90*/  LDL.LU R242, [R1+0x16c4] ;  /* 0x0016c40001f27983 */ /* 0x002ea80000300800 */
[----:B------:R1:W-:Y:S01]  /*28ca0*/  STL [R1+0x16f4], R245 ;  /* 0x0016f4f501007387 */ /* 0x0003e20000100800 */
[----:B------:R-:W-:Y:S01]  /*28cb0*/  IMAD.X R194, R0, 0x1, R194, P2 ;  /* 0x0000000100c27824 */ /* 0x000fe200010e06c2 */
[----:B------:R-:W-:Y:S01]  /*28cc0*/  IADD3 R193, P2, R10, R193, RZ ;  /* 0x000000c10ac17210 */ /* 0x000fe20007f5e0ff */
[----:B----4-:R-:W-:Y:S01]  /*28cd0*/  IMAD.X R230, R0, 0x1, R230, P3 ;  /* 0x0000000100e67824 */ /* 0x010fe200018e06e6 */
[----:B-1----:R-:W3:Y:S04]  /*28ce0*/  LDL.LU R245, [R1+0x16e8] ;  /* 0x0016e80001f57983 */ /* 0x002ee80000300800 */
[----:B------:R-:W-:Y:S04]  /*28cf0*/  STL [R1+0x1718], R210 ;  /* 0x001718d201007387 */ /* 0x000fe80000100800 */
[----:B------:R-:W-:Y:S04]  /*28d00*/  STL [R1+0x16ec], R209 ;  /* 0x0016ecd101007387 */ /* 0x000fe80000100800 */
[----:B------:R-:W-:Y:S04]  /*28d10*/  STL [R1+0x1710], R204 ;  /* 0x001710cc01007387 */ /* 0x000fe80000100800 */
[----:B------:R-:W-:Y:S04]  /*28d20*/  STL [R1+0x16e4], R202 ;  /* 0x0016e4ca01007387 */ /* 0x000fe80000100800 */
[----:B------:R-:W-:Y:S04]  /*28d30*/  STL [R1+0x1708], R200 ;  /* 0x001708c801007387 */ /* 0x000fe80000100800 */
[----:B------:R-:W-:Y:S01]  /*28d40*/  STL [R1+0x16dc], R199 ;  /* 0x0016dcc701007387 */ /* 0x000fe20000100800 */
[----:B------:R-:W-:-:S03]  /*28d50*/  IADD3 R248, P3, R10, R248, RZ ;  /* 0x000000f80af87210 */ /* 0x000fc60007f7e0ff */
[----:B------:R-:W-:Y:S04]  /*28d60*/  STL [R1+0x1700], R194 ;  /* 0x001700c201007387 */ /* 0x000fe80000100800 */
[----:B------:R-:W-:Y:S01]  /*28d70*/  STL [R1+0x16d4], R193 ;  /* 0x0016d4c101007387 */ /* 0x000fe20000100800 */
[----:B------:R-:W-:-:S03]  /*28d80*/  IMAD.X R251, R0, 0x1, R251, P4 ;  /* 0x0000000100fb7824 */ /* 0x000fc600020e06fb */
[----:B------:R-:W4:Y:S04]  /*28d90*/  LDL.LU R246, [R1+0x16bc] ;  /* 0x0016bc0001f67983 */ /* 0x000f280000300800 */
[----:B------:R-:W-:Y:S04]  /*28da0*/  STL [R1+0x16f8], R230 ;  /* 0x0016f8e601007387 */ /* 0x000fe80000100800 */
[----:B------:R-:W5:Y:S04]  /*28db0*/  LDL.LU R249, [R1+0x16e0] ;  /* 0x0016e00001f97983 */ /* 0x000f680000300800 */
[----:B------:R1:W-:Y:S04]  /*28dc0*/  STL [R1+0x16cc], R248 ;  /* 0x0016ccf801007387 */ /* 0x0003e80000100800 */
[----:B------:R-:W5:Y:S04]  /*28dd0*/  LDL.LU R241, [R1+0x16b4] ;  /* 0x0016b40001f17983 */ /* 0x000f680000300800 */
[----:B------:R0:W-:Y:S04]  /*28de0*/  STL [R1+0x16f0], R251 ;  /* 0x0016f0fb01007387 */ /* 0x0001e80000100800 */
        /* <DEDUP_REMOVED lines=13> */
[----:B-1----:R-:W5:Y:S04]  /*28ec0*/  LDL.LU R248, [R1+0x167c] ;  /* 0x00167c0001f87983 */ /* 0x002f680000300800 */
[----:B0-----:R-:W5:Y:S04]  /*28ed0*/  LDL.LU R251, [R1+0x16a0] ;  /* 0x0016a00001fb7983 */ /* 0x001f680000300800 */
[----:B------:R-:W5:Y:S04]  /*28ee0*/  LDL.LU R210, [R1+0x1674] ;  /* 0x0016740001d27983 */ /* 0x000f680000300800 */
[----:B------:R-:W5:Y:S01]  /*28ef0*/  LDL.LU R209, [R1+0x1698] ;  /* 0x0016980001d17983 */ /* 0x000f620000300800 */
[----:B--2---:R-:W-:-:S05]  /*28f00*/  IADD3 R242, P4, R10, R242, RZ ;  /* 0x000000f20af27210 */ /* 0x004fca0007f9e0ff */
[----:B------:R0:W-:Y:S04]  /*28f10*/  STL [R1+0x16c4], R242 ;  /* 0x0016c4f201007387 */ /* 0x0001e80000100800 */
[----:B------:R-:W2:Y:S01]  /*28f20*/  LDL.LU R204, [R1+0x166c] ;  /* 0x00166c0001cc7983 */ /* 0x000ea20000300800 */
[----:B---3--:R-:W-:-:S05]  /*28f30*/  IMAD.X R245, R0, 0x1, R245, P5 ;  /* 0x0000000100f57824 */ /* 0x008fca00028e06f5 */
[----:B------:R1:W-:Y:S04]  /*28f40*/  STL [R1+0x16e8], R245 ;  /* 0x0016e8f501007387 */ /* 0x0003e80000100800 */
[----:B------:R-:W3:Y:S04]  /*28f50*/  LDL.LU R202, [R1+0x1690] ;  /* 0x0016900001ca7983 */ /* 0x000ee80000300800 */
[----:B------:R-:W3:Y:S04]  /*28f60*/  LDL.LU R200, [R1+0x1664] ;  /* 0x0016640001c87983 */ /* 0x000ee80000300800 */
[----:B------:R-:W3:Y:S04]  /*28f70*/  LDL.LU R199, [R1+0x1688] ;  /* 0x0016880001c77983 */ /* 0x000ee80000300800 */
[----:B------:R-:W3:Y:S04]  /*28f80*/  LDL.LU R194, [R1+0x165c] ;  /* 0x00165c0001c27983 */ /* 0x000ee80000300800 */
[----:B------:R-:W3:Y:S04]  /*28f90*/  LDL.LU R193, [R1+0x1680] ;  /* 0x0016800001c17983 */ /* 0x000ee80000300800 */
[----:B------:R-:W3:Y:S01]  /*28fa0*/  LDL.LU R230, [R1+0x1654] ;  /* 0x0016540001e67983 */ /* 0x000ee20000300800 */
[----:B----4-:R-:W-:-:S03]  /*28fb0*/  IADD3 R246, P5, R10, R246, RZ ;  /* 0x000000f60af67210 */ /* 0x010fc60007fbe0ff */
[----:B0-----:R-:W4:Y:S01]  /*28fc0*/  LDL.LU R242, [R1+0x1678] ;  /* 0x0016780001f27983 */ /* 0x001f220000300800 */
[----:B-----5:R-:W-:Y:S01]  /*28fd0*/  IMAD.X R249, R0, 0x1, R249, P6 ;  /* 0x0000000100f97824 */ /* 0x020fe200030e06f9 */
[----:B------:R-:W-:Y:S02]  /*28fe0*/  IADD3 R241, P6, R10, R241, RZ ;  /* 0x000000f10af17210 */ /* 0x000fe40007fde0ff */
[----:B-1----:R-:W5:Y:S01]  /*28ff0*/  LDL.LU R245, [R1+0x164c] ;  /* 0x00164c0001f57983 */ /* 0x002f620000300800 */
[----:B------:R-:W-:Y:S01]  /*29000*/  IMAD.X R252, R0, 0x1, R252, P1 ;  /* 0x0000000100fc7824 */ /* 0x000fe200008e06fc */
[----:B------:R-:W-:Y:S02]  /*29010*/  IADD3 R244, P1, R10, R244, RZ ;  /* 0x000000f40af47210 */ /* 0x000fe40007f3e0ff */
[----:B------:R-:W-:Y:S01]  /*29020*/  STL [R1+0x16bc], R246 ;  /* 0x0016bcf601007387 */ /* 0x000fe20000100800 */
[----:B------:R-:W-:-:S03]  /*29030*/  IMAD.X R247, R0, 0x1, R247, P2 ;  /* 0x0000000100f77824 */ /* 0x000fc600010e06f7 */
[----:B------:R-:W-:Y:S01]  /*29040*/  STL [R1+0x16e0], R249 ;  /* 0x0016e0f901007387 */ /* 0x000fe20000100800 */
[----:B------:R-:W-:-:S03]  /*29050*/  IADD3 R190, P2, R10, R190, RZ ;  /* 0x000000be0abe7210 */ /* 0x000fc60007f5e0ff */
        /* <DEDUP_REMOVED lines=15> */
[----:B------:R-:W-:Y:S01]  /*29150*/  IADD3 R212, P6, R10, R212, RZ ;  /* 0x000000d40ad47210 */ /* 0x000fe20007fde0ff */
[----:B------:R-:W-:Y:S02]  /*29160*/  IMAD.X R211, R0, 0x1, R211, P1 ;  /* 0x0000000100d37824 */ /* 0x000fe400008e06d3 */
[----:B------:R-:W-:Y:S01]  /*29170*/  STL [R1+0x1694], R220 ;  /* 0x001694dc01007387 */ /* 0x000fe20000100800 */
[----:B------:R-:W-:-:S03]  /*29180*/  IADD3 R248, P1, R10, R248, RZ ;  /* 0x000000f80af87210 */ /* 0x000fc60007f3e0ff */
[----:B------:R-:W-:Y:S04]  /*29190*/  STL [R1+0x16b8], R219 ;  /* 0x0016b8db01007387 */ /* 0x000fe80000100800 */
[----:B------:R-:W-:Y:S04]  /*291a0*/  STL [R1+0x168c], R218 ;  /* 0x00168cda01007387 */ /* 0x000fe80000100800 */
[----:B------:R-:W-:Y:S01]  /*291b0*/  STL [R1+0x16b0], R217 ;  /* 0x0016b0d901007387 */ /* 0x000fe20000100800 */
[----:B------:R-:W-:-:S03]  /*291c0*/  IMAD.X R251, R0, 0x1, R251, P2 ;  /* 0x0000000100fb7824 */ /* 0x000fc600010e06fb */
[----:B------:R-:W-:Y:S04]  /*291d0*/  STL [R1+0x1684], R212 ;  /* 0x001684d401007387 */ /* 0x000fe80000100800 */
[----:B------:R0:W-:Y:S04]  /*291e0*/  STL [R1+0x167c], R248 ;  /* 0x00167cf801007387 */ /* 0x0001e80000100800 */
[----:B------:R-:W-:Y:S04]  /*291f0*/  STL [R1+0x16a8], R211 ;  /* 0x0016a8d301007387 */ /* 0x000fe80000100800 */
[----:B0-----:R-:W5:Y:S04]  /*29200*/  LDL.LU R248, [R1+0x1670] ;  /* 0x0016700001f87983 */ /* 0x001f680000300800 */
[----:B------:R0:W-:Y:S04]  /*29210*/  STL [R1+0x16a0], R251 ;  /* 0x0016a0fb01007387 */ /* 0x0001e80000100800 */
[----:B0-----:R-:W5:Y:S01]  /*29220*/  LDL.LU R251, [R1+0x1644] ;  /* 0x0016440001fb7983 */ /* 0x001f620000300800 */
[----:B------:R-:W-:Y:S01]  /*29230*/  IADD3 R210, P2, R10, R210, RZ ;  /* 0x000000d20ad27210 */ /* 0x000fe20007f5e0ff */
[----:B------:R-:W-:-:S04]  /*29240*/  IMAD.X R209, R0, 0x1, R209, P3 ;  /* 0x0000000100d17824 */ /* 0x000fc800018e06d1 */
[----:B------:R-:W-:Y:S04]  /*29250*/  STL [R1+0x1674], R210 ;  /* 0x001674d201007387 */ /* 0x000fe80000100800 */
[----:B------:R-:W-:Y:S01]  /*29260*/  STL [R1+0x1698], R209 ;  /* 0x001698d101007387 */ /* 0x000fe20000100800 */
[----:B--2---:R-:W-:-:S05]  /*29270*/  IADD3 R204, P3, R10, R204, RZ ;  /* 0x000000cc0acc7210 */ /* 0x004fca0007f7e0ff */
[----:B------:R-:W-:Y:S01]  /*29280*/  STL [R1+0x166c], R204 ;  /* 0x00166ccc01007387 */ /* 0x000fe20000100800 */
[----:B---3--:R-:W-:Y:S01]  /*29290*/  IMAD.X R202, R0, 0x1, R202, P4 ;  /* 0x0000000100ca7824 */ /* 0x008fe200020e06ca */
[----:B------:R-:W-:Y:S01]  /*292a0*/  IADD3 R200, P4, R10, R200, RZ ;  /* 0x000000c80ac87210 */ /* 0x000fe20007f9e0ff */
[----:B------:R-:W-:Y:S01]  /*292b0*/  IMAD.X R199, R0, 0x1, R199, P5 ;  /* 0x0000000100c77824 */ /* 0x000fe200028e06c7 */
[----:B------:R-:W-:Y:S01]  /*292c0*/  IADD3 R194, P5, R10, R194, RZ ;  /* 0x000000c20ac27210 */ /* 0x000fe20007fbe0ff */
[----:B------:R-:W-:Y:S01]  /*292d0*/  IMAD.X R193, R0, 0x1, R193, P6 ;  /* 0x0000000100c17824 */ /* 0x000fe200030e06c1 */
[----:B------:R-:W-:Y:S04]  /*292e0*/  STL [R1+0x1690], R202 ;  /* 0x001690ca01007387 */ /* 0x000fe80000100800 */
[----:B------:R-:W-:Y:S01]  /*292f0*/  STL [R1+0x1664], R200 ;  /* 0x001664c801007387 */ /* 0x000fe20000100800 */
[----:B------:R-:W-:-:S03]  /*29300*/  IADD3 R230, P6, R10, R230, RZ ;  /* 0x000000e60ae67210 */ /* 0x000fc60007fde0ff */
[----:B------:R-:W-:Y:S01]  /*29310*/  STL [R1+0x1688], R199 ;  /* 0x001688c701007387 */ /* 0x000fe20000100800 */
[----:B----4-:R-:W-:-:S03]  /*29320*/  IMAD.X R242, R0, 0x1, R242, P1 ;  /* 0x0000000100f27824 */ /* 0x010fc600008e06f2 */
[----:B------:R-:W-:Y:S04]  /*29330*/  STL [R1+0x165c], R194 ;  /* 0x00165cc201007387 */ /* 0x000fe80000100800 */
[----:B------:R-:W-:Y:S01]  /*29340*/  STL [R1+0x1680], R193 ;  /* 0x001680c101007387 */ /* 0x000fe20000100800 */
[----:B-----5:R-:W-:-:S03]  /*29350*/  IADD3 R245, P1, R10, R245, RZ ;  /* 0x000000f50af57210 */ /* 0x020fc60007f3e0ff */
[----:B------:R-:W2:Y:S04]  /*29360*/  LDL.LU R246, [R1+0x1668] ;  /* 0x0016680001f67983 */ /* 0x000ea80000300800 */
[----:B------:R-:W-:Y:S04]  /*29370*/  STL [R1+0x1654], R230 ;  /* 0x001654e601007387 */ /* 0x000fe80000100800 */
[----:B------:R-:W3:Y:S04]  /*29380*/  LDL.LU R249, [R1+0x163c] ;  /* 0x00163c0001f97983 */ /* 0x000ee80000300800 */
[----:B------:R0:W-:Y:S04]  /*29390*/  STL [R1+0x1678], R242 ;  /* 0x001678f201007387 */ /* 0x0001e80000100800 */
[----:B------:R-:W4:Y:S04]  /*293a0*/  LDL.LU R241, [R1+0x1660] ;  /* 0x0016600001f17983 */ /* 0x000f280000300800 */
        /* <DEDUP_REMOVED lines=14> */
[----:B0-----:R-:W5:Y:S04]  /*29490*/  LDL.LU R242, [R1+0x1628] ;  /* 0x0016280001f27983 */ /* 0x001f680000300800 */
[----:B-1----:R-:W5:Y:S04]  /*294a0*/  LDL.LU R245, [R1+0x15fc] ;  /* 0x0015fc0001f57983 */ /* 0x002f680000300800 */
[----:B------:R-:W5:Y:S04]  /*294b0*/  LDL.LU R210, [R1+0x1620] ;  /* 0x0016200001d27983 */ /* 0x000f680000300800 */
[----:B------:R-:W5:Y:S01]  /*294c0*/  LDL.LU R209, [R1+0x15f4] ;  /* 0x0015f40001d17983 */ /* 0x000f620000300800 */
[----:B------:R-:W-:-:S05]  /*294d0*/  IMAD.X R248, R0, 0x1, R248, P2 ;  /* 0x0000000100f87824 */ /* 0x000fca00010e06f8 */
[----:B------:R0:W-:Y:S04]  /*294e0*/  STL [R1+0x1670], R248 ;  /* 0x001670f801007387 */ /* 0x0001e80000100800 */
[----:B------:R-:W5:Y:S01]  /*294f0*/  LDL.LU R204, [R1+0x1618] ;  /* 0x0016180001cc7983 */ /* 0x000f620000300800 */
[----:B------:R-:W-:-:S05]  /*29500*/  IADD3 R251, P2, R10, R251, RZ ;  /* 0x000000fb0afb7210 */ /* 0x000fca0007f5e0ff */
[----:B------:R1:W-:Y:S04]  /*29510*/  STL [R1+0x1644], R251 ;  /* 0x001644fb01007387 */ /* 0x0003e80000100800 */
[----:B------:R-:W5:Y:S04]  /*29520*/  LDL.LU R202, [R1+0x15ec] ;  /* 0x0015ec0001ca7983 */ /* 0x000f680000300800 */
[----:B------:R-:W5:Y:S04]  /*29530*/  LDL.LU R200, [R1+0x1610] ;  /* 0x0016100001c87983 */ /* 0x000f680000300800 */
[----:B------:R-:W5:Y:S04]  /*29540*/  LDL.LU R199, [R1+0x15e4] ;  /* 0x0015e40001c77983 */ /* 0x000f680000300800 */
[----:B------:R-:W5:Y:S04]  /*29550*/  LDL.LU R194, [R1+0x1608] ;  /* 0x0016080001c27983 */ /* 0x000f680000300800 */
[----:B------:R-:W5:Y:S04]  /*29560*/  LDL.LU R193, [R1+0x15dc] ;  /* 0x0015dc0001c17983 */ /* 0x000f680000300800 */
[----:B------:R-:W5:Y:S04]  /*29570*/  LDL.LU R230, [R1+0x1600] ;  /* 0x0016000001e67983 */ /* 0x000f680000300800 */
[----:B0-----:R-:W5:Y:S04]  /*29580*/  LDL.LU R248, [R1+0x15d4] ;  /* 0x0015d40001f87983 */ /* 0x001f680000300800 */
[----:B-1----:R-:W5:Y:S01]  /*29590*/  LDL.LU R251, [R1+0x15f8] ;  /* 0x0015f80001fb7983 */ /* 0x002f620000300800 */
[----:B--2---:R-:W-:Y:S01]  /*295a0*/  IMAD.X R246, R0, 0x1, R246, P3 ;  /* 0x0000000100f67824 */ /* 0x004fe200018e06f6 */
[----:B---3--:R-:W-:Y:S01]  /*295b0*/  IADD3 R249, P3, R10, R249, RZ ;  /* 0x000000f90af97210 */ /* 0x008fe20007f7e0ff */
[----:B----4-:R-:W-:Y:S01]  /*295c0*/  IMAD.X R241, R0, 0x1, R241, P4 ;  /* 0x0000000100f17824 */ /* 0x010fe200020e06f1 */
[----:B-----5:R-:W-:Y:S01]  /*295d0*/  IADD3 R252, P4, R10, R252, RZ ;  /* 0x000000fc0afc7210 */ /* 0x020fe20007f9e0ff */
[----:B------:R-:W-:Y:S01]  /*295e0*/  IMAD.X R244, R0, 0x1, R244, P5 ;  /* 0x0000000100f47824 */ /* 0x000fe200028e06f4 */
        /* <DEDUP_REMOVED lines=21> */
[----:B------:R-:W-:-:S03]  /*29740*/  IMAD.X R242, R0, 0x1, R242, P5 ;  /* 0x0000000100f27824 */ /* 0x000fc600028e06f2 */
[----:B------:R-:W-:Y:S01]  /*29750*/  STL [R1+0x1614], R219 ;  /* 0x001614db01007387 */ /* 0x000fe20000100800 */
[----:B------:R-:W-:-:S03]  /*29760*/  IADD3 R211, P4, R10, R211, RZ ;  /* 0x000000d30ad37210 */ /* 0x000fc60007f9e0ff */
[----:B------:R-:W-:Y:S04]  /*29770*/  STL [R1+0x1638], R218 ;  /* 0x001638da01007387 */ /* 0x000fe80000100800 */
[----:B------:R-:W-:Y:S01]  /*29780*/  STL [R1+0x160c], R217 ;  /* 0x00160cd901007387 */ /* 0x000fe20000100800 */
[----:B------:R-:W-:-:S03]  /*29790*/  IADD3 R245, P5, R10, R245, RZ ;  /* 0x000000f50af57210 */ /* 0x000fc60007fbe0ff */
[----:B------:R-:W-:Y:S04]  /*297a0*/  STL [R1+0x1630], R212 ;  /* 0x001630d401007387 */ /* 0x000fe80000100800 */
[----:B------:R0:W-:Y:S01]  /*297b0*/  STL [R1+0x1628], R242 ;  /* 0x001628f201007387 */ /* 0x0001e20000100800 */
[----:B------:R-:W-:-:S03]  /*297c0*/  IMAD.X R210, R0, 0x1, R210, P6 ;  /* 0x0000000100d27824 */ /* 0x000fc600030e06d2 */
[----:B------:R-:W-:Y:S01]  /*297d0*/  STL [R1+0x1604], R211 ;  /* 0x001604d301007387 */ /* 0x000fe20000100800 */
[----:B------:R-:W-:Y:S01]  /*297e0*/  IADD3 R209, P6, R10, R209, RZ ;  /* 0x000000d10ad17210 */ /* 0x000fe20007fde0ff */
[----:B------:R-:W-:Y:S02]  /*297f0*/  IMAD.X R204, R0, 0x1, R204, P1 ;  /* 0x0000000100cc7824 */ /* 0x000fe400008e06cc */
[----:B0-----:R-:W2:Y:S04]  /*29800*/  LDL.LU R242, [R1+0x15cc] ;  /* 0x0015cc0001f27983 */ /* 0x001ea80000300800 */
[----:B------:R0:W-:Y:S01]  /*29810*/  STL [R1+0x15fc], R245 ;  /* 0x0015fcf501007387 */ /* 0x0001e20000100800 */
[----:B------:R-:W-:Y:S01]  /*29820*/  IADD3 R202, P1, R10, R202, RZ ;  /* 0x000000ca0aca7210 */ /* 0x000fe20007f3e0ff */
[----:B------:R-:W-:-:S02]  /*29830*/  IMAD.X R200, R0, 0x1, R200, P2 ;  /* 0x0000000100c87824 */ /* 0x000fc400010e06c8 */
[----:B0-----:R-:W3:Y:S04]  /*29840*/  LDL.LU R245, [R1+0x15f0] ;  /* 0x0015f00001f57983 */ /* 0x001ee80000300800 */
[----:B------:R-:W-:Y:S01]  /*29850*/  STL [R1+0x1620], R210 ;  /* 0x001620d201007387 */ /* 0x000fe20000100800 */
[----:B------:R-:W-:-:S03]  /*29860*/  IADD3 R199, P2, R10, R199, RZ ;  /* 0x000000c70ac77210 */ /* 0x000fc60007f5e0ff */
[----:B------:R-:W-:Y:S01]  /*29870*/  STL [R1+0x15f4], R209 ;  /* 0x0015f4d101007387 */ /* 0x000fe20000100800 */
[----:B------:R-:W-:-:S03]  /*29880*/  IMAD.X R194, R0, 0x1, R194, P3 ;  /* 0x0000000100c27824 */ /* 0x000fc600018e06c2 */
[----:B------:R-:W-:Y:S01]  /*29890*/  STL [R1+0x1618], R204 ;  /* 0x001618cc01007387 */ /* 0x000fe20000100800 */
[----:B------:R-:W-:-:S03]  /*298a0*/  IADD3 R193, P3, R10, R193, RZ ;  /* 0x000000c10ac17210 */ /* 0x000fc60007f7e0ff */
[----:B------:R-:W-:Y:S04]  /*298b0*/  STL [R1+0x15ec], R202 ;  /* 0x0015ecca01007387 */ /* 0x000fe80000100800 */
[----:B------:R-:W-:Y:S01]  /*298c0*/  STL [R1+0x1610], R200 ;  /* 0x001610c801007387 */ /* 0x000fe20000100800 */
[----:B------:R-:W-:-:S03]  /*298d0*/  IMAD.X R230, R0, 0x1, R230, P4 ;  /* 0x0000000100e67824 */ /* 0x000fc600020e06e6 */
        /* <DEDUP_REMOVED lines=38> */
[----:B------:R-:W3:Y:S04]  /*29b40*/  LDL.LU R230, [R1+0x155c] ;  /* 0x00155c0001e67983 */ /* 0x000ee80000300800 */
[----:B0-----:R-:W3:Y:S01]  /*29b50*/  LDL.LU R242, [R1+0x1580] ;  /* 0x0015800001f27983 */ /* 0x001ee20000300800 */
[----:B----4-:R-:W-:-:S03]  /*29b60*/  IADD3 R246, P6, R10, R246, RZ ;  /* 0x000000f60af67210 */ /* 0x010fc60007fde0ff */
[----:B-1----:R-:W4:Y:S01]  /*29b70*/  LDL.LU R245, [R1+0x1554] ;  /* 0x0015540001f57983 */ /* 0x002f220000300800 */
[----:B-----5:R-:W-:Y:S01]  /*29b80*/  IMAD.X R249, R0, 0x1, R249, P1 ;  /* 0x0000000100f97824 */ /* 0x020fe200008e06f9 */
[----:B------:R-:W-:Y:S01]  /*29b90*/  IADD3 R241, P1, R10, R241, RZ ;  /* 0x000000f10af17210 */ /* 0x000fe20007f3e0ff */
[----:B------:R-:W-:Y:S01]  /*29ba0*/  IMAD.X R252, R0, 0x1, R252, P2 ;  /* 0x0000000100fc7824 */ /* 0x000fe200010e06fc */
[----:B------:R-:W-:Y:S01]  /*29bb0*/  IADD3 R244, P2, R10, R244, RZ ;  /* 0x000000f40af47210 */ /* 0x000fe20007f5e0ff */
        /* <DEDUP_REMOVED lines=48> */
[----:B------:R-:W-:-:S03]  /*29ec0*/  IMAD.X R242, R0, 0x1, R242, P2 ;  /* 0x0000000100f27824 */ /* 0x000fc600010e06f2 */
[----:B------:R-:W-:Y:S04]  /*29ed0*/  STL [R1+0x1564], R194 ;  /* 0x001564c201007387 */ /* 0x000fe80000100800 */
[----:B------:R-:W-:Y:S01]  /*29ee0*/  STL [R1+0x1588], R193 ;  /* 0x001588c101007387 */ /* 0x000fe20000100800 */
[----:B----4-:R-:W-:-:S03]  /*29ef0*/  IADD3 R245, P2, R10, R245, RZ ;  /* 0x000000f50af57210 */ /* 0x010fc60007f5e0ff */
[----:B------:R-:W2:Y:S04]  /*29f00*/  LDL.LU R246, [R1+0x1570] ;  /* 0x0015700001f67983 */ /* 0x000ea80000300800 */
[----:B------:R-:W-:Y:S04]  /*29f10*/  STL [R1+0x155c], R230 ;  /* 0x00155ce601007387 */ /* 0x000fe80000100800 */
[----:B------:R-:W3:Y:S04]  /*29f20*/  LDL.LU R249, [R1+0x1544] ;  /* 0x0015440001f97983 */ /* 0x000ee80000300800 */
[----:B------:R0:W-:Y:S04]  /*29f30*/  STL [R1+0x1580], R242 ;  /* 0x001580f201007387 */ /* 0x0001e80000100800 */
        /* <DEDUP_REMOVED lines=15> */
[----:B0-----:R-:W4:Y:S04]  /*2a030*/  LDL.LU R242, [R1+0x1530] ;  /* 0x0015300001f27983 */ /* 0x001f280000300800 */
[----:B-1----:R-:W4:Y:S04]  /*2a040*/  LDL.LU R245, [R1+0x1504] ;  /* 0x0015040001f57983 */ /* 0x002f280000300800 */
[----:B------:R-:W4:Y:S04]  /*2a050*/  LDL.LU R210, [R1+0x1528] ;  /* 0x0015280001d27983 */ /* 0x000f280000300800 */
[----:B------:R-:W4:Y:S01]  /*2a060*/  LDL.LU R209, [R1+0x14fc] ;  /* 0x0014fc0001d17983 */ /* 0x000f220000300800 */
[----:B-----5:R-:W-:-:S05]  /*2a070*/  IMAD.X R248, R0, 0x1, R248, P3 ;  /* 0x0000000100f87824 */ /* 0x020fca00018e06f8 */
        /* <DEDUP_REMOVED lines=15> */
[----:B------:R-:W-:Y:S01]  /*2a170*/  IADD3 R252, P5, R10, R252, RZ ;  /* 0x000000fc0afc7210 */ /* 0x000fe20007fbe0ff */
        /* <DEDUP_REMOVED lines=32> */
[----:B------:R-:W-:-:S03]  /*2a380*/  IADD3 R209, P1, R10, R209, RZ ;  /* 0x000000d10ad17210 */ /* 0x000fc60007f3e0ff */
[----:B0-----:R-:W2:Y:S04]  /*2a390*/  LDL.LU R242, [R1+0x14d4] ;  /* 0x0014d40001f27983 */ /* 0x001ea80000300800 */
[----:B------:R0:W-:Y:S01]  /*2a3a0*/  STL [R1+0x1504], R245 ;  /* 0x001504f501007387 */ /* 0x0001e20000100800 */
[----:B-----5:R-:W-:-:S03]  /*2a3b0*/  IMAD.X R204, R0, 0x1, R204, P2 ;  /* 0x0000000100cc7824 */ /* 0x020fc600010e06cc */
[----:B0-----:R-:W3:Y:S01]  /*2a3c0*/  LDL.LU R245, [R1+0x14f8] ;  /* 0x0014f80001f57983 */ /* 0x001ee20000300800 */
[----:B------:R-:W-:Y:S01]  /*2a3d0*/  IADD3 R202, P2, R10, R202, RZ ;  /* 0x000000ca0aca7210 */ /* 0x000fe20007f5e0ff */
[----:B------:R-:W-:Y:S02]  /*2a3e0*/  IMAD.X R200, R0, 0x1, R200, P3 ;  /* 0x0000000100c87824 */ /* 0x000fe400018e06c8 */
        /* <DEDUP_REMOVED lines=48> */
[----:B0-----:R-:W3:Y:S04]  /*2a6f0*/  LDL.LU R242, [R1+0x1488] ;  /* 0x0014880001f27983 */ /* 0x001ee80000300800 */
[----:B-1----:R-:W3:Y:S01]  /*2a700*/  LDL.LU R245, [R1+0x145c] ;  /* 0x00145c0001f57983 */ /* 0x002ee20000300800 */
[----:B----4-:R-:W-:Y:S01]  /*2a710*/  IADD3 R246, P1, R10, R246, RZ ;  /* 0x000000f60af67210 */ /* 0x010fe20007f3e0ff */
        /* <DEDUP_REMOVED lines=34> */
[----:B0-----:R-:W4:Y:S04]  /*2a940*/  LDL.LU R248, [R1+0x1480] ;  /* 0x0014800001f87983 */ /* 0x001f280000300800 */
        /* <DEDUP_REMOVED lines=20> */
[----:B------:R-:W-:-:S03]  /*2aa90*/  IADD3 R245, P3, R10, R245, RZ ;  /* 0x000000f50af57210 */ /* 0x000fc60007f7e0ff */
[----:B------:R-:W2:Y:S04]  /*2aaa0*/  LDL.LU R246, [R1+0x1478] ;  /* 0x0014780001f67983 */ /* 0x000ea80000300800 */
[----:B------:R-:W-:Y:S04]  /*2aab0*/  STL [R1+0x1464], R230 ;  /* 0x001464e601007387 */ /* 0x000fe80000100800 */
[----:B------:R-:W3:Y:S04]  /*2aac0*/  LDL.LU R249, [R1+0x144c] ;  /* 0x00144c0001f97983 */ /* 0x000ee80000300800 */
[----:B------:R0:W-:Y:S04]  /*2aad0*/  STL [R1+0x1488], R242 ;  /* 0x001488f201007387 */ /* 0x0001e80000100800 */
[----:B------:R-:W3:Y:S04]  /*2aae0*/  LDL.LU R241, [R1+0x1470] ;  /* 0x0014700001f17983 */ /* 0x000ee80000300800 */
[----:B------:R1:W-:Y:S04]  /*2aaf0*/  STL [R1+0x145c], R245 ;  /* 0x00145cf501007387 */ /* 0x0003e80000100800 */
        /* <DEDUP_REMOVED lines=13> */
[----:B0-----:R-:W3:Y:S04]  /*2abd0*/  LDL.LU R242, [R1+0x1438] ;  /* 0x0014380001f27983 */ /* 0x001ee80000300800 */
[----:B-1----:R-:W3:Y:S04]  /*2abe0*/  LDL.LU R245, [R1+0x140c] ;  /* 0x00140c0001f57983 */ /* 0x002ee80000300800 */
[----:B------:R-:W3:Y:S04]  /*2abf0*/  LDL.LU R210, [R1+0x1430] ;  /* 0x0014300001d27983 */ /* 0x000ee80000300800 */
[----:B------:R-:W3:Y:S01]  /*2ac00*/  LDL.LU R209, [R1+0x1404] ;  /* 0x0014040001d17983 */ /* 0x000ee20000300800 */
[----:B----4-:R-:W-:-:S05]  /*2ac10*/  IMAD.X R248, R0, 0x1, R248, P4 ;  /* 0x0000000100f87824 */ /* 0x010fca00020e06f8 */
[----:B------:R0:W-:Y:S04]  /*2ac20*/  STL [R1+0x1480], R248 ;  /* 0x001480f801007387 */ /* 0x0001e80000100800 */
[----:B------:R-:W4:Y:S01]  /*2ac30*/  LDL.LU R204, [R1+0x1428] ;  /* 0x0014280001cc7983 */ /* 0x000f220000300800 */
[----:B-----5:R-:W-:-:S05]  /*2ac40*/  IADD3 R251, P4, R10, R251, RZ ;  /* 0x000000fb0afb7210 */ /* 0x020fca0007f9e0ff */
        /* <DEDUP_REMOVED lines=11> */
[----:B------:R-:W-:Y:S01]  /*2ad00*/  IMAD.X R241, R0, 0x1, R241, P6 ;  /* 0x0000000100f17824 */ /* 0x000fe200030e06f1 */
        /* <DEDUP_REMOVED lines=36> */
[----:B----4-:R-:W-:-:S03]  /*2af50*/  IMAD.X R204, R0, 0x1, R204, P3 ;  /* 0x0000000100cc7824 */ /* 0x010fc600018e06cc */
[----:B0-----:R-:W3:Y:S04]  /*2af60*/  LDL.LU R245, [R1+0x1400] ;  /* 0x0014000001f57983 */ /* 0x001ee80000300800 */
[----:B------:R-:W-:Y:S04]  /*2af70*/  STL [R1+0x1430], R210 ;  /* 0x001430d201007387 */ /* 0x000fe80000100800 */
[----:B------:R-:W-:Y:S01]  /*2af80*/  STL [R1+0x1404], R209 ;  /* 0x001404d101007387 */ /* 0x000fe20000100800 */
[----:B-----5:R-:W-:Y:S01]  /*2af90*/  IADD3 R202, P3, R10, R202, RZ ;  /* 0x000000ca0aca7210 */ /* 0x020fe20007f7e0ff */
[----:B------:R-:W-:Y:S01]  /*2afa0*/  IMAD.X R200, R0, 0x1, R200, P4 ;  /* 0x0000000100c87824 */ /* 0x000fe200020e06c8 */
[----:B------:R-:W-:Y:S01]  /*2afb0*/  IADD3 R199, P4, R10, R199, RZ ;  /* 0x000000c70ac77210 */ /* 0x000fe20007f9e0ff */
[----:B------:R-:W-:Y:S01]  /*2afc0*/  IMAD.X R194, R0, 0x1, R194, P5 ;  /* 0x0000000100c27824 */ /* 0x000fe200028e06c2 */
        /* <DEDUP_REMOVED lines=367> */
[----:B------:R-:W-:Y:S04]  /*2c6c0*/  STL [R1+0x1214], R209 ;  /* 0x001214d101007387 */ /* 0x000fe80000100800 */
[----:B------:R-:W-:Y:S01]  /*2c6d0*/  STL [R1+0x1238], R204 ;  /* 0x001238cc01007387 */ /* 0x000fe20000100800 */
[----:B-----5:R-:W-:Y:S01]  /*2c6e0*/  IADD3 R202, P5, R10, R202, RZ ;  /* 0x000000ca0aca7210 */ /* 0x020fe20007fbe0ff */
[----:B------:R-:W-:Y:S01]  /*2c6f0*/  IMAD.X R200, R0, 0x1, R200, P6 ;  /* 0x0000000100c87824 */ /* 0x000fe200030e06c8 */
[----:B------:R-:W-:Y:S01]  /*2c700*/  IADD3 R199, P6, R10, R199, RZ ;  /* 0x000000c70ac77210 */ /* 0x000fe20007fde0ff */
[----:B------:R-:W-:Y:S01]  /*2c710*/  IMAD.X R194, R0, 0x1, R194, P1 ;  /* 0x0000000100c27824 */ /* 0x000fe200008e06c2 */
[----:B------:R-:W-:Y:S01]  /*2c720*/  IADD3 R193, P1, R10, R193, RZ ;  /* 0x000000c10ac17210 */ /* 0x000fe20007f3e0ff */
        /* <DEDUP_REMOVED lines=1944> */
[----:B------:R0:W-:Y:S04]  /*340b0*/  STL [R1+0x7ec], R210 ;  /* 0x0007ecd201007387 */ /* 0x0001e80000100800 */
[----:B------:R1:W-:Y:S01]  /*340c0*/  STL [R1+0x810], R209 ;  /* 0x000810d101007387 */ /* 0x0003e20000100800 */
[----:B--2---:R-:W-:-:S05]  /*340d0*/  IADD3 R204, P6, R10, R204, RZ ;  /* 0x000000cc0acc7210 */ /* 0x004fca0007fde0ff */
[----:B------:R2:W-:Y:S01]  /*340e0*/  STL [R1+0x7e4], R204 ;  /* 0x0007e4cc01007387 */ /* 0x0005e20000100800 */
[----:B---3--:R-:W-:Y:S01]  /*340f0*/  IMAD.X R202, R0, 0x1, R202, P1 ;  /* 0x0000000100ca7824 */ /* 0x008fe200008e06ca */
[----:B------:R-:W-:Y:S01]  /*34100*/  IADD3 R200, P1, R10, R200, RZ ;  /* 0x000000c80ac87210 */ /* 0x000fe20007f3e0ff */
[----:B------:R-:W-:Y:S01]  /*34110*/  IMAD.X R199, R0, 0x1, R199, P2 ;  /* 0x0000000100c77824 */ /* 0x000fe200010e06c7 */
[----:B------:R-:W-:Y:S01]  /*34120*/  IADD3 R194, P2, R10, R194, RZ ;  /* 0x000000c20ac27210 */ /* 0x000fe20007f5e0ff */
[----:B------:R-:W-:Y:S01]  /*34130*/  IMAD.X R193, R0, 0x1, R193, P3 ;  /* 0x0000000100c17824 */ /* 0x000fe200018e06c1 */
[----:B------:R3:W-:Y:S04]  /*34140*/  STL [R1+0x808], R202 ;  /* 0x000808ca01007387 */ /* 0x0007e80000100800 */
[----:B------:R4:W-:Y:S01]  /*34150*/  STL [R1+0x7dc], R200 ;  /* 0x0007dcc801007387 */ /* 0x0009e20000100800 */
[----:B------:R-:W-:-:S03]  /*34160*/  IADD3 R230, P3, R10, R230, RZ ;  /* 0x000000e60ae67210 */ /* 0x000fc60007f7e0ff */
[----:B------:R5:W-:Y:S01]  /*34170*/  STL [R1+0x800], R199 ;  /* 0x000800c701007387 */ /* 0x000be20000100800 */
[----:B------:R-:W-:-:S03]  /*34180*/  IMAD.X R242, R0, 0x1, R242, P4 ;  /* 0x0000000100f27824 */ /* 0x000fc600020e06f2 */
[----:B------:R5:W-:Y:S04]  /*34190*/  STL [R1+0x7d4], R194 ;  /* 0x0007d4c201007387 */ /* 0x000be80000100800 */
[----:B------:R5:W-:Y:S01]  /*341a0*/  STL [R1+0x7f8], R193 ;  /* 0x0007f8c101007387 */ /* 0x000be20000100800 */
[----:B------:R-:W-:-:S03]  /*341b0*/  IADD3 R245, P4, R10, R245, RZ ;  /* 0x000000f50af57210 */ /* 0x000fc60007f9e0ff */
[----:B------:R-:W5:Y:S04]  /*341c0*/  LDL.LU R246, [R1+0x7e0] ;  /* 0x0007e00001f67983 */ /* 0x000f680000300800 */
[----:B------:R5:W-:Y:S04]  /*341d0*/  STL [R1+0x7cc], R230 ;  /* 0x0007cce601007387 */ /* 0x000be80000100800 */
        /* <DEDUP_REMOVED lines=19> */
[----:B--2---:R-:W2:Y:S04]  /*34310*/  LDL.LU R204, [R1+0x798] ;  /* 0x0007980001cc7983 */ /* 0x004ea80000300800 */
[----:B---3--:R-:W3:Y:S01]  /*34320*/  LDL.LU R202, [R1+0x76c] ;  /* 0x00076c0001ca7983 */ /* 0x008ee20000300800 */
        /* <DEDUP_REMOVED lines=13> */
[----:B------:R-:W-:-:S02]  /*34400*/  IMAD.SHL.U32 R12, R12, 0x80, RZ ;  /* 0x000000800c0c7824 */ /* 0x000fc400078e00ff */
[----:B------:R-:W-:Y:S01]  /*34410*/  IMAD.X R246, R0, 0x1, R246, P6 ;  /* 0x0000000100f67824 */ /* 0x000fe200030e06f6 */
[----:B------:R-:W-:Y:S01]  /*34420*/  IADD3 R249, P6, R10, R249, RZ ;  /* 0x000000f90af97210 */ /* 0x000fe20007fde0ff */
[----:B------:R-:W-:Y:S01]  /*34430*/  IMAD.X R241, R0, 0x1, R241, P1 ;  /* 0x0000000100f17824 */ /* 0x000fe200008e06f1 */
[----:B------:R-:W-:Y:S01]  /*34440*/  IADD3 R252, P1, R10, R252, RZ ;  /* 0x000000fc0afc7210 */ /* 0x000fe20007f3e0ff */
[----:B------:R-:W-:Y:S01]  /*34450*/  IMAD.X R244, R0, 0x1, R244, P2 ;  /* 0x0000000100f47824 */ /* 0x000fe200010e06f4 */
[----:B------:R0:W-:Y:S01]  /*34460*/  STL [R1+0x7e0], R246 ;  /* 0x0007e0f601007387 */ /* 0x0001e20000100800 */
[----:B------:R-:W-:-:S03]  /*34470*/  IADD3 R247, P2, R10, R247, RZ ;  /* 0x000000f70af77210 */ /* 0x000fc60007f5e0ff */
[----:B------:R1:W-:Y:S01]  /*34480*/  STL [R1+0x7b4], R249 ;  /* 0x0007b4f901007387 */ /* 0x0003e20000100800 */
[----:B------:R-:W-:-:S03]  /*34490*/  IMAD.X R190, R0, 0x1, R190, P3 ;  /* 0x0000000100be7824 */ /* 0x000fc600018e06be */
        /* <DEDUP_REMOVED lines=23> */
[----:B--2---:R-:W-:-:S03]  /*34610*/  IMAD.X R204, R0, 0x1, R204, P3 ;  /* 0x0000000100cc7824 */ /* 0x004fc600018e06cc */
[----:B------:R2:W-:Y:S01]  /*34620*/  STL [R1+0x7a8], R212 ;  /* 0x0007a8d401007387 */ /* 0x0005e20000100800 */
[----:B---3--:R-:W-:-:S03]  /*34630*/  IADD3 R202, P3, R10, R202, RZ ;  /* 0x000000ca0aca7210 */ /* 0x008fc60007f7e0ff */
[----:B------:R3:W-:Y:S04]  /*34640*/  STL [R1+0x77c], R211 ;  /* 0x00077cd301007387 */ /* 0x0007e80000100800 */
[----:B------:R3:W-:Y:S04]  /*34650*/  STL [R1+0x7a0], R210 ;  /* 0x0007a0d201007387 */ /* 0x0007e80000100800 */
[----:B------:R3:W-:Y:S04]  /*34660*/  STL [R1+0x774], R209 ;  /* 0x000774d101007387 */ /* 0x0007e80000100800 */
[----:B------:R3:W-:Y:S04]  /*34670*/  STL [R1+0x798], R204 ;  /* 0x000798cc01007387 */ /* 0x0007e80000100800 */
[----:B------:R3:W-:Y:S01]  /*34680*/  STL [R1+0x76c], R202 ;  /* 0x00076cca01007387 */ /* 0x0007e20000100800 */
[----:B----4-:R-:W-:-:S05]  /*34690*/  IMAD.X R200, R0, 0x1, R200, P4 ;  /* 0x0000000100c87824 */ /* 0x010fca00020e06c8 */
[----:B------:R4:W-:Y:S01]  /*346a0*/  STL [R1+0x790], R200 ;  /* 0x000790c801007387 */ /* 0x0009e20000100800 */
[----:B-----5:R-:W-:Y:S01]  /*346b0*/  IADD3 R199, P4, R12, R199, RZ ;  /* 0x000000c70cc77210 */ /* 0x020fe20007f9e0ff */
[----:B------:R-:W-:Y:S01]  /*346c0*/  IMAD.X R194, R0, 0x1, R194, P5 ;  /* 0x0000000100c27824 */ /* 0x000fe200028e06c2 */
[----:B------:R-:W-:Y:S01]  /*346d0*/  IADD3 R193, P5, R12, R193, RZ ;  /* 0x000000c10cc17210 */ /* 0x000fe20007fbe0ff */
[----:B------:R-:W-:Y:S01]  /*346e0*/  IMAD.X R230, R0, 0x1, R230, P6 ;  /* 0x0000000100e67824 */ /* 0x000fe200030e06e6 */
[----:B------:R-:W-:Y:S01]  /*346f0*/  IADD3 R242, P6, R12, R242, RZ ;  /* 0x000000f20cf27210 */ /* 0x000fe20007fde0ff */
[----:B------:R5:W-:Y:S04]  /*34700*/  STL [R1+0x764], R199 ;  /* 0x000764c701007387 */ /* 0x000be80000100800 */
[----:B------:R5:W-:Y:S01]  /*34710*/  STL [R1+0x788], R194 ;  /* 0x000788c201007387 */ /* 0x000be20000100800 */
[----:B------:R-:W-:-:S03]  /*34720*/  IMAD.X R245, R0, 0x1, R245, P1 ;  /* 0x0000000100f57824 */ /* 0x000fc600008e06f5 */
[----:B------:R5:W-:Y:S01]  /*34730*/  STL [R1+0x75c], R193 ;  /* 0x00075cc101007387 */ /* 0x000be20000100800 */
[----:B------:R-:W-:-:S03]  /*34740*/  IADD3 R248, P1, R12, R248, RZ ;  /* 0x000000f80cf87210 */ /* 0x000fc60007f3e0ff */
[----:B------:R5:W-:Y:S04]  /*34750*/  STL [R1+0x780], R230 ;  /* 0x000780e601007387 */ /* 0x000be80000100800 */
[----:B------:R5:W-:Y:S01]  /*34760*/  STL [R1+0x754], R242 ;  /* 0x000754f201007387 */ /* 0x000be20000100800 */
[----:B------:R-:W-:-:S03]  /*34770*/  IMAD.X R251, R0, 0x1, R251, P2 ;  /* 0x0000000100fb7824 */ /* 0x000fc600010e06fb */
[----:B------:R-:W5:Y:S04]  /*34780*/  LDL.LU R250, [R1+0x744] ;  /* 0x0007440001fa7983 */ /* 0x000f680000300800 */
[----:B------:R5:W-:Y:S04]  /*34790*/  STL [R1+0x778], R245 ;  /* 0x000778f501007387 */ /* 0x000be80000100800 */
[----:B0-----:R-:W5:Y:S04]  /*347a0*/  LDL.LU R246, [R1+0x768] ;  /* 0x0007680001f67983 */ /* 0x001f680000300800 */
[----:B------:R0:W-:Y:S04]  /*347b0*/  STL [R1+0x74c], R248 ;  /* 0x00074cf801007387 */ /* 0x0001e80000100800 */
[----:B-1----:R-:W5:Y:S04]  /*347c0*/  LDL.LU R249, [R1+0x73c] ;  /* 0x00073c0001f97983 */ /* 0x002f680000300800 */
        /* <DEDUP_REMOVED lines=13> */
[----:B--2---:R-:W2:Y:S04]  /*348a0*/  LDL.LU R212, [R1+0x730] ;  /* 0x0007300001d47983 */ /* 0x004ea80000300800 */
[----:B---3--:R-:W3:Y:S04]  /*348b0*/  LDL.LU R211, [R1+0x704] ;  /* 0x0007040001d37983 */ /* 0x008ee80000300800 */
[----:B------:R-:W3:Y:S04]  /*348c0*/  LDL.LU R210, [R1+0x728] ;  /* 0x0007280001d27983 */ /* 0x000ee80000300800 */
[----:B------:R-:W3:Y:S04]  /*348d0*/  LDL.LU R209, [R1+0x6fc] ;  /* 0x0006fc0001d17983 */ /* 0x000ee80000300800 */
[----:B------:R-:W3:Y:S04]  /*348e0*/  LDL.LU R204, [R1+0x720] ;  /* 0x0007200001cc7983 */ /* 0x000ee80000300800 */
[----:B------:R-:W3:Y:S04]  /*348f0*/  LDL.LU R202, [R1+0x6f4] ;  /* 0x0006f40001ca7983 */ /* 0x000ee80000300800 */
[----:B----4-:R-:W4:Y:S04]  /*34900*/  LDL.LU R200, [R1+0x718] ;  /* 0x0007180001c87983 */ /* 0x010f280000300800 */
[----:B-----5:R-:W5:Y:S04]  /*34910*/  LDL.LU R199, [R1+0x6ec] ;  /* 0x0006ec0001c77983 */ /* 0x020f680000300800 */
[----:B------:R-:W5:Y:S04]  /*34920*/  LDL.LU R194, [R1+0x710] ;  /* 0x0007100001c27983 */ /* 0x000f680000300800 */
[----:B------:R-:W5:Y:S04]  /*34930*/  LDL.LU R193, [R1+0x6e4] ;  /* 0x0006e40001c17983 */ /* 0x000f680000300800 */
[----:B------:R-:W5:Y:S04]  /*34940*/  LDL.LU R230, [R1+0x708] ;  /* 0x0007080001e67983 */ /* 0x000f680000300800 */
[----:B------:R-:W5:Y:S04]  /*34950*/  LDL.LU R242, [R1+0x6dc] ;  /* 0x0006dc0001f27983 */ /* 0x000f680000300800 */
[----:B------:R-:W5:Y:S04]  /*34960*/  LDL.LU R245, [R1+0x700] ;  /* 0x0007000001f57983 */ /* 0x000f680000300800 */
[----:B0-----:R-:W5:Y:S04]  /*34970*/  LDL.LU R248, [R1+0x6d4] ;  /* 0x0006d40001f87983 */ /* 0x001f680000300800 */
[----:B-1----:R-:W5:Y:S01]  /*34980*/  LDL.LU R251, [R1+0x6f8] ;  /* 0x0006f80001fb7983 */ /* 0x002f620000300800 */
[----:B------:R-:W-:Y:S01]  /*34990*/  UMOV UR22, UR10 ;  /* 0x0000000a00167c82 */ /* 0x000fe20008000000 */
[----:B------:R-:W-:-:S02]  /*349a0*/  UMOV UR23, UR11 ;  /* 0x0000000b00177c82 */ /* 0x000fc40008000000 */
[----:B------:R-:W-:Y:S01]  /*349b0*/  QGMMA.64x32x32.F32.E4M3.E4M3 R56, gdesc[UR20], R56 ;  /* 0x00600000143879f3 */ /* 0x000fe20008700838 */
[----:B------:R-:W-:Y:S01]  /*349c0*/  UMOV UR26, UR14 ;  /* 0x0000000e001a7c82 */ /* 0x000fe20008000000 */
[----:B------:R-:W-:Y:S01]  /*349d0*/  UMOV UR27, UR15 ;  /* 0x0000000f001b7c82 */ /* 0x000fe20008000000 */
[----:B------:R-:W-:Y:S01]  /*349e0*/  UMOV UR30, UR18 ;  /* 0x00000012001e7c82 */ /* 0x000fe20008000000 */
[----:B------:R-:W-:Y:S01]  /*349f0*/  UMOV UR31, UR19 ;  /* 0x00000013001f7c82 */ /* 0x000fe20008000000 */
[----:B------:R-:W-:Y:S01]  /*34a00*/  SHF.R.S32.HI R11, RZ, 0x1f, R12 ;  /* 0x0000001fff0b7819 */ /* 0x000fe2000001140c */
[----:B------:R-:W-:Y:S04]  /*34a10*/  QGMMA.64x32x32.F32.E4M3.E4M3 R56, gdesc[UR24], R56 ;  /* 0x00600000183879f3 */ /* 0x000fe80008700838 */
[----:B------:R-:W-:Y:S01]  /*34a20*/  QGMMA.64x32x32.F32.E4M3.E4M3 R40, gdesc[UR28], R40 ;  /* 0x006000001c2879f3 */ /* 0x000fe20008700828 */
[----:B------:R-:W-:Y:S01]  /*34a30*/  UMOV UR34, UR6 ;  /* 0x0000000600227c82 */ /* 0x000fe20008000000 */
[----:B------:R-:W-:-:S02]  /*34a40*/  UMOV UR35, UR7 ;  /* 0x0000000700237c82 */ /* 0x000fc40008000000 */
[----:B------:R-:W-:Y:S01]  /*34a50*/  QGMMA.64x32x32.F32.E4M3.E4M3 R40, gdesc[UR32], R40 ;  /* 0x00600000202879f3 */ /* 0x000fe20008700828 */
[----:B------:R-:W-:Y:S01]  /*34a60*/  UMOV UR38, UR10 ;  /* 0x0000000a00267c82 */ /* 0x000fe20008000000 */
[----:B------:R-:W-:Y:S02]  /*34a70*/  UMOV UR39, UR11 ;  /* 0x0000000b00277c82 */ /* 0x000fe40008000000 */
[----:B------:R-:W-:Y:S01]  /*34a80*/  QGMMA.64x32x32.F32.E4M3.E4M3 R40, gdesc[UR36], R40 ;  /* 0x00600000242879f3 */ /* 0x000fe20008700828 */
[----:B------:R-:W-:Y:S01]  /*34a90*/  IADD3 R250, P2, R12, R250, RZ ;  /* 0x000000fa0cfa7210 */ /* 0x000fe20007f5e0ff */
[----:B------:R-:W-:Y:S01]  /*34aa0*/  IMAD.X R246, R0, 0x1, R246, P3 ;  /* 0x0000000100f67824 */ /* 0x000fe200018e06f6 */
[C---:B------:R-:W-:Y:S01]  /*34ab0*/  IADD3 R249, P3, R12.reuse, R249, RZ ;  /* 0x000000f90cf97210 */ /* 0x040fe20007f7e0ff */
[C---:B------:R-:W-:Y:S01]  /*34ac0*/  IMAD.X R241, R11.reuse, 0x1, R241, P4 ;  /* 0x000000010bf17824 */ /* 0x040fe200020e06f1 */
[----:B------:R-:W-:Y:S01]  /*34ad0*/  IADD3 R252, P4, R12, R252, RZ ;  /* 0x000000fc0cfc7210 */ /* 0x000fe20007f9e0ff */
        /* <DEDUP_REMOVED lines=33> */
[----:B----4-:R-:W-:-:S03]  /*34cf0*/  IMAD.X R200, R11, 0x1, R200, P1 ;  /* 0x000000010bc87824 */ /* 0x010fc600008e06c8 */
[----:B------:R4:W-:Y:S01]  /*34d00*/  STL [R1+0x728], R210 ;  /* 0x000728d201007387 */ /* 0x0009e20000100800 */
[----:B-----5:R-:W-:-:S03]  /*34d10*/  IADD3 R199, P1, R12, R199, RZ ;  /* 0x000000c70cc77210 */ /* 0x020fc60007f3e0ff */
        /* <DEDUP_REMOVED lines=51> */
[----:B------:R-:W-:Y:S01]  /*35050*/  UMOV UR43, UR15 ;  /* 0x0000000f002b7c82 */ /* 0x000fe20008000000 */
[----:B------:R-:W-:Y:S01]  /*35060*/  UMOV UR46, UR18 ;  /* 0x00000012002e7c82 */ /* 0x000fe20008000000 */
[----:B------:R-:W-:Y:S01]  /*35070*/  UMOV UR47, UR19 ;  /* 0x00000013002f7c82 */ /* 0x000fe20008000000 */
        /* <DEDUP_REMOVED lines=8> */
[----:B------:R-:W-:Y:S01]  /*35100*/  UMOV UR58, UR14 ;  /* 0x0000000e003a7c82 */ /* 0x000fe20008000000 */
[----:B------:R-:W-:Y:S02]  /*35110*/  UMOV UR59, UR15 ;  /* 0x0000000f003b7c82 */ /* 0x000fe40008000000 */
[----:B------:R-:W-:Y:S01]  /*35120*/  QGMMA.64x32x32.F32.E4M3.E4M3 R24, gdesc[UR56], R24, gsb0 ;  /* 0x00600000381879f3 */ /* 0x000fe20008000818 */
[C---:B------:R-:W-:Y:S01]  /*35130*/  IADD3 R235, P5, R12.reuse, R235, RZ ;  /* 0x000000eb0ceb7210 */ /* 0x040fe20007fbe0ff */
[C---:B------:R-:W-:Y:S01]  /*35140*/  IMAD.X R250, R11.reuse, 0x1, R250, P6 ;  /* 0x000000010bfa7824 */ /* 0x040fe200030e06fa */
        /* <DEDUP_REMOVED lines=18> */
[----:B--2---:R-:W-:-:S03]  /*35270*/  IADD3 R220, P5, R12, R220, RZ ;  /* 0x000000dc0cdc7210 */ /* 0x004fc60007fbe0ff */
[----:B------:R0:W-:Y:S01]  /*35280*/  STL [R1+0x6ac], R190 ;  /* 0x0006acbe01007387 */ /* 0x0001e20000100800 */
[----:B---3--:R-:W-:-:S03]  /*35290*/  IMAD.X R219, R11, 0x1, R219, P6 ;  /* 0x000000010bdb7824 */ /* 0x008fc600030e06db */
        /* <DEDUP_REMOVED lines=9> */
[----:B----4-:R-:W-:-:S03]  /*35330*/  IADD3 R210, P2, R12, R210, RZ ;  /* 0x000000d20cd27210 */ /* 0x010fc60007f5e0ff */
[----:B------:R0:W-:Y:S01]  /*35340*/  STL [R1+0x694], R218 ;  /* 0x000694da01007387 */ /* 0x0001e20000100800 */
[----:B-----5:R-:W-:-:S03]  /*35350*/  IMAD.X R209, R11, 0x1, R209, P3 ;  /* 0x000000010bd17824 */ /* 0x020fc600018e06d1 */
        /* <DEDUP_REMOVED lines=22> */
[----:B------:R0:W-:Y:S04]  /*354c0*/  STL [R1+0x688], R230 ;  /* 0x000688e601007387 */ /* 0x0001e80000100800 */
[----:B------:R0:W-:Y:S04]  /*354d0*/  STL [R1+0x680], R242 ;  /* 0x000680f201007387 */ /* 0x0001e80000100800 */
[----:B------:R0:W-:Y:S04]  /*354e0*/  STL [R1+0x678], R245 ;  /* 0x000678f501007387 */ /* 0x0001e80000100800 */
[----:B------:R0:W-:Y:S04]  /*354f0*/  STL [R1+0x668], R251 ;  /* 0x000668fb01007387 */ /* 0x0001e80000100800 */
[----:B------:R0:W-:Y:S01]  /*35500*/  STL [R1+0x670], R248 ;  /* 0x000670f801007387 */ /* 0x0001e20000100800 */
[----:B------:R-:W-:-:S02]  /*35510*/  WARPGROUP.DEPBAR.LE gsb0, 0x0 ;  /* 0x00008000000079c5 */ /* 0x000fc40000010000 */
[----:B------:R-:W-:Y:S05]  /*35520*/  @P0 BRA `(.L_x_2) ;  /* 0xfffffd7c00c40947 */ /* 0x000fea000383ffff */
.L_x_1:
[----:B------:R-:W2:Y:S01]  /*35530*/  LDL.LU R11, [R1+0x17e0] ;  /* 0x0017e000010b7983 */ /* 0x000ea20000300800 */
[----:B------:R-:W-:Y:S02]  /*35540*/  F2FP.SATFINITE.E4M3.F32.PACK_AB_MERGE_C R136, R137, R136, RZ ;  /* 0x000000888988723e */ /* 0x000fe400048070ff */
[----:B------:R-:W-:Y:S01]  /*35550*/  F2FP.SATFINITE.E4M3.F32.PACK_AB_MERGE_C R104, R105, R104, RZ ;  /* 0x000000686968723e */ /* 0x000fe200048070ff */
[----:B------:R-:W3:Y:S01]  /*35560*/  LDL.LU R160, [R1+0x20] ;  /* 0x0000200001a07983 */ /* 0x000ee20000300800 */
[----:B------:R-:W-:Y:S02]  /*35570*/  F2FP.SATFINITE.E4M3.F32.PACK_AB_MERGE_C R72, R73, R72, RZ ;  /* 0x000000484948723e */ /* 0x000fe400048070ff */
[----:B------:R-:W-:Y:S01]  /*35580*/  F2FP.SATFINITE.E4M3.F32.PACK_AB_MERGE_C R138, R139, R138, RZ ;  /* 0x0000008a8b8a723e */ /* 0x000fe200048070ff */
[----:B------:R-:W1:Y:S01]  /*35590*/  S2R R21, SR_TID.X ;  /* 0x0000000000157919 */ /* 0x000e620000002100 */
[----:B------:R-:W-:Y:S02]  /*355a0*/  F2FP.SATFINITE.E4M3.F32.PACK_AB_MERGE_C R106, R107, R106, RZ ;  /* 0x0000006a6b6a723e */ /* 0x000fe400048070ff */
[----:B------:R-:W-:Y:S01]  /*355b0*/  F2FP.SATFINITE.E4M3.F32.PACK_AB_MERGE_C R74, R75, R74, RZ ;  /* 0x0000004a4b4a723e */ /* 0x000fe200048070ff */
[----:B------:R-:W4:Y:S01]  /*355c0*/  S2R R12, SR_CgaCtaId ;  /* 0x00000000000c7919 */ /* 0x000f220000008800 */
[----:B------:R-:W-:-:S02]  /*355d0*/  F2FP.SATFINITE.E4M3.F32.PACK_AB_MERGE_C R120, R121, R120, RZ ;  /* 0x000000787978723e */ /* 0x000fc400048070ff */
[----:B------:R-:W-:Y:S01]  /*355e0*/  F2FP.SATFINITE.E4M3.F32.PACK_AB_MERGE_C R88, R89, R88, RZ ;  /* 0x000000585958723e */ /* 0x000fe200048070ff */
[----:B------:R-:W5:Y:S01]  /*355f0*/  LDL.LU R159, [R1+0x1754] ;  /* 0x00175400019f7983 */ /* 0x000f620000300800 */
[----:B------:R-:W-:Y:S02]  /*35600*/  F2FP.SATFINITE.E4M3.F32.PACK_AB_MERGE_C R56, R57, R56, RZ ;  /* 0x000000383938723e */ /* 0x000fe400048070ff */
[----:B------:R-:W-:Y:S01]  /*35610*/  LOP3.LUT R136, R136, 0xffff, RZ, 0xc0, !PT ;  /* 0x0000ffff88887812 */ /* 0x000fe200078ec0ff */
[----:B------:R-:W5:Y:S01]  /*35620*/  LDL.LU R157, [R1+0x1750] ;  /* 0x00175000019d7983 */ /* 0x000f620000300800 */
[----:B------:R-:W-:Y:S02]  /*35630*/  LOP3.LUT R15, R104, 0xffff, RZ, 0xc0, !PT ;  /* 0x0000ffff680f7812 */ /* 0x000fe400078ec0ff */
[----:B------:R-:W-:Y:S01]  /*35640*/  LOP3.LUT R72, R72, 0xffff, RZ, 0xc0, !PT ;  /* 0x0000ffff48487812 */ /* 0x000fe200078ec0ff */
[----:B------:R-:W5:Y:S01]  /*35650*/  LDL.LU R155, [R1+0x1748] ;  /* 0x00174800019b7983 */ /* 0x000f620000300800 */
[----:B------:R-:W-:-:S02]  /*35660*/  F2FP.SATFINITE.E4M3.F32.PACK_AB_MERGE_C R32, R33, R32, RZ ;  /* 0x000000202120723e */ /* 0x000fc400048070ff */
[----:B------:R-:W-:Y:S01]  /*35670*/  LOP3.LUT R138, R138, 0xffff, RZ, 0xc0, !PT ;  /* 0x0000ffff8a8a7812 */ /* 0x000fe200078ec0ff */
[----:B------:R-:W5:Y:S01]  /*35680*/  LDL.LU R153, [R1+0x174c] ;  /* 0x00174c0001997983 */ /* 0x000f620000300800 */
[----:B------:R-:W-:Y:S02]  /*35690*/  LOP3.LUT R23, R106, 0xffff, RZ, 0xc0, !PT ;  /* 0x0000ffff6a177812 */ /* 0x000fe400078ec0ff */
[----:B------:R-:W-:Y:S02]  /*356a0*/  LOP3.LUT R74, R74, 0xffff, RZ, 0xc0, !PT ;  /* 0x0000ffff4a4a7812 */ /* 0x000fe400078ec0ff */
[----:B------:R-:W-:Y:S02]  /*356b0*/  LOP3.LUT R120, R120, 0xffff, RZ, 0xc0, !PT ;  /* 0x0000ffff78787812 */ /* 0x000fe400078ec0ff */
[----:B------:R-:W-:Y:S02]  /*356c0*/  LOP3.LUT R33, R88, 0xffff, RZ, 0xc0, !PT ;  /* 0x0000ffff58217812 */ /* 0x000fe400078ec0ff */
[----:B------:R-:W-:-:S02]  /*356d0*/  LOP3.LUT R56, R56, 0xffff, RZ, 0xc0, !PT ;  /* 0x0000ffff38387812 */ /* 0x000fc400078ec0ff */
[----:B------:R-:W-:Y:S01]  /*356e0*/  F2FP.SATFINITE.E4M3.F32.PACK_AB_MERGE_C R142, R143, R142, RZ ;  /* 0x0000008e8f8e723e */ /* 0x000fe200048070ff */
[C---:B-1----:R-:W-:Y:S01]  /*356f0*/  IMAD.SHL.U32 R0, R21.reuse, 0x40, RZ ;  /* 0x0000004015007824 */ /* 0x042fe200078e00ff */
[----:B------:R-:W-:Y:S02]  /*35700*/  LOP3.LUT R4, R21, 0x7f, RZ, 0xc0, !PT ;  /* 0x0000007f15047812 */ /* 0x000fe400078ec0ff */
[----:B------:R-:W-:Y:S02]  /*35710*/  F2FP.SATFINITE.E4M3.F32.PACK_AB_MERGE_C R110, R111, R110, RZ ;  /* 0x0000006e6f6e723e */ /* 0x000fe400048070ff */
[----:B------:R-:W-:Y:S02]  /*35720*/  LOP3.LUT R3, R0, 0x400, RZ, 0xc0, !PT ;  /* 0x0000040000037812 */ /* 0x000fe400078ec0ff */
[----:B------:R-:W-:Y:S02]  /*35730*/  F2FP.SATFINITE.E4M3.F32.PACK_AB_MERGE_C R78, R79, R78, RZ ;  /* 0x0000004e4f4e723e */ /* 0x000fe400048070ff */
[----:B------:R-:W-:-:S02]  /*35740*/  F2FP.SATFINITE.E4M3.F32.PACK_AB_MERGE_C R122, R123, R122, RZ ;  /* 0x0000007a7b7a723e */ /* 0x000fc400048070ff */
[----:B------:R-:W-:Y:S02]  /*35750*/  F2FP.SATFINITE.E4M3.F32.PACK_AB_MERGE_C R124, R125, R124, RZ ;  /* 0x0000007c7d7c723e */ /* 0x000fe400048070ff */
[----:B------:R-:W-:Y:S02]  /*35760*/  F2FP.SATFINITE.E4M3.F32.PACK_AB_MERGE_C R90, R91, R90, RZ ;  /* 0x0000005a5b5a723e */ /* 0x000fe400048070ff */
[----:B------:R-:W-:Y:S02]  /*35770*/  F2FP.SATFINITE.E4M3.F32.PACK_AB_MERGE_C R92, R93, R92, RZ ;  /* 0x0000005c5d5c723e */ /* 0x000fe400048070ff */
[----:B------:R-:W-:Y:S02]  /*35780*/  F2FP.SATFINITE.E4M3.F32.PACK_AB_MERGE_C R58, R59, R58, RZ ;  /* 0x0000003a3b3a723e */ /* 0x000fe400048070ff */
[----:B------:R-:W-:Y:S02]  /*35790*/  F2FP.SATFINITE.E4M3.F32.PACK_AB_MERGE_C R60, R61, R60, RZ ;  /* 0x0000003c3d3c723e */ /* 0x000fe400048070ff */
[----:B------:R-:W-:-:S02]  /*357a0*/  PRMT R5, R72, 0x3340, R1 ;  /* 0x0000334048057816 */ /* 0x000fc40000000001 */
[----:B------:R-:W-:Y:S02]  /*357b0*/  PRMT R7, R74, 0x3340, R1 ;  /* 0x000033404a077816 */ /* 0x000fe40000000001 */
[----:B------:R-:W-:Y:S02]  /*357c0*/  PRMT R6, R138, 0x3340, R23 ;  /* 0x000033408a067816 */ /* 0x000fe40000000017 */
[----:B------:R-:W-:Y:S02]  /*357d0*/  F2FP.SATFINITE.E4M3.F32.PACK_AB_MERGE_C R40, R41, R40, RZ ;  /* 0x000000282928723e */ /* 0x000fe400048070ff */
[----:B------:R-:W-:Y:S02]  /*357e0*/  PRMT R9, R56, 0x3340, R1 ;  /* 0x0000334038097816 */ /* 0x000fe40000000001 */
[----:B------:R-:W-:Y:S02]  /*357f0*/  PRMT R8, R120, 0x3340, R33 ;  /* 0x0000334078087816 */ /* 0x000fe40000000021 */
[----:B------:R-:W-:-:S02]  /*35800*/  F2FP.SATFINITE.E4M3.F32.PACK_AB_MERGE_C R42, R43, R42, RZ ;  /* 0x0000002a2b2a723e */ /* 0x000fc400048070ff */
[----:B------:R-:W-:Y:S02]  /*35810*/  F2FP.SATFINITE.E4M3.F32.PACK_AB_MERGE_C R38, R39, R38, RZ ;  /* 0x000000262726723e */ /* 0x000fe400048070ff */
        /* <DEDUP_REMOVED lines=16> */
[----:B------:R-:W-:-:S02]  /*35920*/  F2FP.SATFINITE.E4M3.F32.PACK_AB_MERGE_C R96, R97, R96, RZ ;  /* 0x000000606160723e */ /* 0x000fc400048070ff */
[----:B------:R-:W-:Y:S02]  /*35930*/  F2FP.SATFINITE.E4M3.F32.PACK_AB_MERGE_C R64, R65, R64, RZ ;  /* 0x000000404140723e */ /* 0x000fe400048070ff */
[----:B------:R-:W-:Y:S02]  /*35940*/  PRMT R10, R78, 0x3340, R1 ;  /* 0x000033404e0a7816 */ /* 0x000fe40000000001 */
[----:B------:R-:W-:Y:S02]  /*35950*/  F2FP.SATFINITE.E4M3.F32.PACK_AB_MERGE_C R48, R49, R48, RZ ;  /* 0x000000303130723e */ /* 0x000fe400048070ff */
[----:B------:R-:W-:Y:S02]  /*35960*/  F2FP.SATFINITE.E4M3.F32.PACK_AB_MERGE_C R34, R35, R34, RZ ;  /* 0x000000222322723e */ /* 0x000fe400048070ff */
[----:B------:R-:W-:Y:S02]  /*35970*/  F2FP.SATFINITE.E4M3.F32.PACK_AB_MERGE_C R146, R147, R146, RZ ;  /* 0x000000929392723e */ /* 0x000fe400048070ff */
[----:B------:R-:W-:-:S02]  /*35980*/  F2FP.SATFINITE.E4M3.F32.PACK_AB_MERGE_C R114, R115, R114, RZ ;  /* 0x000000727372723e */ /* 0x000fc400048070ff */
[----:B------:R-:W-:Y:S02]  /*35990*/  F2FP.SATFINITE.E4M3.F32.PACK_AB_MERGE_C R82, R83, R82, RZ ;  /* 0x000000525352723e */ /* 0x000fe400048070ff */
[----:B------:R-:W-:Y:S02]  /*359a0*/  F2FP.SATFINITE.E4M3.F32.PACK_AB_MERGE_C R52, R53, R52, RZ ;  /* 0x000000343534723e */ /* 0x000fe400048070ff */
[----:B------:R-:W-:Y:S02]  /*359b0*/  LOP3.LUT R140, R140, 0xffff, RZ, 0xc0, !PT ;  /* 0x0000ffff8c8c7812 */ /* 0x000fe400078ec0ff */
[----:B------:R-:W-:Y:S02]  /*359c0*/  LOP3.LUT R35, R108, 0xffff, RZ, 0xc0, !PT ;  /* 0x0000ffff6c237812 */ /* 0x000fe400078ec0ff */
[----:B------:R-:W-:Y:S02]  /*359d0*/  LOP3.LUT R76, R76, 0xffff, RZ, 0xc0, !PT ;  /* 0x0000ffff4c4c7812 */ /* 0x000fe400078ec0ff */
[----:B------:R-:W-:-:S02]  /*359e0*/  LOP3.LUT R126, R126, 0xffff, RZ, 0xc0, !PT ;  /* 0x0000ffff7e7e7812 */ /* 0x000fc400078ec0ff */
[----:B------:R-:W-:Y:S02]  /*359f0*/  LOP3.LUT R49, R94, 0xffff, RZ, 0xc0, !PT ;  /* 0x0000ffff5e317812 */ /* 0x000fe400078ec0ff */
[----:B------:R-:W-:Y:S02]  /*35a00*/  LOP3.LUT R62, R62, 0xffff, RZ, 0xc0, !PT ;  /* 0x0000ffff3e3e7812 */ /* 0x000fe400078ec0ff */
[----:B------:R-:W-:Y:S02]  /*35a10*/  F2FP.SATFINITE.E4M3.F32.PACK_AB_MERGE_C R144, R145, R144, RZ ;  /* 0x000000909190723e */ /* 0x000fe400048070ff */
[----:B------:R-:W-:Y:S02]  /*35a20*/  F2FP.SATFINITE.E4M3.F32.PACK_AB_MERGE_C R130, R131, R130, RZ ;  /* 0x000000828382723e */ /* 0x000fe400048070ff */
[----:B------:R-:W-:Y:S02]  /*35a30*/  F2FP.SATFINITE.E4M3.F32.PACK_AB_MERGE_C R112, R113, R112, RZ ;  /* 0x000000707170723e */ /* 0x000fe400048070ff */
[----:B------:R-:W-:-:S02]  /*35a40*/  F2FP.SATFINITE.E4M3.F32.PACK_AB_MERGE_C R98, R99, R98, RZ ;  /* 0x000000626362723e */ /* 0x000fc400048070ff */
[----:B------:R-:W-:Y:S02]  /*35a50*/  F2FP.SATFINITE.E4M3.F32.PACK_AB_MERGE_C R80, R81, R80, RZ ;  /* 0x000000505150723e */ /* 0x000fe400048070ff */
[----:B------:R-:W-:Y:S02]  /*35a60*/  F2FP.SATFINITE.E4M3.F32.PACK_AB_MERGE_C R66, R67, R66, RZ ;  /* 0x000000424342723e */ /* 0x000fe400048070ff */
[----:B------:R-:W-:Y:S01]  /*35a70*/  LOP3.LUT R128, R128, 0xffff, RZ, 0xc0, !PT ;  /* 0x0000ffff80807812 */ /* 0x000fe200078ec0ff */
[----:B------:R-:W1:Y:S01]  /*35a80*/  LDC R67, c[0x0][0x22c] ;  /* 0x00008b00ff437b82 */ /* 0x000e620000000800 */
[----:B------:R-:W-:Y:S02]  /*35a90*/  LOP3.LUT R53, R96, 0xffff, RZ, 0xc0, !PT ;  /* 0x0000ffff60357812 */ /* 0x000fe400078ec0ff */
[----:B------:R-:W-:Y:S02]  /*35aa0*/  LOP3.LUT R88, R64, 0xffff, RZ, 0xc0, !PT ;  /* 0x0000ffff40587812 */ /* 0x000fe400078ec0ff */
        /* <DEDUP_REMOVED lines=8> */
[----:B------:R-:W-:Y:S02]  /*35b30*/  LOP3.LUT R146, R146, 0xffff, RZ, 0xc0, !PT ;  /* 0x0000ffff92927812 */ /* 0x000fe400078ec0ff */
[----:B------:R-:W-:Y:S02]  /*35b40*/  LOP3.LUT R51, R114, 0xffff, RZ, 0xc0, !PT ;  /* 0x0000ffff72337812 */ /* 0x000fe400078ec0ff */
[----:B------:R-:W-:Y:S02]  /*35b50*/  LOP3.LUT R82, R82, 0xffff, RZ, 0xc0, !PT ;  /* 0x0000ffff52527812 */ /* 0x000fe400078ec0ff */
[----:B------:R-:W-:Y:S02]  /*35b60*/  F2FP.SATFINITE.E4M3.F32.PACK_AB_MERGE_C R54, R55, R54, RZ ;  /* 0x000000363736723e */ /* 0x000fe400048070ff */
        /* <DEDUP_REMOVED lines=8> */
[----:B------:R-:W-:Y:S02]  /*35bf0*/  LOP3.LUT R55, R116, 0xffff, RZ, 0xc0, !PT ;  /* 0x0000ffff74377812 */ /* 0x000fe400078ec0ff */
[----:B------:R-:W-:Y:S02]  /*35c00*/  LOP3.LUT R84, R84, 0xffff, RZ, 0xc0, !PT ;  /* 0x0000ffff54547812 */ /* 0x000fe400078ec0ff */
[----:B------:R-:W-:Y:S02]  /*35c10*/  PRMT R13, R82, 0x3340, R1 ;  /* 0x00003340520d7816 */ /* 0x000fe40000000001 */
[----:B------:R-:W-:Y:S02]  /*35c20*/  PRMT R16, R146, 0x3340, R51 ;  /* 0x0000334092107816 */ /* 0x000fe40000000033 */
[----:B------:R-:W-:-:S02]  /*35c30*/  LOP3.LUT R150, R150, 0xffff, RZ, 0xc0, !PT ;  /* 0x0000ffff96967812 */ /* 0x000fc400078ec0ff */
[----:B------:R-:W-:Y:S02]  /*35c40*/  LOP3.LUT R57, R118, 0xffff, RZ, 0xc0, !PT ;  /* 0x0000ffff76397812 */ /* 0x000fe400078ec0ff */
[----:B------:R-:W-:Y:S02]  /*35c50*/  LOP3.LUT R86, R86, 0xffff, RZ, 0xc0, !PT ;  /* 0x0000ffff56567812 */ /* 0x000fe400078ec0ff */
[----:B------:R-:W-:Y:S02]  /*35c60*/  F2FP.SATFINITE.E4M3.F32.PACK_AB_MERGE_C R134, R135, R134, RZ ;  /* 0x000000868786723e */ /* 0x000fe400048070ff */
[----:B------:R-:W-:Y:S02]  /*35c70*/  F2FP.SATFINITE.E4M3.F32.PACK_AB_MERGE_C R102, R103, R102, RZ ;  /* 0x000000666766723e */ /* 0x000fe400048070ff */
[----:B------:R-:W-:Y:S02]  /*35c80*/  F2FP.SATFINITE.E4M3.F32.PACK_AB_MERGE_C R70, R71, R70, RZ ;  /* 0x000000464746723e */ /* 0x000fe400048070ff */
[----:B------:R-:W-:-:S02]  /*35c90*/  F2FP.SATFINITE.E4M3.F32.PACK_AB_MERGE_C R24, R25, R24, RZ ;  /* 0x000000181918723e */ /* 0x000fc400048070ff */
[----:B------:R-:W-:Y:S02]  /*35ca0*/  PRMT R18, R144, 0x3340, R47 ;  /* 0x0000334090127816 */ /* 0x000fe4000000002f */
[----:B------:R-:W-:Y:S02]  /*35cb0*/  PRMT R19, R130, 0x3340, R59 ;  /* 0x0000334082137816 */ /* 0x000fe4000000003b */
[----:B------:R-:W-:Y:S02]  /*35cc0*/  PRMT R25, R148, 0x3340, R55 ;  /* 0x0000334094197816 */ /* 0x000fe40000000037 */
[----:B------:R-:W-:Y:S02]  /*35cd0*/  F2FP.SATFINITE.E4M3.F32.PACK_AB_MERGE_C R26, R27, R26, RZ ;  /* 0x0000001a1b1a723e */ /* 0x000fe400048070ff */
[----:B------:R-:W-:Y:S01]  /*35ce0*/  PRMT R16, R16, 0x5410, R13 ;  /* 0x0000541010107816 */ /* 0x000fe2000000000d */
[----:B------:R-:W-:Y:S01]  /*35cf0*/  IMAD.SHL.U32 R13, R21, 0x8, RZ ;  /* 0x00000008150d7824 */ /* 0x000fe200078e00ff */
[----:B------:R-:W-:-:S02]  /*35d00*/  PRMT R20, R86, 0x3340, R1 ;  /* 0x0000334056147816 */ /* 0x000fc40000000001 */
[----:B------:R-:W-:Y:S02]  /*35d10*/  PRMT R27, R150, 0x3340, R57 ;  /* 0x00003340961b7816 */ /* 0x000fe40000000039 */
[----:B------:R-:W-:Y:S02]  /*35d20*/  LOP3.LUT R134, R134, 0xffff, RZ, 0xc0, !PT ;  /* 0x0000ffff86867812 */ /* 0x000fe400078ec0ff */
[----:B------:R-:W-:Y:S02]  /*35d30*/  LOP3.LUT R65, R102, 0xffff, RZ, 0xc0, !PT ;  /* 0x0000ffff66417812 */ /* 0x000fe400078ec0ff */
[----:B------:R-:W-:Y:S02]  /*35d40*/  LOP3.LUT R94, R70, 0xffff, RZ, 0xc0, !PT ;  /* 0x0000ffff465e7812 */ /* 0x000fe400078ec0ff */
[----:B------:R-:W-:Y:S02]  /*35d50*/  F2FP.SATFINITE.E4M3.F32.PACK_AB_MERGE_C R30, R31, R30, RZ ;  /* 0x0000001e1f1e723e */ /* 0x000fe400048070ff */
[----:B------:R-:W-:-:S02]  /*35d60*/  PRMT R27, R27, 0x5410, R20 ;  /* 0x000054101b1b7816 */ /* 0x000fc40000000014 */
[----:B------:R-:W-:Y:S02]  /*35d70*/  PRMT R20, R94, 0x3340, R1 ;  /* 0x000033405e147816 */ /* 0x000fe40000000001 */
[----:B------:R-:W-:Y:S02]  /*35d80*/  PRMT R31, R134, 0x3340, R65 ;  /* 0x00003340861f7816 */ /* 0x000fe40000000041 */
[----:B------:R-:W-:Y:S02]  /*35d90*/  LOP3.LUT R13, R13, 0x300, RZ, 0xc0, !PT ;  /* 0x000003000d0d7812 */ /* 0x000fe400078ec0ff */
[----:B------:R-:W-:Y:S02]  /*35da0*/  PRMT R31, R31, 0x5410, R20 ;  /* 0x000054101f1f7816 */ /* 0x000fe40000000014 */
[----:B------:R-:W-:Y:S02]  /*35db0*/  F2FP.SATFINITE.E4M3.F32.PACK_AB_MERGE_C R36, R37, R36, RZ ;  /* 0x000000242524723e */ /* 0x000fe400048070ff */
[----:B------:R-:W-:-:S02]  /*35dc0*/  F2FP.SATFINITE.E4M3.F32.PACK_AB_MERGE_C R132, R133, R132, RZ ;  /* 0x000000848584723e */ /* 0x000fc400048070ff */
[----:B------:R-:W-:Y:S02]  /*35dd0*/  F2FP.SATFINITE.E4M3.F32.PACK_AB_MERGE_C R100, R101, R100, RZ ;  /* 0x000000646564723e */ /* 0x000fe400048070ff */
[----:B------:R-:W-:Y:S02]  /*35de0*/  F2FP.SATFINITE.E4M3.F32.PACK_AB_MERGE_C R68, R69, R68, RZ ;  /* 0x000000444544723e */ /* 0x000fe400048070ff */
[----:B------:R-:W-:Y:S02]  /*35df0*/  F2FP.SATFINITE.E4M3.F32.PACK_AB_MERGE_C R28, R29, R28, RZ ;  /* 0x0000001c1d1c723e */ /* 0x000fe400048070ff */
[----:B------:R-:W-:Y:S02]  /*35e00*/  F2FP.SATFINITE.E4M3.F32.PACK_AB_MERGE_C R44, R45, R44, RZ ;  /* 0x0000002c2d2c723e */ /* 0x000fe400048070ff */
[----:B--2---:R-:W-:Y:S02]  /*35e10*/  LOP3.LUT R2, R11, 0xf0, RZ, 0xc0, !PT ;  /* 0x000000f00b027812 */ /* 0x004fe400078ec0ff */
[----:B------:R-:W-:-:S04]  /*35e20*/  MOV R11, 0x400 ;  /* 0x00000400000b7802 */ /* 0x000fc80000000f00 */
[----:B----4-:R-:W-:Y:S02]  /*35e30*/  LEA R11, R12, R11, 0x18 ;  /* 0x0000000b0c0b7211 */ /* 0x010fe400078ec0ff */
[----:B------:R-:W-:Y:S02]  /*35e40*/  PRMT R12, R60, 0x3340, R1 ;  /* 0x000033403c0c7816 */ /* 0x000fe40000000001 */
[----:B------:R-:W-:Y:S01]  /*35e50*/  IADD3 R14, R3, R11, R2 ;  /* 0x0000000b030e7210 */ /* 0x000fe20007ffe002 */
[----:B------:R-:W-:Y:S01]  /*35e60*/  IMAD R0, R4, 0x10, R11 ;  /* 0x0000001004007824 */ /* 0x000fe200078e020b */
[----:B------:R-:W-:-:S04]  /*35e70*/  PRMT R4, R136, 0x3340, R15 ;  /* 0x0000334088047816 */ /* 0x000fc8000000000f */
        /* <DEDUP_REMOVED lines=19> */
[--C-:B------:R-:W-:Y:S02]  /*35fb0*/  PRMT R2, R90, 0x3340, R1.reuse ;  /* 0x000033405a027816 */ /* 0x100fe40000000001 */
[----:B------:R-:W-:Y:S02]  /*35fc0*/  PRMT R12, R84, 0x3340, R1 ;  /* 0x00003340540c7816 */ /* 0x000fe40000000001 */
[----:B------:R-:W-:Y:S02]  /*35fd0*/  PRMT R18, R18, 0x5410, R3 ;  /* 0x0000541012127816 */ /* 0x000fe40000000003 */
[----:B------:R-:W-:Y:S02]  /*35fe0*/  PRMT R19, R19, 0x5410, R2 ;  /* 0x0000541013137816 */ /* 0x000fe40000000002 */
[----:B------:R-:W-:-:S02]  /*35ff0*/  PRMT R25, R25, 0x5410, R12 ;  /* 0x0000541019197816 */ /* 0x000fc4000000000c */
[----:B------:R-:W-:Y:S02]  /*36000*/  SHF.R.U32.HI R2, RZ, 0x8, R136 ;  /* 0x00000008ff027819 */ /* 0x000fe40000011688 */
[----:B------:R-:W-:Y:S02]  /*36010*/  SHF.R.U32.HI R3, RZ, 0x8, R15 ;  /* 0x00000008ff037819 */ /* 0x000fe4000001160f */
[----:B------:R-:W-:Y:S02]  /*36020*/  SHF.R.U32.HI R12, RZ, 0x8, R72 ;  /* 0x00000008ff0c7819 */ /* 0x000fe40000011648 */
[----:B------:R-:W-:Y:S02]  /*36030*/  LOP3.LUT R3, R3, 0xffff, RZ, 0xc0, !PT ;  /* 0x0000ffff03037812 */ /* 0x000fe400078ec0ff */
[----:B------:R-:W-:Y:S02]  /*36040*/  LOP3.LUT R2, R2, 0xffff, RZ, 0xc0, !PT ;  /* 0x0000ffff02027812 */ /* 0x000fe400078ec0ff */
[----:B------:R-:W-:Y:S01]  /*36050*/  LOP3.LUT R12, R12, 0xffff, RZ, 0xc0, !PT ;  /* 0x0000ffff0c0c7812 */ /* 0x000fe200078ec0ff */
[----:B------:R-:W-:Y:S01]  /*36060*/  IMAD.IADD R37, R13, 0x1, R14 ;  /* 0x000000010d257824 */ /* 0x000fe200078e020e */
[----:B------:R-:W-:-:S02]  /*36070*/  PRMT R20, R2, 0x3340, R3 ;  /* 0x0000334002147816 */ /* 0x000fc40000000003 */
[----:B------:R-:W-:Y:S02]  /*36080*/  PRMT R21, R12, 0x3340, R1 ;  /* 0x000033400c157816 */ /* 0x000fe40000000001 */
[----:B------:R-:W-:Y:S02]  /*36090*/  SHF.R.U32.HI R2, RZ, 0x8, R138 ;  /* 0x00000008ff027819 */ /* 0x000fe4000001168a */
[----:B------:R-:W-:Y:S02]  /*360a0*/  SHF.R.U32.HI R12, RZ, 0x8, R23 ;  /* 0x00000008ff0c7819 */ /* 0x000fe40000011617 */
[----:B------:R-:W-:Y:S02]  /*360b0*/  SHF.R.U32.HI R3, RZ, 0x8, R120 ;  /* 0x00000008ff037819 */ /* 0x000fe40000011678 */
[----:B------:R-:W-:Y:S02]  /*360c0*/  SHF.R.U32.HI R13, RZ, 0x8, R33 ;  /* 0x00000008ff0d7819 */ /* 0x000fe40000011621 */
[----:B------:R-:W-:-:S02]  /*360d0*/  SHF.R.U32.HI R15, RZ, 0x8, R56 ;  /* 0x00000008ff0f7819 */ /* 0x000fc40000011638 */
[----:B------:R-:W-:Y:S02]  /*360e0*/  LOP3.LUT R23, R2, 0xffff, RZ, 0xc0, !PT ;  /* 0x0000ffff02177812 */ /* 0x000fe400078ec0ff */
[----:B------:R-:W-:Y:S02]  /*360f0*/  LOP3.LUT R12, R12, 0xffff, RZ, 0xc0, !PT ;  /* 0x0000ffff0c0c7812 */ /* 0x000fe400078ec0ff */
[----:B------:R-:W-:Y:S02]  /*36100*/  LOP3.LUT R13, R13, 0xffff, RZ, 0xc0, !PT ;  /* 0x0000ffff0d0d7812 */ /* 0x000fe400078ec0ff */
[----:B------:R-:W-:Y:S02]  /*36110*/  LOP3.LUT R2, R3, 0xffff, RZ, 0xc0, !PT ;  /* 0x0000ffff03027812 */ /* 0x000fe400078ec0ff */
[----:B------:R-:W-:Y:S02]  /*36120*/  LOP3.LUT R15, R15, 0xffff, RZ, 0xc0, !PT ;  /* 0x0000ffff0f0f7812 */ /* 0x000fe400078ec0ff */
[----:B------:R-:W-:-:S02]  /*36130*/  PRMT R23, R23, 0x3340, R12 ;  /* 0x0000334017177816 */ /* 0x000fc4000000000c */
[----:B------:R-:W-:Y:S02]  /*36140*/  PRMT R33, R2, 0x3340, R13 ;  /* 0x0000334002217816 */ /* 0x000fe4000000000d */
[----:B------:R-:W-:Y:S02]  /*36150*/  SHF.R.U32.HI R3, RZ, 0x8, R122 ;  /* 0x00000008ff037819 */ /* 0x000fe4000001167a */
[----:B------:R-:W-:Y:S02]  /*36160*/  SHF.R.U32.HI R13, RZ, 0x8, R39 ;  /* 0x00000008ff0d7819 */ /* 0x000fe40000011627 */
[----:B------:R-:W-:Y:S02]  /*36170*/  SHF.R.U32.HI R2, RZ, 0x8, R140 ;  /* 0x00000008ff027819 */ /* 0x000fe4000001168c */
[----:B------:R-:W-:Y:S02]  /*36180*/  SHF.R.U32.HI R12, RZ, 0x8, R35 ;  /* 0x00000008ff0c7819 */ /* 0x000fe40000011623 */
[----:B------:R-:W-:-:S02]  /*36190*/  LOP3.LUT R132, R132, 0xffff, RZ, 0xc0, !PT ;  /* 0x0000ffff84847812 */ /* 0x000fc400078ec0ff */
[----:B------:R-:W-:Y:S02]  /*361a0*/  LOP3.LUT R61, R100, 0xffff, RZ, 0xc0, !PT ;  /* 0x0000ffff643d7812 */ /* 0x000fe400078ec0ff */
[----:B------:R-:W-:Y:S02]  /*361b0*/  LOP3.LUT R92, R68, 0xffff, RZ, 0xc0, !PT ;  /* 0x0000ffff445c7812 */ /* 0x000fe400078ec0ff */
[----:B------:R-:W-:Y:S02]  /*361c0*/  PRMT R152, R15, 0x3340, R152 ;  /* 0x000033400f987816 */ /* 0x000fe40000000098 */
[----:B------:R-:W-:Y:S02]  /*361d0*/  SHF.R.U32.HI R14, RZ, 0x8, R74 ;  /* 0x00000008ff0e7819 */ /* 0x000fe4000001164a */
[----:B------:R-:W-:Y:S02]  /*361e0*/  SHF.R.U32.HI R15, RZ, 0x8, R58 ;  /* 0x00000008ff0f7819 */ /* 0x000fe4000001163a */
        /* <DEDUP_REMOVED lines=8> */
[----:B------:R-:W-:Y:S02]  /*36270*/  PRMT R35, R56, 0x3340, R13 ;  /* 0x0000334038237816 */ /* 0x000fe4000000000d */
[----:B------:R-:W-:Y:S02]  /*36280*/  PRMT R39, R3, 0x3340, R12 ;  /* 0x0000334003277816 */ /* 0x000fe4000000000c */
[----:B------:R-:W-:Y:S02]  /*36290*/  SHF.R.U32.HI R2, RZ, 0x8, R142 ;  /* 0x00000008ff027819 */ /* 0x000fe4000001168e */
[----:B------:R-:W-:Y:S02]  /*362a0*/  SHF.R.U32.HI R12, RZ, 0x8, R41 ;  /* 0x00000008ff0c7819 */ /* 0x000fe40000011629 */
[----:B------:R-:W-:-:S02]  /*362b0*/  SHF.R.U32.HI R3, RZ, 0x8, R124 ;  /* 0x00000008ff037819 */ /* 0x000fc4000001167c */
[----:B------:R-:W-:Y:S02]  /*362c0*/  SHF.R.U32.HI R13, RZ, 0x8, R43 ;  /* 0x00000008ff0d7819 */ /* 0x000fe4000001162b */
[----:B------:R-:W-:Y:S02]  /*362d0*/  PRMT R29, R29, 0x5410, R22 ;  /* 0x000054101d1d7816 */ /* 0x000fe40000000016 */
[----:B------:R-:W-:Y:S02]  /*362e0*/  PRMT R22, R14, 0x3340, R1 ;  /* 0x000033400e167816 */ /* 0x000fe40000000001 */
[----:B------:R-:W-:Y:S02]  /*362f0*/  PRMT R154, R15, 0x3340, R154 ;  /* 0x000033400f9a7816 */ /* 0x000fe4000000009a */
[----:B------:R-:W-:Y:S02]  /*36300*/  SHF.R.U32.HI R14, RZ, 0x8, R76 ;  /* 0x00000008ff0e7819 */ /* 0x000fe4000001164c */
[----:B------:R-:W-:Y:S01]  /*36310*/  SHF.R.U32.HI R15, RZ, 0x8, R60 ;  /* 0x00000008ff0f7819 */ /* 0x000fe2000001163c */
[----:B------:R-:W2:Y:S01]  /*36320*/  LDC.64 R76, c[0x0][0x228] ;  /* 0x00008a00ff4c7b82 */ /* 0x000ea20000000a00 */
[----:B------:R-:W-:-:S02]  /*36330*/  LOP3.LUT R41, R2, 0xffff, RZ, 0xc0, !PT ;  /* 0x0000ffff02297812 */ /* 0x000fc400078ec0ff */
        /* <DEDUP_REMOVED lines=11> */
[----:B------:R-:W-:-:S02]  /*363f0*/  PRMT R58, R14, 0x3340, R1 ;  /* 0x000033400e3a7816 */ /* 0x000fc40000000001 */
[----:B------:R-:W-:Y:S02]  /*36400*/  PRMT R156, R15, 0x3340, R156 ;  /* 0x000033400f9c7816 */ /* 0x000fe4000000009c */
[----:B------:R-:W-:Y:S02]  /*36410*/  SHF.R.U32.HI R14, RZ, 0x8, R78 ;  /* 0x00000008ff0e7819 */ /* 0x000fe4000001164e */
[----:B------:R-:W-:Y:S02]  /*36420*/  SHF.R.U32.HI R15, RZ, 0x8, R62 ;  /* 0x00000008ff0f7819 */ /* 0x000fe4000001163e */
        /* <DEDUP_REMOVED lines=8> */
[----:B------:R-:W-:-:S02]  /*364b0*/  SHF.R.U32.HI R2, RZ, 0x8, R146 ;  /* 0x00000008ff027819 */ /* 0x000fc40000011692 */
[----:B------:R-:W-:Y:S02]  /*364c0*/  SHF.R.U32.HI R12, RZ, 0x8, R51 ;  /* 0x00000008ff0c7819 */ /* 0x000fe40000011633 */
[----:B------:R-:W-:Y:S02]  /*364d0*/  SHF.R.U32.HI R3, RZ, 0x8, R128 ;  /* 0x00000008ff037819 */ /* 0x000fe40000011680 */
[----:B------:R-:W-:Y:S02]  /*364e0*/  SHF.R.U32.HI R13, RZ, 0x8, R53 ;  /* 0x00000008ff0d7819 */ /* 0x000fe40000011635 */
[----:B------:R-:W-:Y:S02]  /*364f0*/  PRMT R60, R14, 0x3340, R1 ;  /* 0x000033400e3c7816 */ /* 0x000fe40000000001 */
[----:B------:R-:W-:Y:S02]  /*36500*/  PRMT R158, R15, 0x3340, R158 ;  /* 0x000033400f9e7816 */ /* 0x000fe4000000009e */
[----:B------:R-:W-:-:S02]  /*36510*/  SHF.R.U32.HI R14, RZ, 0x8, R80 ;  /* 0x00000008ff0e7819 */ /* 0x000fc40000011650 */
[----:B------:R-:W-:Y:S02]  /*36520*/  SHF.R.U32.HI R15, RZ, 0x8, R88 ;  /* 0x00000008ff0f7819 */ /* 0x000fe40000011658 */
[----:B------:R-:W-:Y:S02]  /*36530*/  LOP3.LUT R41, R2, 0xffff, RZ, 0xc0, !PT ;  /* 0x0000ffff02297812 */ /* 0x000fe400078ec0ff */
[----:B------:R-:W-:Y:S02]  /*36540*/  LOP3.LUT R12, R12, 0xffff, RZ, 0xc0, !PT ;  /* 0x0000ffff0c0c7812 */ /* 0x000fe400078ec0ff */
[----:B------:R-:W-:Y:S02]  /*36550*/  LOP3.LUT R13, R13, 0xffff, RZ, 0xc0, !PT ;  /* 0x0000ffff0d0d7812 */ /* 0x000fe400078ec0ff */
[----:B------:R-:W-:Y:S02]  /*36560*/  LOP3.LUT R2, R3, 0xffff, RZ, 0xc0, !PT ;  /* 0x0000ffff03027812 */ /* 0x000fe400078ec0ff */
        /* <DEDUP_REMOVED lines=8> */
[--C-:B------:R-:W-:Y:S02]  /*365f0*/  PRMT R64, R14, 0x3340, R1.reuse ;  /* 0x000033400e407816 */ /* 0x100fe40000000001 */
[----:B------:R-:W-:Y:S02]  /*36600*/  PRMT R68, R56, 0x3340, R1 ;  /* 0x0000334038447816 */ /* 0x000fe40000000001 */
[----:B------:R-:W-:Y:S02]  /*36610*/  SHF.R.U32.HI R14, RZ, 0x8, R82 ;  /* 0x00000008ff0e7819 */ /* 0x000fe40000011652 */
[----:B------:R-:W-:Y:S02]  /*36620*/  LOP3.LUT R56, R3, 0xffff, RZ, 0xc0, !PT ;  /* 0x0000ffff03387812 */ /* 0x000fe400078ec0ff */
[----:B------:R-:W-:-:S02]  /*36630*/  LOP3.LUT R13, R13, 0xffff, RZ, 0xc0, !PT ;  /* 0x0000ffff0d0d7812 */ /* 0x000fc400078ec0ff */
[----:B------:R-:W-:Y:S02]  /*36640*/  LOP3.LUT R12, R12, 0xffff, RZ, 0xc0, !PT ;  /* 0x0000ffff0c0c7812 */ /* 0x000fe400078ec0ff */
[----:B------:R-:W-:Y:S02]  /*36650*/  LOP3.LUT R3, R2, 0xffff, RZ, 0xc0, !PT ;  /* 0x0000ffff02037812 */ /* 0x000fe400078ec0ff */
[----:B------:R-:W-:Y:S02]  /*36660*/  LOP3.LUT R14, R14, 0xffff, RZ, 0xc0, !PT ;  /* 0x0000ffff0e0e7812 */ /* 0x000fe400078ec0ff */
[----:B------:R-:W-:Y:S02]  /*36670*/  SHF.R.U32.HI R15, RZ, 0x8, R90 ;  /* 0x00000008ff0f7819 */ /* 0x000fe4000001165a */
[----:B------:R-:W-:Y:S02]  /*36680*/  PRMT R55, R56, 0x3340, R13 ;  /* 0x0000334038377816 */ /* 0x000fe4000000000d */
[----:B------:R-:W-:-:S02]  /*36690*/  PRMT R59, R3, 0x3340, R12 ;  /* 0x00003340033b7816 */ /* 0x000fc4000000000c */
[----:B------:R-:W-:Y:S02]  /*366a0*/  SHF.R.U32.HI R3, RZ, 0x8, R132 ;  /* 0x00000008ff037819 */ /* 0x000fe40000011684 */
[----:B------:R-:W-:Y:S02]  /*366b0*/  SHF.R.U32.HI R13, RZ, 0x8, R61 ;  /* 0x00000008ff0d7819 */ /* 0x000fe4000001163d */
[----:B------:R-:W-:Y:S02]  /*366c0*/  PRMT R66, R14, 0x3340, R1 ;  /* 0x000033400e427816 */ /* 0x000fe40000000001 */
[----:B------:R-:W-:Y:S02]  /*366d0*/  SHF.R.U32.HI R14, RZ, 0x8, R84 ;  /* 0x00000008ff0e7819 */ /* 0x000fe40000011654 */
[----:B------:R-:W-:Y:S02]  /*366e0*/  LOP3.LUT R62, R15, 0xffff, RZ, 0xc0, !PT ;  /* 0x0000ffff0f3e7812 */ /* 0x000fe400078ec0ff */
[----:B------:R-:W-:-:S02]  /*366f0*/  SHF.R.U32.HI R15, RZ, 0x8, R92 ;  /* 0x00000008ff0f7819 */ /* 0x000fc4000001165c */
[----:B------:R-:W-:Y:S02]  /*36700*/  LOP3.LUT R13, R13, 0xffff, RZ, 0xc0, !PT ;  /* 0x0000ffff0d0d7812 */ /* 0x000fe400078ec0ff */
[----:B------:R-:W-:Y:S02]  /*36710*/  LOP3.LUT R56, R3, 0xffff, RZ, 0xc0, !PT ;  /* 0x0000ffff03387812 */ /* 0x000fe400078ec0ff */
[----:B------:R-:W-:Y:S02]  /*36720*/  LOP3.LUT R14, R14, 0xffff, RZ, 0xc0, !PT ;  /* 0x0000ffff0e0e7812 */ /* 0x000fe400078ec0ff */
[----:B------:R-:W-:Y:S02]  /*36730*/  PRMT R70, R62, 0x3340, R1 ;  /* 0x000033403e467816 */ /* 0x000fe40000000001 */
[----:B------:R-:W-:Y:S02]  /*36740*/  SHF.R.U32.HI R2, RZ, 0x8, R150 ;  /* 0x00000008ff027819 */ /* 0x000fe40000011696 */
[----:B------:R-:W-:-:S02]  /*36750*/  LOP3.LUT R62, R15, 0xffff, RZ, 0xc0, !PT ;  /* 0x0000ffff0f3e7812 */ /* 0x000fc400078ec0ff */
[----:B------:R-:W-:Y:S02]  /*36760*/  PRMT R63, R56, 0x3340, R13 ;  /* 0x00003340383f7816 */ /* 0x000fe4000000000d */
[----:B------:R-:W-:Y:S02]  /*36770*/  SHF.R.U32.HI R12, RZ, 0x8, R57 ;  /* 0x00000008ff0c7819 */ /* 0x000fe40000011639 */
[----:B------:R-:W-:Y:S01]  /*36780*/  LOP3.LUT R13, R40, 0xffff, RZ, 0xc0, !PT ;  /* 0x0000ffff280d7812 */ /* 0x000fe200078ec0ff */
[----:B------:R-:W4:Y:S01]  /*36790*/  LDC.64 R56, c[0x0][0x228] ;  /* 0x00008a00ff387b82 */ /* 0x000f220000000a00 */
[----:B------:R-:W-:Y:S02]  /*367a0*/  LOP3.LUT R42, R42, 0xffff, RZ, 0xc0, !PT ;  /* 0x0000ffff2a2a7812 */ /* 0x000fe400078ec0ff */
[----:B------:R-:W-:Y:S02]  /*367b0*/  LOP3.LUT R15, R24, 0xffff, RZ, 0xc0, !PT ;  /* 0x0000ffff180f7812 */ /* 0x000fe400078ec0ff */
[----:B------:R-:W-:-:S02]  /*367c0*/  LOP3.LUT R26, R26, 0xffff, RZ, 0xc0, !PT ;  /* 0x0000ffff1a1a7812 */ /* 0x000fc400078ec0ff */
[----:B------:R-:W-:Y:S02]  /*367d0*/  PRMT R72, R14, 0x3340, R1 ;  /* 0x000033400e487816 */ /* 0x000fe40000000001 */
[----:B------:R-:W-:Y:S02]  /*367e0*/  SHF.R.U32.HI R14, RZ, 0x8, R86 ;  /* 0x00000008ff0e7819 */ /* 0x000fe40000011656 */
[----:B------:R-:W-:Y:S02]  /*367f0*/  LOP3.LUT R41, R2, 0xffff, RZ, 0xc0, !PT ;  /* 0x0000ffff02297812 */ /* 0x000fe400078ec0ff */
[----:B------:R-:W-:Y:S02]  /*36800*/  LOP3.LUT R12, R12, 0xffff, RZ, 0xc0, !PT ;  /* 0x0000ffff0c0c7812 */ /* 0x000fe400078ec0ff */
[----:B------:R-:W-:Y:S02]  /*36810*/  PRMT R4, R4, 0x4210, R13 ;  /* 0x0000421004047816 */ /* 0x000fe4000000000d */
[----:B------:R-:W-:-:S02]  /*36820*/  PRMT R5, R5, 0x4210, R42 ;  /* 0x0000421005057816 */ /* 0x000fc4000000002a */
[----:B------:R-:W-:Y:S02]  /*36830*/  PRMT R6, R6, 0x4210, R15 ;  /* 0x0000421006067816 */ /* 0x000fe4000000000f */
[----:B------:R-:W-:Y:S01]  /*36840*/  PRMT R7, R7, 0x4210, R26 ;  /* 0x0000421007077816 */ /* 0x000fe2000000001a */
[----:B------:R-:W-:Y:S01]  /*36850*/  BAR.SYNC.DEFER_BLOCKING 0x0 ;  /* 0x0000000000007b1d */ /* 0x000fe20000010000 */
[----:B------:R-:W-:Y:S02]  /*36860*/  LOP3.LUT R2, R14, 0xffff, RZ, 0xc0, !PT ;  /* 0x0000ffff0e027812 */ /* 0x000fe400078ec0ff */
[----:B------:R-:W-:-:S05]  /*36870*/  PRMT R14, R41, 0x3340, R12 ;  /* 0x00003340290e7816 */ /* 0x000fca000000000c */
[----:B------:R-:W0:Y:S01]  /*36880*/  LDC.64 R40, c[0x0][0x228] ;  /* 0x00008a00ff287b82 */ /* 0x000e220000000a00 */
[----:B------:R3:W-:Y:S02]  /*36890*/  STSM.16.M88.4 [R37], R4 ;  /* 0x0000000425007844 */ /* 0x0007e40000000200 */
[C---:B---3--:R-:W-:Y:S02]  /*368a0*/  VIADD R6, R160.reuse, 0x1 ;  /* 0x00000001a0067836 */ /* 0x048fe40000000000 */
[----:B------:R-:W-:-:S03]  /*368b0*/  VIADD R4, R160, 0x18 ;  /* 0x00000018a0047836 */ /* 0x000fc60000000000 */
[----:B-1----:R-:W-:Y:S02]  /*368c0*/  ISETP.GE.AND P3, PT, R6, R67, PT ;  /* 0x000000430600720c */ /* 0x002fe40003f66270 */
[----:B0-----:R-:W-:Y:S01]  /*368d0*/  ISETP.GE.AND P1, PT, R4, R41, PT ;  /* 0x000000290400720c */ /* 0x001fe20003f26270 */
[----:B------:R-:W-:Y:S01]  /*368e0*/  BAR.SYNC.DEFER_BLOCKING 0x0 ;  /* 0x0000000000007b1d */ /* 0x000fe20000010000 */
[--C-:B------:R-:W-:Y:S02]  /*368f0*/  PRMT R61, R2, 0x3340, R1.reuse ;  /* 0x00003340023d7816 */ /* 0x100fe40000000001 */
[----:B------:R-:W-:Y:S02]  /*36900*/  PRMT R74, R62, 0x3340, R1 ;  /* 0x000033403e4a7816 */ /* 0x000fe40000000001 */
[----:B------:R-:W-:Y:S02]  /*36910*/  PRMT R20, R20, 0x5410, R21 ;  /* 0x0000541014147816 */ /* 0x000fe40000000015 */
[----:B------:R-:W-:Y:S01]  /*36920*/  PRMT R23, R23, 0x5410, R22 ;  /* 0x0000541017177816 */ /* 0x000fe20000000016 */
[----:B------:R-:W0:Y:S01]  /*36930*/  LDS.128 R4, [R0] ;  /* 0x0000000000047984 */ /* 0x000e220000000c00 */
        /* <DEDUP_REMOVED lines=10> */
[----:B------:R-:W-:Y:S01]  /*369e0*/  BAR.SYNC.DEFER_BLOCKING 0x0 ;  /* 0x0000000000007b1d */ /* 0x000fe20000010000 */
[----:B------:R-:W-:Y:S02]  /*369f0*/  SHF.R.U32.HI R3, RZ, 0x8, R65 ;  /* 0x00000008ff037819 */ /* 0x000fe40000011641 */
[----:B------:R-:W-:Y:S02]  /*36a00*/  SHF.R.U32.HI R2, RZ, 0x8, R134 ;  /* 0x00000008ff027819 */ /* 0x000fe40000011686 */
[----:B------:R-:W-:-:S02]  /*36a10*/  SHF.R.U32.HI R12, RZ, 0x8, R94 ;  /* 0x00000008ff0c7819 */ /* 0x000fc4000001165e */
[----:B------:R-:W-:Y:S02]  /*36a20*/  LOP3.LUT R3, R3, 0xffff, RZ, 0xc0, !PT ;  /* 0x0000ffff03037812 */ /* 0x000fe400078ec0ff */
[----:B------:R-:W-:Y:S01]  /*36a30*/  LOP3.LUT R2, R2, 0xffff, RZ, 0xc0, !PT ;  /* 0x0000ffff02027812 */ /* 0x000fe200078ec0ff */
[----:B------:R1:W-:Y:S01]  /*36a40*/  STSM.16.M88.4 [R37], R60 ;  /* 0x0000003c25007844 */ /* 0x0003e20000000200 */
[----:B------:R-:W-:Y:S02]  /*36a50*/  LOP3.LUT R24, R12, 0xffff, RZ, 0xc0, !PT ;  /* 0x0000ffff0c187812 */ /* 0x000fe400078ec0ff */
[----:B------:R-:W-:Y:S02]  /*36a60*/  PRMT R12, R2, 0x3340, R3 ;  /* 0x00003340020c7816 */ /* 0x000fe40000000003 */
[----:B------:R-:W-:Y:S01]  /*36a70*/  PRMT R65, R24, 0x3340, R1 ;  /* 0x0000334018417816 */ /* 0x000fe20000000001 */
[----:B------:R-:W3:Y:S01]  /*36a80*/  LDC.64 R2, c[0x0][0x228] ;  /* 0x00008a00ff027b82 */ /* 0x000ee20000000a00 */
[----:B------:R-:W-:-:S02]  /*36a90*/  LOP3.LUT R13, R44, 0xffff, RZ, 0xc0, !PT ;  /* 0x0000ffff2c0d7812 */ /* 0x000fc400078ec0ff */
[----:B------:R-:W-:Y:S02]  /*36aa0*/  LOP3.LUT R46, R46, 0xffff, RZ, 0xc0, !PT ;  /* 0x0000ffff2e2e7812 */ /* 0x000fe400078ec0ff */
[----:B------:R-:W-:Y:S02]  /*36ab0*/  LOP3.LUT R15, R28, 0xffff, RZ, 0xc0, !PT ;  /* 0x0000ffff1c0f7812 */ /* 0x000fe400078ec0ff */
[----:B------:R-:W-:Y:S02]  /*36ac0*/  LOP3.LUT R30, R30, 0xffff, RZ, 0xc0, !PT ;  /* 0x0000ffff1e1e7812 */ /* 0x000fe400078ec0ff */
[----:B------:R-:W-:Y:S02]  /*36ad0*/  PRMT R22, R49, 0x5410, R64 ;  /* 0x0000541031167816 */ /* 0x000fe40000000040 */
[----:B------:R-:W-:Y:S02]  /*36ae0*/  PRMT R24, R51, 0x5410, R66 ;  /* 0x0000541033187816 */ /* 0x000fe40000000042 */
[----:B------:R-:W-:-:S02]  /*36af0*/  PRMT R69, R12, 0x5410, R65 ;  /* 0x000054100c457816 */ /* 0x000fc40000000041 */
[----:B------:R-:W-:Y:S02]  /*36b00*/  PRMT R64, R8, 0x4210, R13 ;  /* 0x0000421008407816 */ /* 0x000fe4000000000d */
[----:B------:R-:W-:Y:S02]  /*36b10*/  PRMT R65, R9, 0x4210, R46 ;  /* 0x0000421009417816 */ /* 0x000fe4000000002e */
[----:B------:R-:W-:Y:S02]  /*36b20*/  PRMT R66, R10, 0x4210, R15 ;  /* 0x000042100a427816 */ /* 0x000fe4000000000f */
[----:B------:R-:W-:Y:S01]  /*36b30*/  PRMT R67, R11, 0x4210, R30 ;  /* 0x000042100b437816 */ /* 0x000fe2000000001e */
[----:B------:R-:W-:Y:S06]  /*36b40*/  BAR.SYNC.DEFER_BLOCKING 0x0 ;  /* 0x0000000000007b1d */ /* 0x000fec0000010000 */
[----:B------:R-:W0:Y:S02]  /*36b50*/  LDS.128 R8, [R0] ;  /* 0x0000000000087984 */ /* 0x000e240000000c00 */
[----:B------:R-:W-:Y:S01]  /*36b60*/  BAR.SYNC.DEFER_BLOCKING 0x0 ;  /* 0x0000000000007b1d */ /* 0x000fe20000010000 */
[----:B------:R-:W-:-:S05]  /*36b70*/  PRMT R156, R45, 0x5410, R156 ;  /* 0x000054102d9c7816 */ /* 0x000fca000000009c */
[----:B------:R5:W-:Y:S01]  /*36b80*/  STSM.16.M88.4 [R37], R64 ;  /* 0x0000004025007844 */ /* 0x000be20000000200 */
[----:B------:R-:W-:Y:S02]  /*36b90*/  PRMT R45, R43, 0x5210, R46 ;  /* 0x000052102b2d7816 */ /* 0x000fe4000000002e */
[----:B------:R-:W-:Y:S02]  /*36ba0*/  PRMT R44, R58, 0x5210, R13 ;  /* 0x000052103a2c7816 */ /* 0x000fe4000000000d */
[----:B------:R-:W-:Y:S01]  /*36bb0*/  PRMT R46, R156, 0x5210, R15 ;  /* 0x000052109c2e7816 */ /* 0x000fe2000000000f */
[----:B------:R-:W-:Y:S01]  /*36bc0*/  BAR.SYNC.DEFER_BLOCKING 0x0 ;  /* 0x0000000000007b1d */ /* 0x000fe20000010000 */
[----:B------:R-:W-:Y:S02]  /*36bd0*/  PRMT R47, R47, 0x5410, R158 ;  /* 0x000054102f2f7816 */ /* 0x000fe4000000009e */
[----:B------:R-:W-:Y:S02]  /*36be0*/  LOP3.LUT R21, R48, 0xffff, RZ, 0xc0, !PT ;  /* 0x0000ffff30157812 */ /* 0x000fe400078ec0ff */
[----:B------:R-:W-:-:S03]  /*36bf0*/  LOP3.LUT R32, R32, 0xffff, RZ, 0xc0, !PT ;  /* 0x0000ffff20207812 */ /* 0x000fc600078ec0ff */
[----:B------:R-:W2:Y:S01]  /*36c00*/  LDC R58, c[0x0][0x244] ;  /* 0x00009100ff3a7b82 */ /* 0x000ea20000000800 */
[----:B------:R-:W0:Y:S01]  /*36c10*/  LDS.128 R12, [R0] ;  /* 0x00000000000c7984 */ /* 0x000e220000000c00 */
[----:B------:R-:W-:-:S06]  /*36c20*/  PRMT R47, R47, 0x5210, R30 ;  /* 0x000052102f2f7816 */ /* 0x000fcc000000001e */
[----:B------:R-:W-:Y:S01]  /*36c30*/  BAR.SYNC.DEFER_BLOCKING 0x0 ;  /* 0x0000000000007b1d */ /* 0x000fe20000010000 */
[--C-:B------:R-:W-:Y:S02]  /*36c40*/  PRMT R48, R18, 0x4210, R21.reuse ;  /* 0x0000421012307816 */ /* 0x100fe40000000015 */
[----:B-1----:R-:W-:Y:S02]  /*36c50*/  PRMT R60, R22, 0x5210, R21 ;  /* 0x00005210163c7816 */ /* 0x002fe40000000015 */
[----:B------:R-:W-:Y:S01]  /*36c60*/  LOP3.LUT R21, R50, 0xffff, RZ, 0xc0, !PT ;  /* 0x0000ffff32157812 */ /* 0x000fe200078ec0ff */
[----:B------:R-:W-:Y:S03]  /*36c70*/  STSM.16.M88.4 [R37], R44 ;  /* 0x0000002c25007844 */ /* 0x000fe60000000200 */
[--C-:B------:R-:W-:Y:S02]  /*36c80*/  PRMT R49, R16, 0x4210, R21.reuse ;  /* 0x0000421010317816 */ /* 0x100fe40000000015 */
[----:B------:R-:W-:Y:S01]  /*36c90*/  PRMT R61, R24, 0x5210, R21 ;  /* 0x00005210183d7816 */ /* 0x000fe20000000015 */
[----:B------:R-:W-:Y:S01]  /*36ca0*/  BAR.SYNC.DEFER_BLOCKING 0x0 ;  /* 0x0000000000007b1d */ /* 0x000fe20000010000 */
[----:B------:R-:W-:-:S02]  /*36cb0*/  LOP3.LUT R34, R34, 0xffff, RZ, 0xc0, !PT ;  /* 0x0000ffff22227812 */ /* 0x000fc400078ec0ff */
[----:B------:R-:W-:-:S03]  /*36cc0*/  PRMT R50, R17, 0x4210, R32 ;  /* 0x0000421011327816 */ /* 0x000fc60000000020 */
[----:B------:R-:W1:Y:S01]  /*36cd0*/  LDS.128 R20, [R0] ;  /* 0x0000000000147984 */ /* 0x000e620000000c00 */
[----:B------:R-:W-:Y:S01]  /*36ce0*/  PRMT R51, R19, 0x4210, R34 ;  /* 0x0000421013337816 */ /* 0x000fe20000000022 */
[----:B------:R-:W-:Y:S06]  /*36cf0*/  BAR.SYNC.DEFER_BLOCKING 0x0 ;  /* 0x0000000000007b1d */ /* 0x000fec0000010000 */
[----:B------:R4:W-:Y:S02]  /*36d00*/  STSM.16.M88.4 [R37], R48 ;  /* 0x0000003025007844 */ /* 0x0009e40000000200 */
[----:B------:R-:W-:Y:S01]  /*36d10*/  BAR.SYNC.DEFER_BLOCKING 0x0 ;  /* 0x0000000000007b1d */ /* 0x000fe20000010000 */
[----:B------:R-:W-:-:S02]  /*36d20*/  PRMT R53, R53, 0x5410, R68 ;  /* 0x0000541035357816 */ /* 0x000fc40000000044 */
[----:B------:R-:W-:-:S03]  /*36d30*/  PRMT R55, R55, 0x5410, R70 ;  /* 0x0000541037377816 */ /* 0x000fc60000000046 */
[----:B------:R-:W1:Y:S01]  /*36d40*/  LDS.128 R16, [R0] ;  /* 0x0000000000107984 */ /* 0x000e620000000c00 */
[----:B------:R-:W-:Y:S01]  /*36d50*/  PRMT R62, R53, 0x5210, R32 ;  /* 0x00005210353e7816 */ /* 0x000fe20000000020 */
[----:B------:R-:W4:Y:S01]  /*36d60*/  LDC.64 R70, c[0x0][0x220] ;  /* 0x00008800ff467b82 */ /* 0x000f220000000a00 */
[----:B------:R-:W-:-:S07]  /*36d70*/  PRMT R63, R55, 0x5210, R34 ;  /* 0x00005210373f7816 */ /* 0x000fce0000000022 */
[----:B------:R-:W-:Y:S01]  /*36d80*/  BAR.SYNC.DEFER_BLOCKING 0x0 ;  /* 0x0000000000007b1d */ /* 0x000fe20000010000 */
[----:B------:R-:W-:Y:S02]  /*36d90*/  LOP3.LUT R36, R36, 0xffff, RZ, 0xc0, !PT ;  /* 0x0000ffff24247812 */ /* 0x000fe400078ec0ff */
[----:B------:R-:W-:Y:S02]  /*36da0*/  LOP3.LUT R24, R38, 0xffff, RZ, 0xc0, !PT ;  /* 0x0000ffff26187812 */ /* 0x000fe400078ec0ff */
[----:B------:R-:W-:-:S03]  /*36db0*/  LOP3.LUT R52, R52, 0xffff, RZ, 0xc0, !PT ;  /* 0x0000ffff34347812 */ /* 0x000fc600078ec0ff */
[----:B------:R-:W1:Y:S01]  /*36dc0*/  LDC.64 R34, c[0x0][0x228] ;  /* 0x00008a00ff227b82 */ /* 0x000e620000000a00 */
[----:B------:R3:W-:Y:S01]  /*36dd0*/  STSM.16.M88.4 [R37], R60 ;  /* 0x0000003c25007844 */ /* 0x0007e20000000200 */
[----:B-----5:R-:W-:Y:S02]  /*36de0*/  PRMT R66, R29, 0x4210, R36 ;  /* 0x000042101d427816 */ /* 0x020fe40000000024 */
[----:B------:R-:W-:-:S04]  /*36df0*/  PRMT R67, R31, 0x4210, R24 ;  /* 0x000042101f437816 */ /* 0x000fc80000000018 */
[----:B------:R-:W-:Y:S01]  /*36e00*/  BAR.SYNC.DEFER_BLOCKING 0x0 ;  /* 0x0000000000007b1d */ /* 0x000fe20000010000 */
[----:B------:R-:W-:Y:S02]  /*36e10*/  LOP3.LUT R54, R54, 0xffff, RZ, 0xc0, !PT ;  /* 0x0000ffff36367812 */ /* 0x000fe400078ec0ff */
[----:B------:R-:W-:-:S03]  /*36e20*/  PRMT R64, R25, 0x4210, R52 ;  /* 0x0000421019407816 */ /* 0x000fc60000000034 */
[----:B------:R-:W5:Y:S01]  /*36e30*/  LDS.128 R28, [R0] ;  /* 0x00000000001c7984 */ /* 0x000f620000000c00 */
[----:B------:R-:W-:Y:S01]  /*36e40*/  PRMT R65, R27, 0x4210, R54 ;  /* 0x000042101b417816 */ /* 0x000fe20000000036 */
[----:B------:R-:W-:Y:S01]  /*36e50*/  BAR.SYNC.DEFER_BLOCKING 0x0 ;  /* 0x0000000000007b1d */ /* 0x000fe20000010000 */
[----:B--2---:R-:W-:-:S05]  /*36e60*/  IMAD R25, R155, R58, RZ ;  /* 0x0000003a9b197224 */ /* 0x004fca00078e02ff */
[----:B------:R2:W-:Y:S01]  /*36e70*/  STSM.16.M88.4 [R37], R64 ;  /* 0x0000004025007844 */ /* 0x0005e20000000200 */
[----:B----4-:R-:W-:Y:S02]  /*36e80*/  IADD3 R48, P2, R25, R70, RZ ;  /* 0x0000004619307210 */ /* 0x010fe40007f5e0ff */
[----:B---3--:R-:W-:Y:S01]  /*36e90*/  PRMT R62, R39, 0x5210, R36 ;  /* 0x00005210273e7816 */ /* 0x008fe20000000024 */
[----:B------:R-:W-:Y:S01]  /*36ea0*/  IMAD R36, R58, 0x80, R25 ;  /* 0x000000803a247824 */ /* 0x000fe200078e0219 */
[----:B------:R-:W-:Y:S02]  /*36eb0*/  LEA.HI.X.SX32 R49, R25, R71, 0x1, P2 ;  /* 0x0000004719317211 */ /* 0x000fe400010f0eff */
[----:B------:R-:W-:Y:S01]  /*36ec0*/  PRMT R63, R69, 0x5210, R24 ;  /* 0x00005210453f7816 */ /* 0x000fe20000000018 */
[----:B------:R-:W-:Y:S01]  /*36ed0*/  BAR.SYNC.DEFER_BLOCKING 0x0 ;  /* 0x0000000000007b1d */ /* 0x000fe20000010000 */
[----:B------:R-:W-:-:S04]  /*36ee0*/  ISETP.GE.AND P5, PT, R160, R77, PT ;  /* 0x0000004da000720c */ /* 0x000fc80003fa6270 */
[----:B------:R-:W-:-:S03]  /*36ef0*/  ISETP.LT.AND P6, PT, R159, R2, !P5 ;  /* 0x000000029f00720c */ /* 0x000fc60006fc1270 */
[----:B------:R-:W3:Y:S01]  /*36f00*/  LDC R2, c[0x0][0x248] ;  /* 0x00009200ff027b82 */ /* 0x000ee20000000800 */
[----:B------:R-:W-:Y:S02]  /*36f10*/  PRMT R59, R59, 0x5410, R72 ;  /* 0x000054103b3b7816 */ /* 0x000fe40000000048 */
[----:B------:R-:W-:Y:S02]  /*36f20*/  PRMT R61, R33, 0x5210, R54 ;  /* 0x00005210213d7816 */ /* 0x000fe40000000036 */
[----:B------:R-:W-:-:S03]  /*36f30*/  ISETP.GE.AND P0, PT, R155, R76, PT ;  /* 0x0000004c9b00720c */ /* 0x000fc60003f06270 */
[----:B--2---:R-:W2:Y:S01]  /*36f40*/  LDC.64 R64, c[0x0][0x228] ;  /* 0x00008a00ff407b82 */ /* 0x004ea20000000a00 */
[----:B------:R-:W4:Y:S01]  /*36f50*/  LDS.128 R24, [R0] ;  /* 0x0000000000187984 */ /* 0x000f220000000c00 */
[----:B------:R-:W-:-:S06]  /*36f60*/  PRMT R60, R59, 0x5210, R52 ;  /* 0x000052103b3c7816 */ /* 0x000fcc0000000034 */
[----:B------:R-:W5:Y:S08]  /*36f70*/  LDC.64 R32, c[0x0][0x228] ;  /* 0x00008a00ff207b82 */ /* 0x000f700000000a00 */
[----:B------:R-:W-:Y:S01]  /*36f80*/  BAR.SYNC.DEFER_BLOCKING 0x0 ;  /* 0x0000000000007b1d */ /* 0x000fe20000010000 */
[C---:B------:R-:W-:Y:S01]  /*36f90*/  ISETP.LT.AND P0, PT, R160.reuse, R57, !P0 ;  /* 0x00000039a000720c */ /* 0x040fe20004701270 */
[----:B---3--:R-:W-:-:S05]  /*36fa0*/  IMAD R47, R160, R2, RZ ;  /* 0x00000002a02f7224 */ /* 0x008fca00078e02ff */
[----:B------:R-:W-:Y:S01]  /*36fb0*/  SHF.R.S32.HI R46, RZ, 0x1f, R47 ;  /* 0x0000001fff2e7819 */ /* 0x000fe2000001142f */
[----:B------:R3:W-:Y:S01]  /*36fc0*/  STSM.16.M88.4 [R37], R60 ;  /* 0x0000003c25007844 */ /* 0x0007e20000000200 */
[----:B------:R-:W-:Y:S02]  /*36fd0*/  IADD3 R38, P2, R47, R48, RZ ;  /* 0x000000302f267210 */ /* 0x000fe40007f5e0ff */
[----:B0-----:R-:W-:-:S03]  /*36fe0*/  PRMT R57, R4, 0x7770, RZ ;  /* 0x0000777004397816 */ /* 0x001fc600000000ff */
[----:B------:R-:W-:Y:S01]  /*36ff0*/  IMAD.X R39, R46, 0x1, R49, P2 ;  /* 0x000000012e277824 */ /* 0x000fe200010e0631 */
[----:B------:R-:W-:Y:S01]  /*37000*/  BAR.SYNC.DEFER_BLOCKING 0x0 ;  /* 0x0000000000007b1d */ /* 0x000fe20000010000 */
[----:B------:R-:W-:Y:S01]  /*37010*/  IADD3 R50, P2, R36, R70, RZ ;  /* 0x0000004624327210 */ /* 0x000fe20007f5e0ff */
[----:B------:R-:W-:-:S03]  /*37020*/  IMAD R53, R58, 0x80, R36 ;  /* 0x000000803a357824 */ /* 0x000fc600078e0224 */
[----:B------:R-:W-:Y:S01]  /*37030*/  LEA.HI.X.SX32 R51, R36, R71, 0x1, P2 ;  /* 0x0000004724337211 */ /* 0x000fe200010f0eff */
[----:B------:R-:W-:Y:S01]  /*37040*/  IMAD R45, R58, 0x80, R53 ;  /* 0x000000803a2d7824 */ /* 0x000fe200078e0235 */
[----:B-1----:R-:W-:Y:S02]  /*37050*/  ISETP.LT.AND P4, PT, R157, R34, !P5 ;  /* 0x000000229d00720c */ /* 0x002fe40006f81270 */
[C---:B------:R-:W-:Y:S01]  /*37060*/  PRMT R55, R4.reuse, 0x7771, RZ ;  /* 0x0000777104377816 */ /* 0x040fe200000000ff */
[----:B---3--:R-:W0:Y:S01]  /*37070*/  LDC R62, c[0x0][0x22c] ;  /* 0x00008b00ff3e7b82 */ /* 0x008e220000000800 */
[----:B------:R1:W-:Y:S01]  /*37080*/  @P0 STG.E.U8 desc[UR60][R38.64], R57 ;  /* 0x0000003926000986 */ /* 0x0003e2000c10113c */
[C---:B------:R-:W-:Y:S02]  /*37090*/  IADD3 R42, P0, R47.reuse, R50, RZ ;  /* 0x000000322f2a7210 */ /* 0x040fe40007f1e0ff */
[----:B------:R-:W-:Y:S01]  /*370a0*/  PRMT R61, R4, 0x7772, RZ ;  /* 0x00007772043d7816 */ /* 0x000fe200000000ff */
[----:B------:R-:W-:-:S03]  /*370b0*/  IMAD.IADD R63, R47, 0x1, R2 ;  /* 0x000000012f3f7824 */ /* 0x000fc600078e0202 */
[----:B------:R-:W3:Y:S01]  /*370c0*/  LDC.64 R36, c[0x0][0x228] ;  /* 0x00008a00ff247b82 */ /* 0x000ee20000000a00 */
[----:B------:R-:W-:Y:S01]  /*370d0*/  IMAD.X R43, R46, 0x1, R51, P0 ;  /* 0x000000012e2b7824 */ /* 0x000fe200000e0633 */
[----:B------:R-:W-:-:S04]  /*370e0*/  IADD3 R34, P0, R53, R70, RZ ;  /* 0x0000004635227210 */ /* 0x000fc80007f1e0ff */
[----:B------:R4:W-:Y:S01]  /*370f0*/  @P6 STG.E.U8 desc[UR60][R42.64], R55 ;  /* 0x000000372a006986 */ /* 0x0009e2000c10113c */
[-C--:B------:R-:W-:Y:S02]  /*37100*/  LEA.HI.X.SX32 R53, R53, R71.reuse, 0x1, P0 ;  /* 0x0000004735357211 */ /* 0x080fe400000f0eff */
[----:B------:R-:W-:Y:S02]  /*37110*/  IADD3 R52, P0, R45, R70, RZ ;  /* 0x000000462d347210 */ /* 0x000fe40007f1e0ff */
[----:B------:R-:W-:Y:S01]  /*37120*/  IADD3 R44, P6, R47, R34, RZ ;  /* 0x000000222f2c7210 */ /* 0x000fe20007fde0ff */
[----:B-1----:R-:W-:Y:S01]  /*37130*/  VIADD R38, R160, 0x19 ;  /* 0x00000019a0267836 */ /* 0x002fe20000000000 */
[----:B------:R-:W-:Y:S02]  /*37140*/  ISETP.LT.AND P2, PT, R155, R40, !P3 ;  /* 0x000000289b00720c */ /* 0x000fe40005f41270 */
[----:B-----5:R-:W-:Y:S01]  /*37150*/  ISETP.LT.AND P5, PT, R153, R32, !P5 ;  /* 0x000000209900720c */ /* 0x020fe20006fa1270 */
[----:B------:R-:W1:Y:S01]  /*37160*/  LDC.64 R40, c[0x0][0x228] ;  /* 0x00008a00ff287b82 */ /* 0x000e620000000a00 */
[----:B------:R-:W-:Y:S01]  /*37170*/  LEA.HI.X.SX32 R32, R45, R71, 0x1, P0 ;  /* 0x000000472d207211 */ /* 0x000fe200000f0eff */
[----:B------:R-:W-:Y:S01]  /*37180*/  IMAD.X R45, R46, 0x1, R53, P6 ;  /* 0x000000012e2d7824 */ /* 0x000fe200030e0635 */
[----:B------:R-:W-:-:S02]  /*37190*/  IADD3 R54, P6, R47, R52, RZ ;  /* 0x000000342f367210 */ /* 0x000fc40007fde0ff */
[----:B--2---:R-:W-:Y:S02]  /*371a0*/  ISETP.GE.AND P0, PT, R38, R65, PT ;  /* 0x000000412600720c */ /* 0x004fe40003f06270 */
[----:B------:R-:W-:Y:S01]  /*371b0*/  PRMT R57, R4, 0x7773, RZ ;  /* 0x0000777304397816 */ /* 0x000fe200000000ff */
[----:B------:R-:W2:Y:S01]  /*371c0*/  LDC.64 R38, c[0x0][0x228] ;  /* 0x00008a00ff267b82 */ /* 0x000ea20000000a00 */
[----:B----4-:R-:W-:Y:S01]  /*371d0*/  IMAD.X R55, R46, 0x1, R32, P6 ;  /* 0x000000012e377824 */ /* 0x010fe200030e0620 */
[----:B------:R4:W-:Y:S01]  /*371e0*/  @P4 STG.E.U8 desc[UR60][R44.64], R61 ;  /* 0x0000003d2c004986 */ /* 0x0009e2000c10113c */
[----:B------:R-:W-:-:S03]  /*371f0*/  SHF.R.S32.HI R4, RZ, 0x1f, R63 ;  /* 0x0000001fff047819 */ /* 0x000fc6000001143f */
[----:B------:R5:W-:Y:S01]  /*37200*/  @P5 STG.E.U8 desc[UR60][R54.64], R57 ;  /* 0x0000003936005986 */ /* 0x000be2000c10113c */
[----:B------:R-:W-:Y:S01]  /*37210*/  IADD3 R58, P5, R63, R48, RZ ;  /* 0x000000303f3a7210 */ /* 0x000fe20007fbe0ff */
[----:B------:R-:W-:Y:S01]  /*37220*/  VIADD R69, R160, 0x2 ;  /* 0x00000002a0457836 */ /* 0x000fe20000000000 */
[----:B------:R-:W-:Y:S01]  /*37230*/  ISETP.LT.AND P4, PT, R159, R64, !P3 ;  /* 0x000000409f00720c */ /* 0x000fe20005f81270 */
[----:B------:R-:W3:Y:S02]  /*37240*/  LDC.64 R46, c[0x0][0x228] ;  /* 0x00008a00ff2e7b82 */ /* 0x000ee40000000a00 */
[----:B------:R-:W-:Y:S01]  /*37250*/  IMAD.X R59, R4, 0x1, R49, P5 ;  /* 0x00000001043b7824 */ /* 0x000fe200028e0631 */
[----:B------:R-:W-:Y:S02]  /*37260*/  IADD3 R60, P5, R63, R50, RZ ;  /* 0x000000323f3c7210 */ /* 0x000fe40007fbe0ff */
[----:B------:R-:W-:Y:S02]  /*37270*/  PRMT R67, R8, 0x7770, RZ ;  /* 0x0000777008437816 */ /* 0x000fe400000000ff */
[----:B-1----:R-:W-:Y:S01]  /*37280*/  ISETP.LT.AND P6, PT, R157, R40, !P3 ;  /* 0x000000289d00720c */ /* 0x002fe20005fc1270 */
[----:B------:R-:W1:Y:S01]  /*37290*/  LDC.64 R42, c[0x0][0x228] ;  /* 0x00008a00ff2a7b82 */ /* 0x000e620000000a00 */
[----:B----4-:R-:W-:Y:S01]  /*372a0*/  IMAD.X R61, R4, 0x1, R51, P5 ;  /* 0x00000001043d7824 */ /* 0x010fe200028e0633 */
[----:B------:R-:W-:Y:S01]  /*372b0*/  PRMT R65, R8, 0x7771, RZ ;  /* 0x0000777108417816 */ /* 0x000fe200000000ff */
[----:B------:R4:W-:Y:S01]  /*372c0*/  @P2 STG.E.U8 desc[UR60][R58.64], R67 ;  /* 0x000000433a002986 */ /* 0x0009e2000c10113c */
[----:B0-----:R-:W-:-:S02]  /*372d0*/  ISETP.GE.AND P2, PT, R69, R62, PT ;  /* 0x0000003e4500720c */ /* 0x001fc40003f46270 */
[----:B-----5:R-:W-:Y:S01]  /*372e0*/  IADD3 R54, P5, R63, R34, RZ ;  /* 0x000000223f367210 */ /* 0x020fe20007fbe0ff */
[----:B------:R0:W-:Y:S01]  /*372f0*/  @P4 STG.E.U8 desc[UR60][R60.64], R65 ;  /* 0x000000413c004986 */ /* 0x0001e2000c10113c */
[----:B--2---:R-:W-:Y:S01]  /*37300*/  ISETP.LT.AND P4, PT, R155, R38, !P2 ;  /* 0x000000269b00720c */ /* 0x004fe20005781270 */
[----:B------:R-:W-:Y:S01]  /*37310*/  IMAD.IADD R57, R63, 0x1, R2 ;  /* 0x000000013f397824 */ /* 0x000fe200078e0202 */
[----:B------:R-:W2:Y:S01]  /*37320*/  LDC R38, c[0x0][0x22c] ;  /* 0x00008b00ff267b82 */ /* 0x000ea20000000800 */
[----:B------:R-:W-:Y:S01]  /*37330*/  IMAD.X R55, R4, 0x1, R53, P5 ;  /* 0x0000000104377824 */ /* 0x000fe200028e0635 */
[----:B------:R-:W-:Y:S02]  /*37340*/  PRMT R69, R8, 0x7772, RZ ;  /* 0x0000777208457816 */ /* 0x000fe400000000ff */
[----:B---3--:R-:W-:-:S04]  /*37350*/  ISETP.LT.AND P3, PT, R153, R36, !P3 ;  /* 0x000000249900720c */ /* 0x008fc80005f61270 */
[----:B------:R-:W3:Y:S01]  /*37360*/  LDC.64 R44, c[0x0][0x228] ;  /* 0x00008a00ff2c7b82 */ /* 0x000ee20000000a00 */
[----:B------:R-:W-:Y:S01]  /*37370*/  IADD3 R62, P5, R63, R52, RZ ;  /* 0x000000343f3e7210 */ /* 0x000fe20007fbe0ff */
[----:B------:R5:W-:Y:S01]  /*37380*/  @P6 STG.E.U8 desc[UR60][R54.64], R69 ;  /* 0x0000004536006986 */ /* 0x000be2000c10113c */
[----:B------:R-:W-:Y:S02]  /*37390*/  SHF.R.S32.HI R36, RZ, 0x1f, R57 ;  /* 0x0000001fff247819 */ /* 0x000fe40000011439 */
[----:B----4-:R-:W-:Y:S01]  /*373a0*/  IADD3 R58, P6, R57, R48, RZ ;  /* 0x00000030393a7210 */ /* 0x010fe20007fde0ff */
[----:B------:R-:W-:Y:S01]  /*373b0*/  IMAD.X R63, R4, 0x1, R32, P5 ;  /* 0x00000001043f7824 */ /* 0x000fe200028e0620 */
[----:B------:R-:W-:Y:S01]  /*373c0*/  PRMT R67, R8, 0x7773, RZ ;  /* 0x0000777308437816 */ /* 0x000fe200000000ff */
[----:B------:R-:W4:Y:S01]  /*373d0*/  LDC R40, c[0x0][0x228] ;  /* 0x00008a00ff287b82 */ /* 0x000f220000000800 */
[----:B0-----:R-:W-:Y:S01]  /*373e0*/  PRMT R65, R5, 0x7770, RZ ;  /* 0x0000777005417816 */ /* 0x001fe200000000ff */
[----:B------:R-:W-:Y:S01]  /*373f0*/  IMAD.X R59, R36, 0x1, R49, P6 ;  /* 0x00000001243b7824 */ /* 0x000fe200030e0631 */
[----:B------:R-:W-:Y:S01]  /*37400*/  ISETP.LT.AND P5, PT, R159, R46, !P2 ;  /* 0x0000002e9f00720c */ /* 0x000fe200057a1270 */
[----:B------:R0:W-:Y:S01]  /*37410*/  @P3 STG.E.U8 desc[UR60][R62.64], R67 ;  /* 0x000000433e003986 */ /* 0x0001e2000c10113c */
[----:B-1----:R-:W-:Y:S01]  /*37420*/  ISETP.LT.AND P3, PT, R157, R42, !P2 ;  /* 0x0000002a9d00720c */ /* 0x002fe20005761270 */
[----:B------:R-:W-:-:S02]  /*37430*/  VIADD R61, R160, 0x3 ;  /* 0x00000003a03d7836 */ /* 0x000fc40000000000 */
[----:B------:R1:W-:Y:S01]  /*37440*/  @P4 STG.E.U8 desc[UR60][R58.64], R65 ;  /* 0x000000413a004986 */ /* 0x0003e2000c10113c */
[C---:B-----5:R-:W-:Y:S01]  /*37450*/  IADD3 R54, P4, R57.reuse, R50, RZ ;  /* 0x0000003239367210 */ /* 0x060fe20007f9e0ff */
[----:B------:R-:W5:Y:S01]  /*37460*/  LDC R42, c[0x0][0x228] ;  /* 0x00008a00ff2a7b82 */ /* 0x000f620000000800 */
[----:B------:R-:W-:-:S03]  /*37470*/  IADD3 R60, P6, R57, R34, RZ ;  /* 0x00000022393c7210 */ /* 0x000fc60007fde0ff */
[C---:B------:R-:W-:Y:S01]  /*37480*/  IMAD.X R55, R36.reuse, 0x1, R51, P4 ;  /* 0x0000000124377824 */ /* 0x040fe200020e0633 */
[----:B--2---:R-:W-:Y:S01]  /*37490*/  ISETP.GE.AND P4, PT, R61, R38, PT ;  /* 0x000000263d00720c */ /* 0x004fe20003f86270 */
[----:B------:R-:W-:Y:S01]  /*374a0*/  IMAD.X R61, R36, 0x1, R53, P6 ;  /* 0x00000001243d7824 */ /* 0x000fe200030e0635 */
[C---:B0-----:R-:W-:Y:S01]  /*374b0*/  PRMT R67, R5.reuse, 0x7771, RZ ;  /* 0x0000777105437816 */ /* 0x041fe200000000ff */
[----:B------:R-:W0:Y:S01]  /*374c0*/  LDC R8, c[0x0][0x22c] ;  /* 0x00008b00ff087b82 */ /* 0x000e220000000800 */
[----:B-1----:R-:W-:Y:S02]  /*374d0*/  PRMT R65, R5, 0x7772, RZ ;  /* 0x0000777205417816 */ /* 0x002fe400000000ff */
[----:B---3--:R-:W-:Y:S01]  /*374e0*/  ISETP.LT.AND P2, PT, R153, R44, !P2 ;  /* 0x0000002c9900720c */ /* 0x008fe20005741270 */
[----:B------:R-:W-:Y:S01]  /*374f0*/  @P5 STG.E.U8 desc[UR60][R54.64], R67 ;  /* 0x0000004336005986 */ /* 0x000fe2000c10113c */
[----:B------:R-:W-:-:S03]  /*37500*/  ISETP.LT.AND P5, PT, R155, R56, !P4 ;  /* 0x000000389b00720c */ /* 0x000fc600067a1270 */
[----:B------:R-:W1:Y:S01]  /*37510*/  LDC R44, c[0x0][0x228] ;  /* 0x00008a00ff2c7b82 */ /* 0x000e620000000800 */
[----:B------:R2:W-:Y:S01]  /*37520*/  @P3 STG.E.U8 desc[UR60][R60.64], R65 ;  /* 0x000000413c003986 */ /* 0x0005e2000c10113c */
[C---:B------:R-:W-:Y:S01]  /*37530*/  IADD3 R56, P3, R57.reuse, R52, RZ ;  /* 0x0000003439387210 */ /* 0x040fe20007f7e0ff */
[----:B------:R-:W-:-:S04]  /*37540*/  IMAD.IADD R59, R57, 0x1, R2 ;  /* 0x00000001393b7824 */ /* 0x000fc800078e0202 */
[----:B------:R-:W-:Y:S01]  /*37550*/  IMAD.X R57, R36, 0x1, R32, P3 ;  /* 0x0000000124397824 */ /* 0x000fe200018e0620 */
[----:B------:R-:W-:Y:S01]  /*37560*/  SHF.R.S32.HI R36, RZ, 0x1f, R59 ;  /* 0x0000001fff247819 */ /* 0x000fe2000001143b */
[----:B------:R-:W3:Y:S01]  /*37570*/  LDC R38, c[0x0][0x228] ;  /* 0x00008a00ff267b82 */ /* 0x000ee20000000800 */
[----:B------:R-:W-:Y:S02]  /*37580*/  IADD3 R4, P6, R59, R48, RZ ;  /* 0x000000303b047210 */ /* 0x000fe40007fde0ff */
[----:B------:R-:W-:Y:S02]  /*37590*/  PRMT R63, R5, 0x7773, RZ ;  /* 0x00007773053f7816 */ /* 0x000fe400000000ff */
[----:B--2---:R-:W-:Y:S01]  /*375a0*/  PRMT R61, R9, 0x7770, RZ ;  /* 0x00007770093d7816 */ /* 0x004fe200000000ff */
[----:B------:R-:W-:Y:S01]  /*375b0*/  IMAD.X R5, R36, 0x1, R49, P6 ;  /* 0x0000000124057824 */ /* 0x000fe200030e0631 */
[----:B----4-:R-:W-:Y:S01]  /*375c0*/  ISETP.LT.AND P3, PT, R159, R40, !P4 ;  /* 0x000000289f00720c */ /* 0x010fe20006761270 */
[----:B------:R2:W-:Y:S01]  /*375d0*/  @P2 STG.E.U8 desc[UR60][R56.64], R63 ;  /* 0x0000003f38002986 */ /* 0x0005e2000c10113c */
[----:B-----5:R-:W-:Y:S01]  /*375e0*/  ISETP.LT.AND P2, PT, R157, R42, !P4 ;  /* 0x0000002a9d00720c */ /* 0x020fe20006741270 */
[----:B------:R-:W-:Y:S01]  /*375f0*/  VIADD R65, R160, 0x4 ;  /* 0x00000004a0417836 */ /* 0x000fe20000000000 */
[----:B------:R-:W4:Y:S01]  /*37600*/  LDC R42, c[0x0][0x228] ;  /* 0x00008a00ff2a7b82 */ /* 0x000f220000000800 */
[----:B------:R5:W-:Y:S01]  /*37610*/  @P5 STG.E.U8 desc[UR60][R4.64], R61 ;  /* 0x0000003d04005986 */ /* 0x000be2000c10113c */
[----:B------:R-:W-:-:S02]  /*37620*/  IADD3 R54, P5, R59, R50, RZ ;  /* 0x000000323b367210 */ /* 0x000fc40007fbe0ff */
[----:B-1----:R-:W-:-:S04]  /*37630*/  ISETP.LT.AND P4, PT, R153, R44, !P4 ;  /* 0x0000002c9900720c */ /* 0x002fc80006781270 */
[----:B------:R-:W1:Y:S01]  /*37640*/  LDC R40, c[0x0][0x22c] ;  /* 0x00008b00ff287b82 */ /* 0x000e620000000800 */
[----:B--2---:R-:W-:Y:S01]  /*37650*/  IADD3 R56, P6, R59, R34, RZ ;  /* 0x000000223b387210 */ /* 0x004fe20007fde0ff */
[C---:B------:R-:W-:Y:S01]  /*37660*/  IMAD.X R55, R36.reuse, 0x1, R51, P5 ;  /* 0x0000000124377824 */ /* 0x040fe200028e0633 */
[----:B------:R-:W-:Y:S02]  /*37670*/  PRMT R63, R9, 0x7771, RZ ;  /* 0x00007771093f7816 */ /* 0x000fe400000000ff */
[----:B0-----:R-:W-:Y:S01]  /*37680*/  ISETP.GE.AND P5, PT, R65, R8, PT ;  /* 0x000000084100720c */ /* 0x001fe20003fa6270 */
[----:B------:R-:W-:Y:S02]  /*37690*/  IMAD.X R57, R36, 0x1, R53, P6 ;  /* 0x0000000124397824 */ /* 0x000fe400030e0635 */
[----:B------:R-:W0:Y:S01]  /*376a0*/  LDC R44, c[0x0][0x228] ;  /* 0x00008a00ff2c7b82 */ /* 0x000e220000000800 */
[----:B------:R-:W-:Y:S01]  /*376b0*/  PRMT R65, R9, 0x7772, RZ ;  /* 0x0000777209417816 */ /* 0x000fe200000000ff */
[----:B------:R2:W-:Y:S01]  /*376c0*/  @P3 STG.E.U8 desc[UR60][R54.64], R63 ;  /* 0x0000003f36003986 */ /* 0x0005e2000c10113c */
[----:B-----5:R-:W-:-:S03]  /*376d0*/  IMAD.IADD R61, R59, 0x1, R2 ;  /* 0x000000013b3d7824 */ /* 0x020fc600078e0202 */
[----:B------:R5:W-:Y:S01]  /*376e0*/  @P2 STG.E.U8 desc[UR60][R56.64], R65 ;  /* 0x0000004138002986 */ /* 0x000be2000c10113c */
[----:B------:R-:W-:Y:S01]  /*376f0*/  IADD3 R4, P2, R59, R52, RZ ;  /* 0x000000343b047210 */ /* 0x000fe20007f5e0ff */
[----:B------:R-:W1:Y:S01]  /*37700*/  LDC R46, c[0x0][0x228] ;  /* 0x00008a00ff2e7b82 */ /* 0x000e620000000800 */
[----:B---3--:R-:W-:Y:S02]  /*37710*/  ISETP.LT.AND P3, PT, R155, R38, !P5 ;  /* 0x000000269b00720c */ /* 0x008fe40006f61270 */
[----:B------:R-:W-:Y:S01]  /*37720*/  SHF.R.S32.HI R38, RZ, 0x1f, R61 ;  /* 0x0000001fff267819 */ /* 0x000fe2000001143d */
[----:B------:R-:W-:Y:S01]  /*37730*/  IMAD.X R5, R36, 0x1, R32, P2 ;  /* 0x0000000124057824 */ /* 0x000fe200010e0620 */
[----:B------:R-:W-:-:S03]  /*37740*/  IADD3 R8, P6, R61, R48, RZ ;  /* 0x000000303d087210 */ /* 0x000fc60007fde0ff */
[----:B------:R-:W3:Y:S01]  /*37750*/  LDC R58, c[0x0][0x228] ;  /* 0x00008a00ff3a7b82 */ /* 0x000ee20000000800 */
[----:B--2---:R-:W-:Y:S01]  /*37760*/  PRMT R63, R9, 0x7773, RZ ;  /* 0x00007773093f7816 */ /* 0x004fe200000000ff */
[----:B------:R-:W-:Y:S01]  /*37770*/  IMAD.X R9, R38, 0x1, R49, P6 ;  /* 0x0000000126097824 */ /* 0x000fe200030e0631 */
[----:B-----5:R-:W-:-:S05]  /*37780*/  PRMT R65, R6, 0x7770, RZ ;  /* 0x0000777006417816 */ /* 0x020fca00000000ff */
[----:B------:R-:W2:Y:S01]  /*37790*/  LDC R36, c[0x0][0x228] ;  /* 0x00008a00ff247b82 */ /* 0x000ea20000000800 */
[----:B----4-:R-:W-:Y:S01]  /*377a0*/  ISETP.LT.AND P2, PT, R159, R42, !P5 ;  /* 0x0000002a9f00720c */ /* 0x010fe20006f41270 */
[----:B------:R4:W-:Y:S01]  /*377b0*/  @P4 STG.E.U8 desc[UR60][R4.64], R63 ;  /* 0x0000003f04004986 */ /* 0x0009e2000c10113c */
[----:B0-----:R-:W-:Y:S01]  /*377c0*/  ISETP.LT.AND P4, PT, R157, R44, !P5 ;  /* 0x0000002c9d00720c */ /* 0x001fe20006f81270 */
[----:B------:R-:W-:Y:S02]  /*377d0*/  VIADD R57, R160, 0x5 ;  /* 0x00000005a0397836 */ /* 0x000fe40000000000 */
[----:B------:R0:W-:Y:S01]  /*377e0*/  @P3 STG.E.U8 desc[UR60][R8.64], R65 ;  /* 0x0000004108003986 */ /* 0x0001e2000c10113c */
[C---:B------:R-:W-:Y:S01]  /*377f0*/  IADD3 R54, P3, R61.reuse, R50, RZ ;  /* 0x000000323d367210 */ /* 0x040fe20007f7e0ff */
[----:B------:R-:W5:Y:S01]  /*37800*/  LDC R42, c[0x0][0x228] ;  /* 0x00008a00ff2a7b82 */ /* 0x000f620000000800 */
[----:B------:R-:W-:Y:S02]  /*37810*/  IADD3 R56, P6, R61, R34, RZ ;  /* 0x000000223d387210 */ /* 0x000fe40007fde0ff */
[----:B------:R-:W-:Y:S01]  /*37820*/  PRMT R59, R6, 0x7771, RZ ;  /* 0x00007771063b7816 */ /* 0x000fe200000000ff */
[C---:B------:R-:W-:Y:S01]  /*37830*/  IMAD.X R55, R38.reuse, 0x1, R51, P3 ;  /* 0x0000000126377824 */ /* 0x040fe200018e0633 */
[----:B-1----:R-:W-:Y:S01]  /*37840*/  ISETP.GE.AND P3, PT, R57, R40, PT ;  /* 0x000000283900720c */ /* 0x002fe20003f66270 */
[----:B------:R-:W-:Y:S01]  /*37850*/  IMAD.X R57, R38, 0x1, R53, P6 ;  /* 0x0000000126397824 */ /* 0x000fe200030e0635 */
[----:B----4-:R-:W-:Y:S01]  /*37860*/  PRMT R63, R6, 0x7772, RZ ;  /* 0x00007772063f7816 */ /* 0x010fe200000000ff */
[----:B------:R-:W1:Y:S01]  /*37870*/  LDC R40, c[0x0][0x22c] ;  /* 0x00008b00ff287b82 */ /* 0x000e620000000800 */
[C---:B------:R-:W-:Y:S01]  /*37880*/  IADD3 R4, P6, R61.reuse, R52, RZ ;  /* 0x000000343d047210 */ /* 0x040fe20007fde0ff */
[----:B------:R-:W-:Y:S01]  /*37890*/  IMAD.IADD R61, R61, 0x1, R2 ;  /* 0x000000013d3d7824 */ /* 0x000fe200078e0202 */
[----:B------:R-:W-:Y:S01]  /*378a0*/  ISETP.LT.AND P5, PT, R153, R46, !P5 ;  /* 0x0000002e9900720c */ /* 0x000fe20006fa1270 */
[----:B------:R4:W-:Y:S01]  /*378b0*/  @P2 STG.E.U8 desc[UR60][R54.64], R59 ;  /* 0x0000003b36002986 */ /* 0x0009e2000c10113c */
[----:B---3--:R-:W-:Y:S01]  /*378c0*/  ISETP.LT.AND P2, PT, R155, R58, !P3 ;  /* 0x0000003a9b00720c */ /* 0x008fe20005f41270 */
[----:B------:R-:W-:-:S02]  /*378d0*/  IMAD.X R5, R38, 0x1, R32, P6 ;  /* 0x0000000126057824 */ /* 0x000fc400030e0620 */
[----:B------:R-:W3:Y:S01]  /*378e0*/  LDC R44, c[0x0][0x228] ;  /* 0x00008a00ff2c7b82 */ /* 0x000ee20000000800 */
[----:B------:R5:W-:Y:S01]  /*378f0*/  @P4 STG.E.U8 desc[UR60][R56.64], R63 ;  /* 0x0000003f38004986 */ /* 0x000be2000c10113c */
[----:B--2---:R-:W-:Y:S02]  /*37900*/  ISETP.LT.AND P4, PT, R159, R36, !P3 ;  /* 0x000000249f00720c */ /* 0x004fe40005f81270 */
[----:B------:R-:W-:Y:S02]  /*37910*/  SHF.R.S32.HI R36, RZ, 0x1f, R61 ;  /* 0x0000001fff247819 */ /* 0x000fe4000001143d */
[----:B0-----:R-:W-:Y:S02]  /*37920*/  IADD3 R8, P6, R61, R48, RZ ;  /* 0x000000303d087210 */ /* 0x001fe40007fde0ff */
[----:B------:R-:W0:Y:S01]  /*37930*/  LDC R46, c[0x0][0x228] ;  /* 0x00008a00ff2e7b82 */ /* 0x000e220000000800 */
[----:B----4-:R-:W-:Y:S02]  /*37940*/  PRMT R59, R6, 0x7773, RZ ;  /* 0x00007773063b7816 */ /* 0x010fe400000000ff */
[----:B------:R-:W-:-:S05]  /*37950*/  IMAD.X R9, R36, 0x1, R49, P6 ;  /* 0x0000000124097824 */ /* 0x000fca00030e0631 */
[----:B------:R-:W2:Y:S01]  /*37960*/  LDC R6, c[0x0][0x228] ;  /* 0x00008a00ff067b82 */ /* 0x000ea20000000800 */
[----:B------:R-:W-:Y:S01]  /*37970*/  PRMT R65, R10, 0x7770, RZ ;  /* 0x000077700a417816 */ /* 0x000fe200000000ff */
[----:B------:R4:W-:Y:S01]  /*37980*/  @P5 STG.E.U8 desc[UR60][R4.64], R59 ;  /* 0x0000003b04005986 */ /* 0x0009e2000c10113c */
[----:B-----5:R-:W-:Y:S01]  /*37990*/  ISETP.LT.AND P5, PT, R157, R42, !P3 ;  /* 0x0000002a9d00720c */ /* 0x020fe20005fa1270 */
        /* <DEDUP_REMOVED lines=13> */
[----:B---3--:R-:W-:Y:S01]  /*37a70*/  ISETP.LT.AND P3, PT, R153, R44, !P3 ;  /* 0x0000002c9900720c */ /* 0x008fe20005f61270 */
[----:B------:R3:W-:Y:S01]  /*37a80*/  @P4 STG.E.U8 desc[UR60][R54.64], R63 ;  /* 0x0000003f36004986 */ /* 0x0007e2000c10113c */
[----:B0-----:R-:W-:Y:S01]  /*37a90*/  ISETP.LT.AND P4, PT, R155, R46, !P2 ;  /* 0x0000002e9b00720c */ /* 0x001fe20005781270 */
[----:B------:R-:W-:-:S02]  /*37aa0*/  IMAD.X R5, R36, 0x1, R32, P6 ;  /* 0x0000000124057824 */ /* 0x000fc400030e0620 */
[----:B------:R-:W0:Y:S01]  /*37ab0*/  LDC R44, c[0x0][0x228] ;  /* 0x00008a00ff2c7b82 */ /* 0x000e220000000800 */
[----:B------:R4:W-:Y:S01]  /*37ac0*/  @P5 STG.E.U8 desc[UR60][R56.64], R59 ;  /* 0x0000003b38005986 */ /* 0x0009e2000c10113c */
[----:B--2---:R-:W-:Y:S02]  /*37ad0*/  ISETP.LT.AND P5, PT, R159, R6, !P2 ;  /* 0x000000069f00720c */ /* 0x004fe400057a1270 */
[----:B------:R-:W-:Y:S02]  /*37ae0*/  SHF.R.S32.HI R6, RZ, 0x1f, R61 ;  /* 0x0000001fff067819 */ /* 0x000fe4000001143d */
[----:B-----5:R-:W-:Y:S02]  /*37af0*/  IADD3 R8, P6, R61, R48, RZ ;  /* 0x000000303d087210 */ /* 0x020fe40007fde0ff */
[----:B------:R-:W2:Y:S01]  /*37b00*/  LDC R40, c[0x0][0x228] ;  /* 0x00008a00ff287b82 */ /* 0x000ea20000000800 */
[----:B---3--:R-:W-:Y:S02]  /*37b10*/  PRMT R63, R10, 0x7773, RZ ;  /* 0x000077730a3f7816 */ /* 0x008fe400000000ff */
[----:B------:R-:W-:-:S05]  /*37b20*/  PRMT R65, R7, 0x7770, RZ ;  /* 0x0000777007417816 */ /* 0x000fca00000000ff */
[----:B------:R-:W3:Y:S01]  /*37b30*/  LDC R10, c[0x0][0x228] ;  /* 0x00008a00ff0a7b82 */ /* 0x000ee20000000800 */
[----:B------:R-:W-:Y:S01]  /*37b40*/  IMAD.X R9, R6, 0x1, R49, P6 ;  /* 0x0000000106097824 */ /* 0x000fe200030e0631 */
[----:B------:R5:W-:Y:S01]  /*37b50*/  @P3 STG.E.U8 desc[UR60][R4.64], R63 ;  /* 0x0000003f04003986 */ /* 0x000be2000c10113c */
[----:B------:R-:W-:Y:S01]  /*37b60*/  ISETP.LT.AND P3, PT, R157, R42, !P2 ;  /* 0x0000002a9d00720c */ /* 0x000fe20005761270 */
[----:B----4-:R-:W-:Y:S02]  /*37b70*/  VIADD R57, R160, 0x7 ;  /* 0x00000007a0397836 */ /* 0x010fe40000000000 */
[----:B------:R-:W-:Y:S01]  /*37b80*/  @P4 STG.E.U8 desc[UR60][R8.64], R65 ;  /* 0x0000004108004986 */ /* 0x000fe2000c10113c */
[C---:B------:R-:W-:Y:S01]  /*37b90*/  IADD3 R54, P4, R61.reuse, R50, RZ ;  /* 0x000000323d367210 */ /* 0x040fe20007f9e0ff */
[----:B------:R-:W4:Y:S01]  /*37ba0*/  LDC R42, c[0x0][0x228] ;  /* 0x00008a00ff2a7b82 */ /* 0x000f220000000800 */
[----:B------:R-:W-:Y:S02]  /*37bb0*/  IADD3 R56, P6, R61, R34, RZ ;  /* 0x000000223d387210 */ /* 0x000fe40007fde0ff */
[----:B------:R-:W-:Y:S01]  /*37bc0*/  PRMT R59, R7, 0x7771, RZ ;  /* 0x00007771073b7816 */ /* 0x000fe200000000ff */
[C---:B------:R-:W-:Y:S01]  /*37bd0*/  IMAD.X R55, R6.reuse, 0x1, R51, P4 ;  /* 0x0000000106377824 */ /* 0x040fe200020e0633 */
[----:B-1----:R-:W-:Y:S01]  /*37be0*/  ISETP.GE.AND P4, PT, R57, R38, PT ;  /* 0x000000263900720c */ /* 0x002fe20003f86270 */
[C---:B------:R-:W-:Y:S01]  /*37bf0*/  IMAD.X R57, R6.reuse, 0x1, R53, P6 ;  /* 0x0000000106397824 */ /* 0x040fe200030e0635 */
[----:B-----5:R-:W-:Y:S01]  /*37c00*/  PRMT R63, R7, 0x7772, RZ ;  /* 0x00007772073f7816 */ /* 0x020fe200000000ff */
[----:B------:R-:W1:Y:S01]  /*37c10*/  LDC R36, c[0x0][0x22c] ;  /* 0x00008b00ff247b82 */ /* 0x000e620000000800 */
[C---:B------:R-:W-:Y:S01]  /*37c20*/  IADD3 R4, P6, R61.reuse, R52, RZ ;  /* 0x000000343d047210 */ /* 0x040fe20007fde0ff */
[----:B------:R-:W-:Y:S01]  /*37c30*/  IMAD.IADD R61, R61, 0x1, R2 ;  /* 0x000000013d3d7824 */ /* 0x000fe200078e0202 */
[----:B0-----:R-:W-:Y:S01]  /*37c40*/  ISETP.LT.AND P2, PT, R153, R44, !P2 ;  /* 0x0000002c9900720c */ /* 0x001fe20005741270 */
[----:B------:R0:W-:Y:S01]  /*37c50*/  @P5 STG.E.U8 desc[UR60][R54.64], R59 ;  /* 0x0000003b36005986 */ /* 0x0001e2000c10113c */
[----:B--2---:R-:W-:Y:S01]  /*37c60*/  ISETP.LT.AND P5, PT, R155, R40, !P4 ;  /* 0x000000289b00720c */ /* 0x004fe200067a1270 */
[----:B------:R-:W-:-:S02]  /*37c70*/  IMAD.X R5, R6, 0x1, R32, P6 ;  /* 0x0000000106057824 */ /* 0x000fc400030e0620 */
[----:B------:R2:W-:Y:S01]  /*37c80*/  @P3 STG.E.U8 desc[UR60][R56.64], R63 ;  /* 0x0000003f38003986 */ /* 0x0005e2000c10113c */
[----:B------:R-:W5:Y:S01]  /*37c90*/  LDC R38, c[0x0][0x228] ;  /* 0x00008a00ff267b82 */ /* 0x000f620000000800 */
[----:B---3--:R-:W-:Y:S02]  /*37ca0*/  ISETP.LT.AND P3, PT, R159, R10, !P4 ;  /* 0x0000000a9f00720c */ /* 0x008fe40006761270 */
[----:B------:R-:W-:Y:S02]  /*37cb0*/  SHF.R.S32.HI R10, RZ, 0x1f, R61 ;  /* 0x0000001fff0a7819 */ /* 0x000fe4000001143d */
[----:B------:R-:W-:-:S03]  /*37cc0*/  IADD3 R6, P6, R61, R48, RZ ;  /* 0x000000303d067210 */ /* 0x000fc60007fde0ff */
[----:B------:R-:W3:Y:S01]  /*37cd0*/  LDC R44, c[0x0][0x228] ;  /* 0x00008a00ff2c7b82 */ /* 0x000ee20000000800 */
[----:B0-----:R-:W-:Y:S01]  /*37ce0*/  PRMT R59, R7, 0x7773, RZ ;  /* 0x00007773073b7816 */ /* 0x001fe200000000ff */
[----:B------:R-:W-:Y:S01]  /*37cf0*/  IMAD.X R7, R10, 0x1, R49, P6 ;  /* 0x000000010a077824 */ /* 0x000fe200030e0631 */
[----:B--2---:R-:W-:-:S05]  /*37d00*/  PRMT R63, R11, 0x7770, RZ ;  /* 0x000077700b3f7816 */ /* 0x004fca00000000ff */
[----:B------:R-:W0:Y:S01]  /*37d10*/  LDC R40, c[0x0][0x228] ;  /* 0x00008a00ff287b82 */ /* 0x000e220000000800 */
[----:B------:R2:W-:Y:S01]  /*37d20*/  @P2 STG.E.U8 desc[UR60][R4.64], R59 ;  /* 0x0000003b04002986 */ /* 0x0005e2000c10113c */
[----:B----4-:R-:W-:-:S03]  /*37d30*/  ISETP.LT.AND P2, PT, R157, R42, !P4 ;  /* 0x0000002a9d00720c */ /* 0x010fc60006741270 */
[----:B------:R4:W-:Y:S01]  /*37d40*/  @P5 STG.E.U8 desc[UR60][R6.64], R63 ;  /* 0x0000003f06005986 */ /* 0x0009e2000c10113c */
[C---:B------:R-:W-:Y:S01]  /*37d50*/  IADD3 R8, P5, R61.reuse, R50, RZ ;  /* 0x000000323d087210 */ /* 0x040fe20007fbe0ff */
[----:B------:R-:W-:Y:S01]  /*37d60*/  VIADD R55, R160, 0x8 ;  /* 0x00000008a0377836 */ /* 0x000fe20000000000 */
[----:B------:R-:W4:Y:S01]  /*37d70*/  LDC R42, c[0x0][0x228] ;  /* 0x00008a00ff2a7b82 */ /* 0x000f220000000800 */
[----:B------:R-:W-:Y:S02]  /*37d80*/  IADD3 R54, P6, R61, R34, RZ ;  /* 0x000000223d367210 */ /* 0x000fe40007fde0ff */
[C---:B------:R-:W-:Y:S01]  /*37d90*/  IMAD.X R9, R10.reuse, 0x1, R51, P5 ;  /* 0x000000010a097824 */ /* 0x040fe200028e0633 */
[----:B------:R-:W-:Y:S02]  /*37da0*/  PRMT R57, R11, 0x7771, RZ ;  /* 0x000077710b397816 */ /* 0x000fe400000000ff */
[----:B-1----:R-:W-:Y:S01]  /*37db0*/  ISETP.GE.AND P5, PT, R55, R36, PT ;  /* 0x000000243700720c */ /* 0x002fe20003fa6270 */
[C---:B------:R-:W-:Y:S01]  /*37dc0*/  IMAD.X R55, R10.reuse, 0x1, R53, P6 ;  /* 0x000000010a377824 */ /* 0x040fe200030e0635 */
[----:B--2---:R-:W-:Y:S01]  /*37dd0*/  PRMT R59, R11, 0x7772, RZ ;  /* 0x000077720b3b7816 */ /* 0x004fe200000000ff */
[----:B------:R1:W-:Y:S01]  /*37de0*/  @P3 STG.E.U8 desc[UR60][R8.64], R57 ;  /* 0x0000003908003986 */ /* 0x0003e2000c10113c */
[----:B-----5:R-:W-:Y:S01]  /*37df0*/  ISETP.LT.AND P3, PT, R155, R38, !P5 ;  /* 0x000000269b00720c */ /* 0x020fe20006f61270 */
[----:B------:R-:W2:Y:S01]  /*37e00*/  LDC R46, c[0x0][0x228] ;  /* 0x00008a00ff2e7b82 */ /* 0x000ea20000000800 */
[C---:B------:R-:W-:Y:S01]  /*37e10*/  IADD3 R4, P6, R61.reuse, R52, RZ ;  /* 0x000000343d047210 */ /* 0x040fe20007fde0ff */
[----:B------:R-:W-:Y:S01]  /*37e20*/  IMAD.IADD R61, R61, 0x1, R2 ;  /* 0x000000013d3d7824 */ /* 0x000fe200078e0202 */
[----:B---3--:R-:W-:Y:S01]  /*37e30*/  ISETP.LT.AND P4, PT, R153, R44, !P4 ;  /* 0x0000002c9900720c */ /* 0x008fe20006781270 */
[----:B------:R3:W-:Y:S04]  /*37e40*/  @P2 STG.E.U8 desc[UR60][R54.64], R59 ;  /* 0x0000003b36002986 */ /* 0x0007e8000c10113c */
[----:B------:R-:W5:Y:S01]  /*37e50*/  LDC R38, c[0x0][0x22c] ;  /* 0x00008b00ff267b82 */ /* 0x000f620000000800 */
[----:B0-----:R-:W-:Y:S01]  /*37e60*/  ISETP.LT.AND P2, PT, R159, R40, !P5 ;  /* 0x000000289f00720c */ /* 0x001fe20006f41270 */
[----:B------:R-:W-:Y:S01]  /*37e70*/  IMAD.X R5, R10, 0x1, R32, P6 ;  /* 0x000000010a057824 */ /* 0x000fe200030e0620 */
[----:B------:R-:W-:-:S02]  /*37e80*/  SHF.R.S32.HI R36, RZ, 0x1f, R61 ;  /* 0x0000001fff247819 */ /* 0x000fc4000001143d */
[----:B----4-:R-:W-:-:S03]  /*37e90*/  IADD3 R6, P6, R61, R48, RZ ;  /* 0x000000303d067210 */ /* 0x010fc60007fde0ff */
[----:B------:R-:W0:Y:S01]  /*37ea0*/  LDC R44, c[0x0][0x228] ;  /* 0x00008a00ff2c7b82 */ /* 0x000e220000000800 */
[----:B-1----:R-:W-:-:S07]  /*37eb0*/  PRMT R57, R11, 0x7773, RZ ;  /* 0x000077730b397816 */ /* 0x002fce00000000ff */
[----:B------:R-:W1:Y:S01]  /*37ec0*/  LDC R40, c[0x0][0x228] ;  /* 0x00008a00ff287b82 */ /* 0x000e620000000800 */
[----:B------:R-:W-:Y:S01]  /*37ed0*/  IMAD.X R7, R36, 0x1, R49, P6 ;  /* 0x0000000124077824 */ /* 0x000fe200030e0631 */
[----:B---3--:R-:W-:Y:S01]  /*37ee0*/  PRMT R59, R12, 0x7770, RZ ;  /* 0x000077700c3b7816 */ /* 0x008fe200000000ff */
[----:B------:R3:W-:Y:S01]  /*37ef0*/  @P4 STG.E.U8 desc[UR60][R4.64], R57 ;  /* 0x0000003904004986 */ /* 0x0007e2000c10113c */
[----:B------:R-:W-:Y:S01]  /*37f00*/  ISETP.LT.AND P4, PT, R157, R42, !P5 ;  /* 0x0000002a9d00720c */ /* 0x000fe20006f81270 */
[----:B------:R-:W-:Y:S02]  /*37f10*/  VIADD R11, R160, 0x9 ;  /* 0x00000009a00b7836 */ /* 0x000fe40000000000 */
[----:B------:R4:W-:Y:S01]  /*37f20*/  @P3 STG.E.U8 desc[UR60][R6.64], R59 ;  /* 0x0000003b06003986 */ /* 0x0009e2000c10113c */
[C---:B------:R-:W-:Y:S01]  /*37f30*/  IADD3 R8, P3, R61.reuse, R50, RZ ;  /* 0x000000323d087210 */ /* 0x040fe20007f7e0ff */
[----:B------:R-:W2:Y:S01]  /*37f40*/  LDC R42, c[0x0][0x228] ;  /* 0x00008a00ff2a7b82 */ /* 0x000ea20000000800 */
[----:B------:R-:W-:-:S02]  /*37f50*/  IADD3 R10, P6, R61, R34, RZ ;  /* 0x000000223d0a7210 */ /* 0x000fc40007fde0ff */
[----:B------:R-:W-:Y:S01]  /*37f60*/  PRMT R55, R12, 0x7771, RZ ;  /* 0x000077710c377816 */ /* 0x000fe200000000ff */
[C---:B------:R-:W-:Y:S01]  /*37f70*/  IMAD.X R9, R36.reuse, 0x1, R51, P3 ;  /* 0x0000000124097824 */ /* 0x040fe200018e0633 */
[----:B-----5:R-:W-:Y:S01]  /*37f80*/  ISETP.GE.AND P3, PT, R11, R38, PT ;  /* 0x000000260b00720c */ /* 0x020fe20003f66270 */
[----:B------:R-:W-:Y:S01]  /*37f90*/  IMAD.X R11, R36, 0x1, R53, P6 ;  /* 0x00000001240b7824 */ /* 0x000fe200030e0635 */
[C---:B---3--:R-:W-:Y:S01]  /*37fa0*/  IADD3 R4, P6, R61.reuse, R52, RZ ;  /* 0x000000343d047210 */ /* 0x048fe20007fde0ff */
[----:B------:R-:W3:Y:S01]  /*37fb0*/  LDC R38, c[0x0][0x22c] ;  /* 0x00008b00ff267b82 */ /* 0x000ee20000000800 */
[----:B------:R-:W-:Y:S01]  /*37fc0*/  IMAD.IADD R61, R61, 0x1, R2 ;  /* 0x000000013d3d7824 */ /* 0x000fe200078e0202 */
[----:B0-----:R-:W-:Y:S01]  /*37fd0*/  ISETP.LT.AND P5, PT, R153, R44, !P5 ;  /* 0x0000002c9900720c */ /* 0x001fe20006fa1270 */
[----:B------:R0:W-:Y:S01]  /*37fe0*/  @P2 STG.E.U8 desc[UR60][R8.64], R55 ;  /* 0x0000003708002986 */ /* 0x0001e2000c10113c */
[----:B------:R-:W-:Y:S01]  /*37ff0*/  PRMT R57, R12, 0x7772, RZ ;  /* 0x000077720c397816 */ /* 0x000fe200000000ff */
[----:B------:R-:W-:Y:S01]  /*38000*/  IMAD.X R5, R36, 0x1, R32, P6 ;  /* 0x0000000124057824 */ /* 0x000fe200030e0620 */
[----:B-1----:R-:W-:-:S02]  /*38010*/  ISETP.LT.AND P2, PT, R155, R40, !P3 ;  /* 0x000000289b00720c */ /* 0x002fc40005f41270 */
[----:B------:R-:W1:Y:S01]  /*38020*/  LDC R44, c[0x0][0x228] ;  /* 0x00008a00ff2c7b82 */ /* 0x000e620000000800 */
[----:B------:R-:W-:Y:S02]  /*38030*/  SHF.R.S32.HI R36, RZ, 0x1f, R61 ;  /* 0x0000001fff247819 */ /* 0x000fe4000001143d */
[----:B----4-:R-:W-:Y:S02]  /*38040*/  IADD3 R6, P6, R61, R48, RZ ;  /* 0x000000303d067210 */ /* 0x010fe40007fde0ff */
[----:B0-----:R-:W-:-:S03]  /*38050*/  PRMT R55, R12, 0x7773, RZ ;  /* 0x000077730c377816 */ /* 0x001fc600000000ff */
[----:B------:R-:W0:Y:S01]  /*38060*/  LDC R40, c[0x0][0x228] ;  /* 0x00008a00ff287b82 */ /* 0x000e220000000800 */
[----:B------:R-:W-:Y:S01]  /*38070*/  IMAD.X R7, R36, 0x1, R49, P6 ;  /* 0x0000000124077824 */ /* 0x000fe200030e0631 */
[----:B------:R-:W-:-:S06]  /*38080*/  PRMT R63, R20, 0x7770, RZ ;  /* 0x00007770143f7816 */ /* 0x000fcc00000000ff */
[----:B------:R-:W4:Y:S01]  /*38090*/  LDC R12, c[0x0][0x228] ;  /* 0x00008a00ff0c7b82 */ /* 0x000f220000000800 */
[----:B------:R5:W-:Y:S01]  /*380a0*/  @P4 STG.E.U8 desc[UR60][R10.64], R57 ;  /* 0x000000390a004986 */ /* 0x000be2000c10113c */
[----:B--2---:R-:W-:-:S03]  /*380b0*/  ISETP.LT.AND P4, PT, R159, R46, !P3 ;  /* 0x0000002e9f00720c */ /* 0x004fc60005f81270 */
[----:B------:R2:W-:Y:S01]  /*380c0*/  @P5 STG.E.U8 desc[UR60][R4.64], R55 ;  /* 0x0000003704005986 */ /* 0x0005e2000c10113c */
[----:B------:R-:W-:Y:S02]  /*380d0*/  ISETP.LT.AND P5, PT, R157, R42, !P3 ;  /* 0x0000002a9d00720c */ /* 0x000fe40005fa1270 */
[----:B------:R-:W4:Y:S01]  /*380e0*/  LDC R42, c[0x0][0x228] ;  /* 0x00008a00ff2a7b82 */ /* 0x000f220000000800 */
[----:B------:R4:W-:Y:S01]  /*380f0*/  @P2 STG.E.U8 desc[UR60][R6.64], R63 ;  /* 0x0000003f06002986 */ /* 0x0009e2000c10113c */
[C---:B------:R-:W-:Y:S01]  /*38100*/  IADD3 R8, P2, R61.reuse, R50, RZ ;  /* 0x000000323d087210 */ /* 0x040fe20007f5e0ff */
[----:B-----5:R-:W-:Y:S01]  /*38110*/  VIADD R11, R160, 0xa ;  /* 0x0000000aa00b7836 */ /* 0x020fe20000000000 */
[----:B------:R-:W-:-:S03]  /*38120*/  IADD3 R10, P6, R61, R34, RZ ;  /* 0x000000223d0a7210 */ /* 0x000fc60007fde0ff */
[----:B------:R-:W-:Y:S01]  /*38130*/  IMAD.X R9, R36, 0x1, R51, P2 ;  /* 0x0000000124097824 */ /* 0x000fe200010e0633 */
[----:B------:R-:W-:Y:S02]  /*38140*/  PRMT R59, R20, 0x7771, RZ ;  /* 0x00007771143b7816 */ /* 0x000fe400000000ff */
[----:B---3--:R-:W-:Y:S01]  /*38150*/  ISETP.GE.AND P2, PT, R11, R38, PT ;  /* 0x000000260b00720c */ /* 0x008fe20003f46270 */
[----:B------:R-:W-:Y:S01]  /*38160*/  IMAD.X R11, R36, 0x1, R53, P6 ;  /* 0x00000001240b7824 */ /* 0x000fe200030e0635 */
[----:B------:R-:W-:Y:S01]  /*38170*/  PRMT R57, R20, 0x7772, RZ ;  /* 0x0000777214397816 */ /* 0x000fe200000000ff */
[----:B------:R-:W3:Y:S01]  /*38180*/  LDC R38, c[0x0][0x22c] ;  /* 0x00008b00ff267b82 */ /* 0x000ee20000000800 */
[C---:B--2---:R-:W-:Y:S01]  /*38190*/  IADD3 R4, P6, R61.reuse, R52, RZ ;  /* 0x000000343d047210 */ /* 0x044fe20007fde0ff */
[----:B------:R-:W-:Y:S01]  /*381a0*/  IMAD.IADD R61, R61, 0x1, R2 ;  /* 0x000000013d3d7824 */ /* 0x000fe200078e0202 */
[----:B-1----:R-:W-:Y:S01]  /*381b0*/  ISETP.LT.AND P3, PT, R153, R44, !P3 ;  /* 0x0000002c9900720c */ /* 0x002fe20005f61270 */
[----:B------:R1:W-:Y:S01]  /*381c0*/  @P4 STG.E.U8 desc[UR60][R8.64], R59 ;  /* 0x0000003b08004986 */ /* 0x0003e2000c10113c */
[----:B0-----:R-:W-:Y:S01]  /*381d0*/  ISETP.LT.AND P4, PT, R155, R40, !P2 ;  /* 0x000000289b00720c */ /* 0x001fe20005781270 */
[----:B------:R-:W-:-:S02]  /*381e0*/  IMAD.X R5, R36, 0x1, R32, P6 ;  /* 0x0000000124057824 */ /* 0x000fc400030e0620 */
[----:B------:R0:W-:Y:S01]  /*381f0*/  @P5 STG.E.U8 desc[UR60][R10.64], R57 ;  /* 0x000000390a005986 */ /* 0x0001e2000c10113c */
[----:B------:R-:W2:Y:S01]  /*38200*/  LDC R44, c[0x0][0x228] ;  /* 0x00008a00ff2c7b82 */ /* 0x000ea20000000800 */
[----:B----4-:R-:W-:Y:S02]  /*38210*/  ISETP.LT.AND P5, PT, R159, R12, !P2 ;  /* 0x0000000c9f00720c */ /* 0x010fe400057a1270 */
[----:B------:R-:W-:Y:S02]  /*38220*/  SHF.R.S32.HI R12, RZ, 0x1f, R61 ;  /* 0x0000001fff0c7819 */ /* 0x000fe4000001143d */
[----:B------:R-:W-:-:S03]  /*38230*/  IADD3 R6, P6, R61, R48, RZ ;  /* 0x000000303d067210 */ /* 0x000fc60007fde0ff */
[----:B------:R-:W4:Y:S01]  /*38240*/  LDC R40, c[0x0][0x228] ;  /* 0x00008a00ff287b82 */ /* 0x000f220000000800 */
[----:B------:R-:W-:Y:S01]  /*38250*/  PRMT R55, R20, 0x7773, RZ ;  /* 0x0000777314377816 */ /* 0x000fe200000000ff */
[----:B------:R-:W-:Y:S01]  /*38260*/  IMAD.X R7, R12, 0x1, R49, P6 ;  /* 0x000000010c077824 */ /* 0x000fe200030e0631 */
[----:B-1----:R-:W-:-:S05]  /*38270*/  PRMT R59, R13, 0x7770, RZ ;  /* 0x000077700d3b7816 */ /* 0x002fca00000000ff */
[----:B------:R-:W1:Y:S01]  /*38280*/  LDC R36, c[0x0][0x228] ;  /* 0x00008a00ff247b82 */ /* 0x000e620000000800 */
[----:B------:R5:W-:Y:S01]  /*38290*/  @P3 STG.E.U8 desc[UR60][R4.64], R55 ;  /* 0x0000003704003986 */ /* 0x000be2000c10113c */
[----:B------:R-:W-:Y:S01]  /*382a0*/  ISETP.LT.AND P3, PT, R157, R42, !P2 ;  /* 0x0000002a9d00720c */ /* 0x000fe20005761270 */
[----:B0-----:R-:W-:Y:S02]  /*382b0*/  VIADD R11, R160, 0xb ;  /* 0x0000000ba00b7836 */ /* 0x001fe40000000000 */
[----:B------:R0:W-:Y:S01]  /*382c0*/  @P4 STG.E.U8 desc[UR60][R6.64], R59 ;  /* 0x0000003b06004986 */ /* 0x0001e2000c10113c */
[C---:B------:R-:W-:Y:S02]  /*382d0*/  IADD3 R8, P4, R61.reuse, R50, RZ ;  /* 0x000000323d087210 */ /* 0x040fe40007f9e0ff */
[----:B------:R-:W-:Y:S01]  /*382e0*/  IADD3 R10, P6, R61, R34, RZ ;  /* 0x000000223d0a7210 */ /* 0x000fe20007fde0ff */
[----:B------:R-:W0:Y:S01]  /*382f0*/  LDC R20, c[0x0][0x22c] ;  /* 0x00008b00ff147b82 */ /* 0x000e220000000800 */
[----:B------:R-:W-:Y:S01]  /*38300*/  PRMT R57, R13, 0x7771, RZ ;  /* 0x000077710d397816 */ /* 0x000fe200000000ff */
[C---:B------:R-:W-:Y:S01]  /*38310*/  IMAD.X R9, R12.reuse, 0x1, R51, P4 ;  /* 0x000000010c097824 */ /* 0x040fe200020e0633 */
[----:B---3--:R-:W-:Y:S01]  /*38320*/  ISETP.GE.AND P4, PT, R11, R38, PT ;  /* 0x000000260b00720c */ /* 0x008fe20003f86270 */
[----:B------:R-:W-:Y:S01]  /*38330*/  IMAD.X R11, R12, 0x1, R53, P6 ;  /* 0x000000010c0b7824 */ /* 0x000fe200030e0635 */
[----:B-----5:R-:W-:-:S02]  /*38340*/  PRMT R55, R13, 0x7772, RZ ;  /* 0x000077720d377816 */ /* 0x020fc400000000ff */
[C---:B------:R-:W-:Y:S01]  /*38350*/  IADD3 R4, P6, R61.reuse, R52, RZ ;  /* 0x000000343d047210 */ /* 0x040fe20007fde0ff */
[----:B------:R-:W3:Y:S01]  /*38360*/  LDC R42, c[0x0][0x228] ;  /* 0x00008a00ff2a7b82 */ /* 0x000ee20000000800 */
[----:B------:R5:W-:Y:S01]  /*38370*/  @P5 STG.E.U8 desc[UR60][R8.64], R57 ;  /* 0x0000003908005986 */ /* 0x000be2000c10113c */
[----:B------:R-:W-:Y:S01]  /*38380*/  IMAD.IADD R61, R61, 0x1, R2 ;  /* 0x000000013d3d7824 */ /* 0x000fe200078e0202 */
[----:B--2---:R-:W-:Y:S02]  /*38390*/  ISETP.LT.AND P2, PT, R153, R44, !P2 ;  /* 0x0000002c9900720c */ /* 0x004fe40005741270 */
[----:B------:R2:W-:Y:S01]  /*383a0*/  @P3 STG.E.U8 desc[UR60][R10.64], R55 ;  /* 0x000000370a003986 */ /* 0x0005e2000c10113c */
[----:B----4-:R-:W-:Y:S02]  /*383b0*/  ISETP.LT.AND P5, PT, R155, R40, !P4 ;  /* 0x000000289b00720c */ /* 0x010fe400067a1270 */
[----:B------:R-:W4:Y:S01]  /*383c0*/  LDC R44, c[0x0][0x228] ;  /* 0x00008a00ff2c7b82 */ /* 0x000f220000000800 */
[----:B-1----:R-:W-:Y:S01]  /*383d0*/  ISETP.LT.AND P3, PT, R159, R36, !P4 ;  /* 0x000000249f00720c */ /* 0x002fe20006761270 */
[----:B------:R-:W-:Y:S01]  /*383e0*/  IMAD.X R5, R12, 0x1, R32, P6 ;  /* 0x000000010c057824 */ /* 0x000fe200030e0620 */
[----:B------:R-:W-:-:S02]  /*383f0*/  SHF.R.S32.HI R12, RZ, 0x1f, R61 ;  /* 0x0000001fff0c7819 */ /* 0x000fc4000001143d */
[----:B0-----:R-:W-:-:S03]  /*38400*/  IADD3 R6, P6, R61, R48, RZ ;  /* 0x000000303d067210 */ /* 0x001fc60007fde0ff */
[----:B------:R-:W0:Y:S01]  /*38410*/  LDC R36, c[0x0][0x228] ;  /* 0x00008a00ff247b82 */ /* 0x000e220000000800 */
[----:B------:R-:W-:Y:S01]  /*38420*/  PRMT R13, R13, 0x7773, RZ ;  /* 0x000077730d0d7816 */ /* 0x000fe200000000ff */
[----:B------:R-:W-:Y:S01]  /*38430*/  IMAD.X R7, R12, 0x1, R49, P6 ;  /* 0x000000010c077824 */ /* 0x000fe200030e0631 */
[----:B-----5:R-:W-:-:S03]  /*38440*/  PRMT R57, R21, 0x7770, RZ ;  /* 0x0000777015397816 */ /* 0x020fc600000000ff */
[----:B------:R1:W-:Y:S02]  /*38450*/  @P2 STG.E.U8 desc[UR60][R4.64], R13 ;  /* 0x0000000d04002986 */ /* 0x0003e4000c10113c */
[----:B------:R-:W5:Y:S02]  /*38460*/  LDC R38, c[0x0][0x228] ;  /* 0x00008a00ff267b82 */ /* 0x000f640000000800 */
[----:B------:R0:W-:Y:S01]  /*38470*/  @P5 STG.E.U8 desc[UR60][R6.64], R57 ;  /* 0x0000003906005986 */ /* 0x0001e2000c10113c */
[C---:B------:R-:W-:Y:S01]  /*38480*/  IADD3 R8, P5, R61.reuse, R50, RZ ;  /* 0x000000323d087210 */ /* 0x040fe20007fbe0ff */
[----:B--2---:R-:W-:Y:S01]  /*38490*/  VIADD R11, R160, 0xc ;  /* 0x0000000ca00b7836 */ /* 0x004fe20000000000 */
[----:B------:R-:W-:Y:S02]  /*384a0*/  IADD3 R10, P6, R61, R34, RZ ;  /* 0x000000223d0a7210 */ /* 0x000fe40007fde0ff */
[----:B------:R-:W-:Y:S01]  /*384b0*/  PRMT R55, R21, 0x7771, RZ ;  /* 0x0000777115377816 */ /* 0x000fe200000000ff */
[C---:B------:R-:W-:Y:S01]  /*384c0*/  IMAD.X R9, R12.reuse, 0x1, R51, P5 ;  /* 0x000000010c097824 */ /* 0x040fe200028e0633 */
[----:B------:R-:W-:Y:S01]  /*384d0*/  ISETP.GE.AND P5, PT, R11, R20, PT ;  /* 0x000000140b00720c */ /* 0x000fe20003fa6270 */
[----:B------:R-:W-:Y:S01]  /*384e0*/  IMAD.X R11, R12, 0x1, R53, P6 ;  /* 0x000000010c0b7824 */ /* 0x000fe200030e0635 */
[----:B------:R-:W2:Y:S01]  /*384f0*/  LDC R20, c[0x0][0x22c] ;  /* 0x00008b00ff147b82 */ /* 0x000ea20000000800 */
[----:B---3--:R-:W-:-:S02]  /*38500*/  ISETP.LT.AND P2, PT, R157, R42, !P4 ;  /* 0x0000002a9d00720c */ /* 0x008fc40006741270 */
[C---:B-1----:R-:W-:Y:S01]  /*38510*/  IADD3 R4, P6, R61.reuse, R52, RZ ;  /* 0x000000343d047210 */ /* 0x042fe20007fde0ff */
[----:B------:R-:W-:Y:S01]  /*38520*/  IMAD.IADD R61, R61, 0x1, R2 ;  /* 0x000000013d3d7824 */ /* 0x000fe200078e0202 */
[----:B----4-:R-:W-:Y:S01]  /*38530*/  ISETP.LT.AND P4, PT, R153, R44, !P4 ;  /* 0x0000002c9900720c */ /* 0x010fe20006781270 */
[----:B------:R1:W-:Y:S02]  /*38540*/  @P3 STG.E.U8 desc[UR60][R8.64], R55 ;  /* 0x0000003708003986 */ /* 0x0003e4000c10113c */
[----:B------:R-:W3:Y:S01]  /*38550*/  LDC R40, c[0x0][0x228] ;  /* 0x00008a00ff287b82 */ /* 0x000ee20000000800 */
[----:B0-----:R-:W-:Y:S01]  /*38560*/  ISETP.LT.AND P3, PT, R155, R36, !P5 ;  /* 0x000000249b00720c */ /* 0x001fe20006f61270 */
[----:B------:R-:W-:Y:S01]  /*38570*/  IMAD.X R5, R12, 0x1, R32, P6 ;  /* 0x000000010c057824 */ /* 0x000fe200030e0620 */
[----:B------:R-:W-:Y:S02]  /*38580*/  SHF.R.S32.HI R12, RZ, 0x1f, R61 ;  /* 0x0000001fff0c7819 */ /* 0x000fe4000001143d */
[----:B------:R-:W-:-:S03]  /*38590*/  IADD3 R6, P6, R61, R48, RZ ;  /* 0x000000303d067210 */ /* 0x000fc60007fde0ff */
[----:B------:R-:W0:Y:S01]  /*385a0*/  LDC R42, c[0x0][0x228] ;  /* 0x00008a00ff2a7b82 */ /* 0x000e220000000800 */
[----:B------:R-:W-:-:S07]  /*385b0*/  PRMT R13, R21, 0x7772, RZ ;  /* 0x00007772150d7816 */ /* 0x000fce00000000ff */
[----:B------:R-:W4:Y:S01]  /*385c0*/  LDC R36, c[0x0][0x228] ;  /* 0x00008a00ff247b82 */ /* 0x000f220000000800 */
[----:B------:R-:W-:Y:S01]  /*385d0*/  PRMT R21, R21, 0x7773, RZ ;  /* 0x0000777315157816 */ /* 0x000fe200000000ff */
[----:B------:R-:W-:Y:S01]  /*385e0*/  IMAD.X R7, R12, 0x1, R49, P6 ;  /* 0x000000010c077824 */ /* 0x000fe200030e0631 */
[----:B-1----:R-:W-:Y:S01]  /*385f0*/  PRMT R55, R14, 0x7770, RZ ;  /* 0x000077700e377816 */ /* 0x002fe200000000ff */
[----:B------:R1:W-:Y:S01]  /*38600*/  @P2 STG.E.U8 desc[UR60][R10.64], R13 ;  /* 0x0000000d0a002986 */ /* 0x0003e2000c10113c */
[----:B-----5:R-:W-:-:S03]  /*38610*/  ISETP.LT.AND P2, PT, R159, R38, !P5 ;  /* 0x000000269f00720c */ /* 0x020fc60006f41270 */
[----:B------:R-:W5:Y:S01]  /*38620*/  LDC R38, c[0x0][0x228] ;  /* 0x00008a00ff267b82 */ /* 0x000f620000000800 */
[----:B------:R3:W-:Y:S04]  /*38630*/  @P4 STG.E.U8 desc[UR60][R4.64], R21 ;  /* 0x0000001504004986 */ /* 0x0007e8000c10113c */
[----:B------:R4:W-:Y:S01]  /*38640*/  @P3 STG.E.U8 desc[UR60][R6.64], R55 ;  /* 0x0000003706003986 */ /* 0x0009e2000c10113c */
[C---:B------:R-:W-:Y:S01]  /*38650*/  IADD3 R8, P3, R61.reuse, R50, RZ ;  /* 0x000000323d087210 */ /* 0x040fe20007f7e0ff */
[----:B-1----:R-:W-:Y:S01]  /*38660*/  VIADD R11, R160, 0xd ;  /* 0x0000000da00b7836 */ /* 0x002fe20000000000 */
[----:B------:R-:W-:-:S03]  /*38670*/  IADD3 R10, P6, R61, R34, RZ ;  /* 0x000000223d0a7210 */ /* 0x000fc60007fde0ff */
[----:B------:R-:W-:Y:S01]  /*38680*/  IMAD.X R9, R12, 0x1, R51, P3 ;  /* 0x000000010c097824 */ /* 0x000fe200018e0633 */
[----:B------:R-:W-:Y:S02]  /*38690*/  PRMT R13, R14, 0x7771, RZ ;  /* 0x000077710e0d7816 */ /* 0x000fe400000000ff */
[----:B--2---:R-:W-:Y:S01]  /*386a0*/  ISETP.GE.AND P3, PT, R11, R20, PT ;  /* 0x000000140b00720c */ /* 0x004fe20003f66270 */
[C---:B------:R-:W-:Y:S01]  /*386b0*/  IMAD.X R11, R12.reuse, 0x1, R53, P6 ;  /* 0x000000010c0b7824 */ /* 0x040fe200030e0635 */
[----:B------:R-:W1:Y:S01]  /*386c0*/  LDC R20, c[0x0][0x22c] ;  /* 0x00008b00ff147b82 */ /* 0x000e620000000800 */
[----:B---3--:R-:W-:Y:S02]  /*386d0*/  ISETP.LT.AND P4, PT, R157, R40, !P5 ;  /* 0x000000289d00720c */ /* 0x008fe40006f81270 */
[C---:B------:R-:W-:Y:S01]  /*386e0*/  IADD3 R4, P6, R61.reuse, R52, RZ ;  /* 0x000000343d047210 */ /* 0x040fe20007fde0ff */
[----:B------:R-:W-:Y:S01]  /*386f0*/  IMAD.IADD R61, R61, 0x1, R2 ;  /* 0x000000013d3d7824 */ /* 0x000fe200078e0202 */
[----:B0-----:R-:W-:Y:S01]  /*38700*/  ISETP.LT.AND P5, PT, R153, R42, !P5 ;  /* 0x0000002a9900720c */ /* 0x001fe20006fa1270 */
[----:B------:R0:W-:Y:S02]  /*38710*/  @P2 STG.E.U8 desc[UR60][R8.64], R13 ;  /* 0x0000000d08002986 */ /* 0x0001e4000c10113c */
[----:B------:R-:W2:Y:S01]  /*38720*/  LDC R40, c[0x0][0x228] ;  /* 0x00008a00ff287b82 */ /* 0x000ea20000000800 */
[----:B----4-:R-:W-:Y:S01]  /*38730*/  ISETP.LT.AND P2, PT, R155, R36, !P3 ;  /* 0x000000249b00720c */ /* 0x010fe20005f41270 */
[----:B------:R-:W-:Y:S01]  /*38740*/  IMAD.X R5, R12, 0x1, R32, P6 ;  /* 0x000000010c057824 */ /* 0x000fe200030e0620 */
[----:B------:R-:W-:-:S02]  /*38750*/  SHF.R.S32.HI R12, RZ, 0x1f, R61 ;  /* 0x0000001fff0c7819 */ /* 0x000fc4000001143d */
[----:B------:R-:W-:-:S03]  /*38760*/  IADD3 R6, P6, R61, R48, RZ ;  /* 0x000000303d067210 */ /* 0x000fc60007fde0ff */
[----:B------:R-:W3:Y:S01]  /*38770*/  LDC R42, c[0x0][0x228] ;  /* 0x00008a00ff2a7b82 */ /* 0x000ee20000000800 */
[----:B------:R-:W-:-:S07]  /*38780*/  PRMT R21, R14, 0x7772, RZ ;  /* 0x000077720e157816 */ /* 0x000fce00000000ff */
[----:B------:R-:W4:Y:S01]  /*38790*/  LDC R36, c[0x0][0x228] ;  /* 0x00008a00ff247b82 */ /* 0x000f220000000800 */
[----:B0-----:R-:W-:Y:S01]  /*387a0*/  PRMT R13, R14, 0x7773, RZ ;  /* 0x000077730e0d7816 */ /* 0x001fe200000000ff */
[----:B------:R-:W-:Y:S01]  /*387b0*/  IMAD.X R7, R12, 0x1, R49, P6 ;  /* 0x000000010c077824 */ /* 0x000fe200030e0631 */
[----:B------:R-:W-:Y:S01]  /*387c0*/  PRMT R57, R22, 0x7770, RZ ;  /* 0x0000777016397816 */ /* 0x000fe200000000ff */
[----:B------:R0:W-:Y:S01]  /*387d0*/  @P4 STG.E.U8 desc[UR60][R10.64], R21 ;  /* 0x000000150a004986 */ /* 0x0001e2000c10113c */
[----:B-----5:R-:W-:-:S03]  /*387e0*/  ISETP.LT.AND P4, PT, R159, R38, !P3 ;  /* 0x000000269f00720c */ /* 0x020fc60005f81270 */
[----:B------:R-:W5:Y:S01]  /*387f0*/  LDC R38, c[0x0][0x228] ;  /* 0x00008a00ff267b82 */ /* 0x000f620000000800 */
[----:B------:R2:W-:Y:S04]  /*38800*/  @P5 STG.E.U8 desc[UR60][R4.64], R13 ;  /* 0x0000000d04005986 */ /* 0x0005e8000c10113c */
[----:B------:R4:W-:Y:S01]  /*38810*/  @P2 STG.E.U8 desc[UR60][R6.64], R57 ;  /* 0x0000003906002986 */ /* 0x0009e2000c10113c */
[C---:B------:R-:W-:Y:S01]  /*38820*/  IADD3 R8, P2, R61.reuse, R50, RZ ;  /* 0x000000323d087210 */ /* 0x040fe20007f5e0ff */
[----:B0-----:R-:W-:Y:S01]  /*38830*/  VIADD R11, R160, 0xe ;  /* 0x0000000ea00b7836 */ /* 0x001fe20000000000 */
[----:B------:R-:W-:Y:S01]  /*38840*/  IADD3 R10, P6, R61, R34, RZ ;  /* 0x000000223d0a7210 */ /* 0x000fe20007fde0ff */
[----:B------:R-:W0:Y:S02]  /*38850*/  LDC R14, c[0x0][0x22c] ;  /* 0x00008b00ff0e7b82 */ /* 0x000e240000000800 */
[----:B------:R-:W-:Y:S01]  /*38860*/  IMAD.X R9, R12, 0x1, R51, P2 ;  /* 0x000000010c097824 */ /* 0x000fe200010e0633 */
[----:B------:R-:W-:-:S02]  /*38870*/  PRMT R55, R22, 0x7771, RZ ;  /* 0x0000777116377816 */ /* 0x000fc400000000ff */
[----:B-1----:R-:W-:Y:S01]  /*38880*/  ISETP.GE.AND P2, PT, R11, R20, PT ;  /* 0x000000140b00720c */ /* 0x002fe20003f46270 */
[C---:B------:R-:W-:Y:S01]  /*38890*/  IMAD.X R11, R12.reuse, 0x1, R53, P6 ;  /* 0x000000010c0b7824 */ /* 0x040fe200030e0635 */
[----:B--2---:R-:W-:Y:S02]  /*388a0*/  ISETP.LT.AND P5, PT, R157, R40, !P3 ;  /* 0x000000289d00720c */ /* 0x004fe40005fa1270 */
[C---:B------:R-:W-:Y:S01]  /*388b0*/  IADD3 R4, P6, R61.reuse, R52, RZ ;  /* 0x000000343d047210 */ /* 0x040fe20007fde0ff */
[----:B------:R-:W1:Y:S01]  /*388c0*/  LDC R40, c[0x0][0x228] ;  /* 0x00008a00ff287b82 */ /* 0x000e620000000800 */
[----:B------:R-:W-:Y:S01]  /*388d0*/  IMAD.IADD R61, R61, 0x1, R2 ;  /* 0x000000013d3d7824 */ /* 0x000fe200078e0202 */
[----:B---3--:R-:W-:Y:S01]  /*388e0*/  ISETP.LT.AND P3, PT, R153, R42, !P3 ;  /* 0x0000002a9900720c */ /* 0x008fe20005f61270 */
[----:B------:R2:W-:Y:S01]  /*388f0*/  @P4 STG.E.U8 desc[UR60][R8.64], R55 ;  /* 0x0000003708004986 */ /* 0x0005e2000c10113c */
[----:B----4-:R-:W-:Y:S01]  /*38900*/  ISETP.LT.AND P4, PT, R155, R36, !P2 ;  /* 0x000000249b00720c */ /* 0x010fe20005781270 */
[----:B------:R-:W-:-:S03]  /*38910*/  IMAD.X R5, R12, 0x1, R32, P6 ;  /* 0x000000010c057824 */ /* 0x000fc600030e0620 */
[----:B------:R-:W3:Y:S01]  /*38920*/  LDC R42, c[0x0][0x228] ;  /* 0x00008a00ff2a7b82 */ /* 0x000ee20000000800 */
[----:B------:R-:W-:Y:S02]  /*38930*/  SHF.R.S32.HI R12, RZ, 0x1f, R61 ;  /* 0x0000001fff0c7819 */ /* 0x000fe4000001143d */
[----:B------:R-:W-:-:S05]  /*38940*/  IADD3 R6, P6, R61, R48, RZ ;  /* 0x000000303d067210 */ /* 0x000fca0007fde0ff */
[----:B------:R-:W4:Y:S01]  /*38950*/  LDC R20, c[0x0][0x228] ;  /* 0x00008a00ff147b82 */ /* 0x000f220000000800 */
[----:B------:R-:W-:Y:S01]  /*38960*/  PRMT R21, R22, 0x7772, RZ ;  /* 0x0000777216157816 */ /* 0x000fe200000000ff */
[----:B------:R-:W-:Y:S01]  /*38970*/  IMAD.X R7, R12, 0x1, R49, P6 ;  /* 0x000000010c077824 */ /* 0x000fe200030e0631 */
[----:B------:R-:W-:Y:S02]  /*38980*/  PRMT R13, R22, 0x7773, RZ ;  /* 0x00007773160d7816 */ /* 0x000fe400000000ff */
[----:B--2---:R-:W-:Y:S01]  /*38990*/  PRMT R55, R15, 0x7770, RZ ;  /* 0x000077700f377816 */ /* 0x004fe200000000ff */
[----:B------:R2:W-:Y:S01]  /*389a0*/  @P5 STG.E.U8 desc[UR60][R10.64], R21 ;  /* 0x000000150a005986 */ /* 0x0005e2000c10113c */
[----:B-----5:R-:W-:Y:S01]  /*389b0*/  ISETP.LT.AND P5, PT, R159, R38, !P2 ;  /* 0x000000269f00720c */ /* 0x020fe200057a1270 */
[----:B------:R-:W5:Y:S02]  /*389c0*/  LDC R22, c[0x0][0x228] ;  /* 0x00008a00ff167b82 */ /* 0x000f640000000800 */
[----:B------:R1:W-:Y:S04]  /*389d0*/  @P3 STG.E.U8 desc[UR60][R4.64], R13 ;  /* 0x0000000d04003986 */ /* 0x0003e8000c10113c */
[----:B------:R4:W-:Y:S01]  /*389e0*/  @P4 STG.E.U8 desc[UR60][R6.64], R55 ;  /* 0x0000003706004986 */ /* 0x0009e2000c10113c */
[C---:B------:R-:W-:Y:S01]  /*389f0*/  IADD3 R8, P4, R61.reuse, R50, RZ ;  /* 0x000000323d087210 */ /* 0x040fe20007f9e0ff */
[----:B------:R-:W5:Y:S01]  /*38a00*/  LDC R36, c[0x0][0x228] ;  /* 0x00008a00ff247b82 */ /* 0x000f620000000800 */
[----:B--2---:R-:W-:Y:S01]  /*38a10*/  VIADD R11, R160, 0xf ;  /* 0x0000000fa00b7836 */ /* 0x004fe20000000000 */
[----:B------:R-:W-:-:S02]  /*38a20*/  IADD3 R10, P6, R61, R34, RZ ;  /* 0x000000223d0a7210 */ /* 0x000fc40007fde0ff */
[C---:B------:R-:W-:Y:S01]  /*38a30*/  IMAD.X R9, R12.reuse, 0x1, R51, P4 ;  /* 0x000000010c097824 */ /* 0x040fe200020e0633 */
[----:B------:R-:W-:Y:S02]  /*38a40*/  PRMT R21, R15, 0x7771, RZ ;  /* 0x000077710f157816 */ /* 0x000fe400000000ff */
[----:B0-----:R-:W-:Y:S01]  /*38a50*/  ISETP.GE.AND P4, PT, R11, R14, PT ;  /* 0x0000000e0b00720c */ /* 0x001fe20003f86270 */
[C---:B------:R-:W-:Y:S01]  /*38a60*/  IMAD.X R11, R12.reuse, 0x1, R53, P6 ;  /* 0x000000010c0b7824 */ /* 0x040fe200030e0635 */
[----:B------:R-:W0:Y:S01]  /*38a70*/  LDC R14, c[0x0][0x22c] ;  /* 0x00008b00ff0e7b82 */ /* 0x000e220000000800 */
[----:B-1----:R-:W-:Y:S02]  /*38a80*/  ISETP.LT.AND P3, PT, R157, R40, !P2 ;  /* 0x000000289d00720c */ /* 0x002fe40005761270 */
[C---:B------:R-:W-:Y:S01]  /*38a90*/  IADD3 R4, P6, R61.reuse, R52, RZ ;  /* 0x000000343d047210 */ /* 0x040fe20007fde0ff */
[----:B------:R-:W-:Y:S01]  /*38aa0*/  IMAD.IADD R61, R61, 0x1, R2 ;  /* 0x000000013d3d7824 */ /* 0x000fe200078e0202 */
[----:B---3--:R-:W-:Y:S01]  /*38ab0*/  ISETP.LT.AND P2, PT, R153, R42, !P2 ;  /* 0x0000002a9900720c */ /* 0x008fe20005741270 */
[----:B------:R1:W-:Y:S01]  /*38ac0*/  @P5 STG.E.U8 desc[UR60][R8.64], R21 ;  /* 0x0000001508005986 */ /* 0x0003e2000c10113c */
[----:B----4-:R-:W-:Y:S01]  /*38ad0*/  ISETP.LT.AND P5, PT, R155, R20, !P4 ;  /* 0x000000149b00720c */ /* 0x010fe200067a1270 */
[----:B------:R-:W2:Y:S01]  /*38ae0*/  LDC R38, c[0x0][0x228] ;  /* 0x00008a00ff267b82 */ /* 0x000ea20000000800 */
[----:B------:R-:W-:Y:S01]  /*38af0*/  IMAD.X R5, R12, 0x1, R32, P6 ;  /* 0x000000010c057824 */ /* 0x000fe200030e0620 */
[----:B------:R-:W-:-:S02]  /*38b00*/  SHF.R.S32.HI R12, RZ, 0x1f, R61 ;  /* 0x0000001fff0c7819 */ /* 0x000fc4000001143d */
[----:B------:R-:W-:-:S04]  /*38b10*/  IADD3 R6, P6, R61, R48, RZ ;  /* 0x000000303d067210 */ /* 0x000fc80007fde0ff */
[----:B------:R-:W3:Y:S01]  /*38b20*/  LDC R20, c[0x0][0x228] ;  /* 0x00008a00ff147b82 */ /* 0x000ee20000000800 */
[C---:B------:R-:W-:Y:S01]  /*38b30*/  PRMT R13, R15.reuse, 0x7772, RZ ;  /* 0x000077720f0d7816 */ /* 0x040fe200000000ff */
[----:B------:R-:W-:Y:S01]  /*38b40*/  IMAD.X R7, R12, 0x1, R49, P6 ;  /* 0x000000010c077824 */ /* 0x000fe200030e0631 */
[----:B------:R-:W-:Y:S02]  /*38b50*/  PRMT R15, R15, 0x7773, RZ ;  /* 0x000077730f0f7816 */ /* 0x000fe400000000ff */
[----:B------:R-:W-:Y:S01]  /*38b60*/  PRMT R55, R23, 0x7770, RZ ;  /* 0x0000777017377816 */ /* 0x000fe200000000ff */
[----:B------:R4:W-:Y:S01]  /*38b70*/  @P3 STG.E.U8 desc[UR60][R10.64], R13 ;  /* 0x0000000d0a003986 */ /* 0x0009e2000c10113c */
[----:B-----5:R-:W-:Y:S02]  /*38b80*/  ISETP.LT.AND P3, PT, R159, R22, !P4 ;  /* 0x000000169f00720c */ /* 0x020fe40006761270 */
[----:B------:R-:W5:Y:S01]  /*38b90*/  LDC R22, c[0x0][0x228] ;  /* 0x00008a00ff167b82 */ /* 0x000f620000000800 */
[----:B------:R0:W-:Y:S01]  /*38ba0*/  @P2 STG.E.U8 desc[UR60][R4.64], R15 ;  /* 0x0000000f04002986 */ /* 0x0001e2000c10113c */
[----:B------:R-:W-:-:S03]  /*38bb0*/  ISETP.LT.AND P2, PT, R157, R36, !P4 ;  /* 0x000000249d00720c */ /* 0x000fc60006741270 */
[----:B------:R3:W-:Y:S01]  /*38bc0*/  @P5 STG.E.U8 desc[UR60][R6.64], R55 ;  /* 0x0000003706005986 */ /* 0x0007e2000c10113c */
[C---:B-1----:R-:W-:Y:S02]  /*38bd0*/  IADD3 R8, P5, R61.reuse, R50, RZ ;  /* 0x000000323d087210 */ /* 0x042fe40007fbe0ff */
[----:B------:R-:W1:Y:S01]  /*38be0*/  LDC R36, c[0x0][0x228] ;  /* 0x00008a00ff247b82 */ /* 0x000e620000000800 */
[----:B----4-:R-:W-:Y:S01]  /*38bf0*/  VIADD R11, R160, 0x10 ;  /* 0x00000010a00b7836 */ /* 0x010fe20000000000 */
[----:B------:R-:W-:Y:S01]  /*38c00*/  IADD3 R10, P6, R61, R34, RZ ;  /* 0x000000223d0a7210 */ /* 0x000fe20007fde0ff */
[C---:B------:R-:W-:Y:S01]  /*38c10*/  IMAD.X R9, R12.reuse, 0x1, R51, P5 ;  /* 0x000000010c097824 */ /* 0x040fe200028e0633 */
[----:B------:R-:W-:Y:S02]  /*38c20*/  PRMT R21, R23, 0x7771, RZ ;  /* 0x0000777117157816 */ /* 0x000fe400000000ff */
[----:B0-----:R-:W-:Y:S01]  /*38c30*/  ISETP.GE.AND P5, PT, R11, R14, PT ;  /* 0x0000000e0b00720c */ /* 0x001fe20003fa6270 */
[C---:B------:R-:W-:Y:S01]  /*38c40*/  IMAD.X R11, R12.reuse, 0x1, R53, P6 ;  /* 0x000000010c0b7824 */ /* 0x040fe200030e0635 */
[----:B------:R-:W0:Y:S01]  /*38c50*/  LDC R14, c[0x0][0x22c] ;  /* 0x00008b00ff0e7b82 */ /* 0x000e220000000800 */
[C---:B------:R-:W-:Y:S01]  /*38c60*/  IADD3 R4, P6, R61.reuse, R52, RZ ;  /* 0x000000343d047210 */ /* 0x040fe20007fde0ff */
[----:B------:R-:W-:Y:S01]  /*38c70*/  IMAD.IADD R61, R61, 0x1, R2 ;  /* 0x000000013d3d7824 */ /* 0x000fe200078e0202 */
[----:B--2---:R-:W-:Y:S01]  /*38c80*/  ISETP.LT.AND P4, PT, R153, R38, !P4 ;  /* 0x000000269900720c */ /* 0x004fe20006781270 */
[----:B------:R2:W-:Y:S01]  /*38c90*/  @P3 STG.E.U8 desc[UR60][R8.64], R21 ;  /* 0x0000001508003986 */ /* 0x0005e2000c10113c */
[----:B---3--:R-:W-:Y:S01]  /*38ca0*/  ISETP.LT.AND P3, PT, R155, R20, !P5 ;  /* 0x000000149b00720c */ /* 0x008fe20006f61270 */
[----:B------:R-:W-:-:S02]  /*38cb0*/  IMAD.X R5, R12, 0x1, R32, P6 ;  /* 0x000000010c057824 */ /* 0x000fc400030e0620 */
[----:B------:R-:W3:Y:S01]  /*38cc0*/  LDC R38, c[0x0][0x228] ;  /* 0x00008a00ff267b82 */ /* 0x000ee20000000800 */
[----:B------:R-:W-:Y:S02]  /*38cd0*/  SHF.R.S32.HI R12, RZ, 0x1f, R61 ;  /* 0x0000001fff0c7819 */ /* 0x000fe4000001143d */
[----:B------:R-:W-:-:S05]  /*38ce0*/  IADD3 R6, P6, R61, R48, RZ ;  /* 0x000000303d067210 */ /* 0x000fca0007fde0ff */
[----:B------:R-:W4:Y:S01]  /*38cf0*/  LDC R20, c[0x0][0x228] ;  /* 0x00008a00ff147b82 */ /* 0x000f220000000800 */
[C---:B------:R-:W-:Y:S01]  /*38d00*/  PRMT R13, R23.reuse, 0x7772, RZ ;  /* 0x00007772170d7816 */ /* 0x040fe200000000ff */
[----:B------:R-:W-:Y:S01]  /*38d10*/  IMAD.X R7, R12, 0x1, R49, P6 ;  /* 0x000000010c077824 */ /* 0x000fe200030e0631 */
[----:B------:R-:W-:Y:S02]  /*38d20*/  PRMT R23, R23, 0x7773, RZ ;  /* 0x0000777317177816 */ /* 0x000fe400000000ff */
[----:B--2---:R-:W-:Y:S01]  /*38d30*/  PRMT R21, R16, 0x7770, RZ ;  /* 0x0000777010157816 */ /* 0x004fe200000000ff */
[----:B------:R2:W-:Y:S01]  /*38d40*/  @P2 STG.E.U8 desc[UR60][R10.64], R13 ;  /* 0x0000000d0a002986 */ /* 0x0005e2000c10113c */
[----:B-----5:R-:W-:Y:S02]  /*38d50*/  ISETP.LT.AND P2, PT, R159, R22, !P5 ;  /* 0x000000169f00720c */ /* 0x020fe40006f41270 */
[----:B------:R-:W5:Y:S01]  /*38d60*/  LDC R22, c[0x0][0x228] ;  /* 0x00008a00ff167b82 */ /* 0x000f620000000800 */
[----:B------:R0:W-:Y:S01]  /*38d70*/  @P4 STG.E.U8 desc[UR60][R4.64], R23 ;  /* 0x0000001704004986 */ /* 0x0001e2000c10113c */
[----:B-1----:R-:W-:-:S03]  /*38d80*/  ISETP.LT.AND P4, PT, R157, R36, !P5 ;  /* 0x000000249d00720c */ /* 0x002fc60006f81270 */
[----:B------:R1:W-:Y:S01]  /*38d90*/  @P3 STG.E.U8 desc[UR60][R6.64], R21 ;  /* 0x0000001506003986 */ /* 0x0003e2000c10113c */
[C---:B------:R-:W-:Y:S02]  /*38da0*/  IADD3 R8, P3, R61.reuse, R50, RZ ;  /* 0x000000323d087210 */ /* 0x040fe40007f7e0ff */
[----:B------:R-:W5:Y:S01]  /*38db0*/  LDC R36, c[0x0][0x228] ;  /* 0x00008a00ff247b82 */ /* 0x000f620000000800 */
[----:B--2---:R-:W-:Y:S01]  /*38dc0*/  VIADD R11, R160, 0x11 ;  /* 0x00000011a00b7836 */ /* 0x004fe20000000000 */
[----:B------:R-:W-:Y:S01]  /*38dd0*/  IADD3 R10, P6, R61, R34, RZ ;  /* 0x000000223d0a7210 */ /* 0x000fe20007fde0ff */
[----:B------:R-:W-:Y:S01]  /*38de0*/  IMAD.X R9, R12, 0x1, R51, P3 ;  /* 0x000000010c097824 */ /* 0x000fe200018e0633 */
[----:B------:R-:W-:Y:S02]  /*38df0*/  PRMT R13, R16, 0x7771, RZ ;  /* 0x00007771100d7816 */ /* 0x000fe400000000ff */
[----:B0-----:R-:W-:Y:S01]  /*38e00*/  ISETP.GE.AND P3, PT, R11, R14, PT ;  /* 0x0000000e0b00720c */ /* 0x001fe20003f66270 */
[C---:B------:R-:W-:Y:S01]  /*38e10*/  IMAD.X R11, R12.reuse, 0x1, R53, P6 ;  /* 0x000000010c0b7824 */ /* 0x040fe200030e0635 */
[----:B------:R-:W0:Y:S01]  /*38e20*/  LDC R14, c[0x0][0x22c] ;  /* 0x00008b00ff0e7b82 */ /* 0x000e220000000800 */
[C---:B------:R-:W-:Y:S01]  /*38e30*/  IADD3 R4, P6, R61.reuse, R52, RZ ;  /* 0x000000343d047210 */ /* 0x040fe20007fde0ff */
[----:B------:R-:W-:Y:S01]  /*38e40*/  IMAD.IADD R61, R61, 0x1, R2 ;  /* 0x000000013d3d7824 */ /* 0x000fe200078e0202 */
[----:B---3--:R-:W-:Y:S01]  /*38e50*/  ISETP.LT.AND P5, PT, R153, R38, !P5 ;  /* 0x000000269900720c */ /* 0x008fe20006fa1270 */
[----:B------:R2:W-:Y:S01]  /*38e60*/  @P2 STG.E.U8 desc[UR60][R8.64], R13 ;  /* 0x0000000d08002986 */ /* 0x0005e2000c10113c */
[----:B----4-:R-:W-:Y:S01]  /*38e70*/  ISETP.LT.AND P2, PT, R155, R20, !P3 ;  /* 0x000000149b00720c */ /* 0x010fe20005f41270 */
[----:B------:R-:W-:Y:S01]  /*38e80*/  IMAD.X R5, R12, 0x1, R32, P6 ;  /* 0x000000010c057824 */ /* 0x000fe200030e0620 */
[----:B------:R-:W-:Y:S01]  /*38e90*/  PRMT R15, R16, 0x7772, RZ ;  /* 0x00007772100f7816 */ /* 0x000fe200000000ff */
[----:B------:R-:W3:Y:S01]  /*38ea0*/  LDC R38, c[0x0][0x228] ;  /* 0x00008a00ff267b82 */ /* 0x000ee20000000800 */
[----:B------:R-:W-:-:S02]  /*38eb0*/  SHF.R.S32.HI R12, RZ, 0x1f, R61 ;  /* 0x0000001fff0c7819 */ /* 0x000fc4000001143d */
[----:B-1----:R-:W-:Y:S02]  /*38ec0*/  IADD3 R6, P6, R61, R48, RZ ;  /* 0x000000303d067210 */ /* 0x002fe40007fde0ff */
[----:B--2---:R-:W-:-:S03]  /*38ed0*/  PRMT R13, R16, 0x7773, RZ ;  /* 0x00007773100d7816 */ /* 0x004fc600000000ff */
[----:B------:R-:W1:Y:S01]  /*38ee0*/  LDC R20, c[0x0][0x228] ;  /* 0x00008a00ff147b82 */ /* 0x000e620000000800 */
[----:B------:R-:W-:Y:S01]  /*38ef0*/  IMAD.X R7, R12, 0x1, R49, P6 ;  /* 0x000000010c077824 */ /* 0x000fe200030e0631 */
[----:B------:R-:W-:-:S06]  /*38f00*/  PRMT R23, R28, 0x7770, RZ ;  /* 0x000077701c177816 */ /* 0x000fcc00000000ff */
[----:B------:R-:W2:Y:S01]  /*38f10*/  LDC R16, c[0x0][0x228] ;  /* 0x00008a00ff107b82 */ /* 0x000ea20000000800 */
[----:B------:R4:W-:Y:S01]  /*38f20*/  @P4 STG.E.U8 desc[UR60][R10.64], R15 ;  /* 0x0000000f0a004986 */ /* 0x0009e2000c10113c */
[----:B-----5:R-:W-:-:S03]  /*38f30*/  ISETP.LT.AND P4, PT, R159, R22, !P3 ;  /* 0x000000169f00720c */ /* 0x020fc60005f81270 */
[----:B------:R5:W-:Y:S01]  /*38f40*/  @P5 STG.E.U8 desc[UR60][R4.64], R13 ;  /* 0x0000000d04005986 */ /* 0x000be2000c10113c */
[----:B------:R-:W-:Y:S02]  /*38f50*/  ISETP.LT.AND P5, PT, R157, R36, !P3 ;  /* 0x000000249d00720c */ /* 0x000fe40005fa1270 */
[----:B------:R-:W1:Y:S01]  /*38f60*/  LDC R22, c[0x0][0x228] ;  /* 0x00008a00ff167b82 */ /* 0x000e620000000800 */
[----:B------:R2:W-:Y:S01]  /*38f70*/  @P2 STG.E.U8 desc[UR60][R6.64], R23 ;  /* 0x0000001706002986 */ /* 0x0005e2000c10113c */
[C---:B------:R-:W-:Y:S01]  /*38f80*/  IADD3 R8, P2, R61.reuse, R50, RZ ;  /* 0x000000323d087210 */ /* 0x040fe20007f5e0ff */
[----:B----4-:R-:W-:Y:S01]  /*38f90*/  VIADD R11, R160, 0x12 ;  /* 0x00000012a00b7836 */ /* 0x010fe20000000000 */
[----:B------:R-:W-:-:S03]  /*38fa0*/  IADD3 R10, P6, R61, R34, RZ ;  /* 0x000000223d0a7210 */ /* 0x000fc60007fde0ff */
[----:B------:R-:W-:Y:S01]  /*38fb0*/  IMAD.X R9, R12, 0x1, R51, P2 ;  /* 0x000000010c097824 */ /* 0x000fe200010e0633 */
[----:B------:R-:W-:Y:S01]  /*38fc0*/  PRMT R21, R28, 0x7771, RZ ;  /* 0x000077711c157816 */ /* 0x000fe200000000ff */
[----:B------:R-:W4:Y:S01]  /*38fd0*/  LDC R36, c[0x0][0x228] ;  /* 0x00008a00ff247b82 */ /* 0x000f220000000800 */
[----:B0-----:R-:W-:Y:S01]  /*38fe0*/  ISETP.GE.AND P2, PT, R11, R14, PT ;  /* 0x0000000e0b00720c */ /* 0x001fe20003f46270 */
[----:B------:R-:W-:Y:S01]  /*38ff0*/  IMAD.X R11, R12, 0x1, R53, P6 ;  /* 0x000000010c0b7824 */ /* 0x000fe200030e0635 */
[----:B------:R-:W-:Y:S02]  /*39000*/  PRMT R15, R28, 0x7772, RZ ;  /* 0x000077721c0f7816 */ /* 0x000fe400000000ff */
[----:B-----5:R-:W-:-:S03]  /*39010*/  IADD3 R4, P6, R61, R52, RZ ;  /* 0x000000343d047210 */ /* 0x020fc60007fde0ff */
[----:B------:R-:W0:Y:S01]  /*39020*/  LDC R14, c[0x0][0x22c] ;  /* 0x00008b00ff0e7b82 */ /* 0x000e220000000800 */
[----:B------:R-:W-:Y:S01]  /*39030*/  IMAD.IADD R61, R61, 0x1, R2 ;  /* 0x000000013d3d7824 */ /* 0x000fe200078e0202 */
[----:B------:R5:W-:Y:S01]  /*39040*/  @P4 STG.E.U8 desc[UR60][R8.64], R21 ;  /* 0x0000001508004986 */ /* 0x000be2000c10113c */
[----:B---3--:R-:W-:Y:S01]  /*39050*/  ISETP.LT.AND P3, PT, R153, R38, !P3 ;  /* 0x000000269900720c */ /* 0x008fe20005f61270 */
[----:B------:R-:W-:Y:S02]  /*39060*/  IMAD.X R5, R12, 0x1, R32, P6 ;  /* 0x000000010c057824 */ /* 0x000fe400030e0620 */
[----:B------:R3:W-:Y:S01]  /*39070*/  @P5 STG.E.U8 desc[UR60][R10.64], R15 ;  /* 0x0000000f0a005986 */ /* 0x0007e2000c10113c */
[----:B--2---:R-:W-:Y:S01]  /*39080*/  ISETP.LT.AND P5, PT, R159, R16, !P2 ;  /* 0x000000109f00720c */ /* 0x004fe200057a1270 */
[----:B------:R-:W2:Y:S01]  /*39090*/  LDC R23, c[0x0][0x228] ;  /* 0x00008a00ff177b82 */ /* 0x000ea20000000800 */
[----:B------:R-:W-:Y:S02]  /*390a0*/  SHF.R.S32.HI R12, RZ, 0x1f, R61 ;  /* 0x0000001fff0c7819 */ /* 0x000fe4000001143d */
[----:B------:R-:W-:-:S02]  /*390b0*/  IADD3 R6, P6, R61, R48, RZ ;  /* 0x000000303d067210 */ /* 0x000fc40007fde0ff */
[----:B-1----:R-:W-:-:S03]  /*390c0*/  ISETP.LT.AND P4, PT, R155, R20, !P2 ;  /* 0x000000149b00720c */ /* 0x002fc60005781270 */
[----:B------:R-:W1:Y:S01]  /*390d0*/  LDC R16, c[0x0][0x228] ;  /* 0x00008a00ff107b82 */ /* 0x000e620000000800 */
[----:B------:R-:W-:Y:S01]  /*390e0*/  IMAD.X R7, R12, 0x1, R49, P6 ;  /* 0x000000010c077824 */ /* 0x000fe200030e0631 */
[----:B------:R-:W-:Y:S02]  /*390f0*/  PRMT R13, R28, 0x7773, RZ ;  /* 0x000077731c0d7816 */ /* 0x000fe400000000ff */
[----:B-----5:R-:W-:-:S04]  /*39100*/  IADD3 R8, P6, R61, R50, RZ ;  /* 0x000000323d087210 */ /* 0x020fc80007fde0ff */
[----:B------:R-:W5:Y:S01]  /*39110*/  LDC R20, c[0x0][0x228] ;  /* 0x00008a00ff147b82 */ /* 0x000f620000000800 */
[----:B---3--:R-:W-:Y:S01]  /*39120*/  PRMT R15, R17, 0x7770, RZ ;  /* 0x00007770110f7816 */ /* 0x008fe200000000ff */
[----:B------:R3:W-:Y:S01]  /*39130*/  @P3 STG.E.U8 desc[UR60][R4.64], R13 ;  /* 0x0000000d04003986 */ /* 0x0007e2000c10113c */
[----:B------:R-:W-:-:S05]  /*39140*/  VIADD R11, R160, 0x13 ;  /* 0x00000013a00b7836 */ /* 0x000fca0000000000 */
[----:B------:R-:W2:Y:S01]  /*39150*/  LDC R21, c[0x0][0x228] ;  /* 0x00008a00ff157b82 */ /* 0x000ea20000000800 */
[----:B------:R-:W-:Y:S01]  /*39160*/  IMAD.X R9, R12, 0x1, R51, P6 ;  /* 0x000000010c097824 */ /* 0x000fe200030e0633 */
[----:B------:R-:W-:Y:S01]  /*39170*/  ISETP.LT.AND P3, PT, R157, R22, !P2 ;  /* 0x000000169d00720c */ /* 0x000fe20005761270 */
[----:B------:R0:W-:Y:S01]  /*39180*/  @P4 STG.E.U8 desc[UR60][R6.64], R15 ;  /* 0x0000000f06004986 */ /* 0x0001e2000c10113c */
[----:B---3--:R-:W-:-:S04]  /*39190*/  IADD3 R4, P6, R61, R34, RZ ;  /* 0x000000223d047210 */ /* 0x008fc80007fde0ff */
[----:B------:R-:W3:Y:S01]  /*391a0*/  LDC R10, c[0x0][0x22c] ;  /* 0x00008b00ff0a7b82 */ /* 0x000ee20000000800 */
[----:B----4-:R-:W-:Y:S02]  /*391b0*/  ISETP.LT.AND P2, PT, R153, R36, !P2 ;  /* 0x000000249900720c */ /* 0x010fe40005741270 */
[----:B0-----:R-:W-:Y:S01]  /*391c0*/  ISETP.GE.AND P4, PT, R11, R14, PT ;  /* 0x0000000e0b00720c */ /* 0x001fe20003f86270 */
[C---:B------:R-:W-:Y:S01]  /*391d0*/  IMAD.X R5, R12.reuse, 0x1, R53, P6 ;  /* 0x000000010c057824 */ /* 0x040fe200030e0635 */
[----:B------:R-:W-:Y:S02]  /*391e0*/  PRMT R13, R17, 0x7771, RZ ;  /* 0x00007771110d7816 */ /* 0x000fe400000000ff */
[C---:B------:R-:W-:Y:S01]  /*391f0*/  IADD3 R6, P6, R61.reuse, R52, RZ ;  /* 0x000000343d067210 */ /* 0x040fe20007fde0ff */
[----:B------:R-:W0:Y:S01]  /*39200*/  LDC R14, c[0x0][0x228] ;  /* 0x00008a00ff0e7b82 */ /* 0x000e220000000800 */
[----:B------:R-:W-:Y:S01]  /*39210*/  IMAD.IADD R61, R61, 0x1, R2 ;  /* 0x000000013d3d7824 */ /* 0x000fe200078e0202 */
[----:B------:R-:W-:Y:S01]  /*39220*/  PRMT R11, R17, 0x7772, RZ ;  /* 0x00007772110b7816 */ /* 0x000fe200000000ff */
[----:B------:R4:W-:Y:S01]  /*39230*/  @P5 STG.E.U8 desc[UR60][R8.64], R13 ;  /* 0x0000000d08005986 */ /* 0x0009e2000c10113c */
[----:B-1----:R-:W-:Y:S01]  /*39240*/  ISETP.LT.AND P5, PT, R155, R16, !P4 ;  /* 0x000000109b00720c */ /* 0x002fe200067a1270 */
[----:B------:R-:W-:Y:S01]  /*39250*/  IMAD.X R7, R12, 0x1, R32, P6 ;  /* 0x000000010c077824 */ /* 0x000fe200030e0620 */
[----:B------:R-:W-:-:S02]  /*39260*/  PRMT R17, R17, 0x7773, RZ ;  /* 0x0000777311117816 */ /* 0x000fc400000000ff */
[----:B------:R-:W1:Y:S01]  /*39270*/  LDC R22, c[0x0][0x228] ;  /* 0x00008a00ff167b82 */ /* 0x000e620000000800 */
[----:B------:R-:W-:Y:S01]  /*39280*/  SHF.R.S32.HI R12, RZ, 0x1f, R61 ;  /* 0x0000001fff0c7819 */ /* 0x000fe2000001143d */
[----:B------:R2:W-:Y:S01]  /*39290*/  @P3 STG.E.U8 desc[UR60][R4.64], R11 ;  /* 0x0000000b04003986 */ /* 0x0005e2000c10113c */
[----:B-----5:R-:W-:Y:S02]  /*392a0*/  ISETP.LT.AND P3, PT, R159, R20, !P4 ;  /* 0x000000149f00720c */ /* 0x020fe40006761270 */
[----:B----4-:R-:W-:Y:S01]  /*392b0*/  IADD3 R8, P6, R61, R48, RZ ;  /* 0x000000303d087210 */ /* 0x010fe20007fde0ff */
[----:B------:R4:W-:Y:S01]  /*392c0*/  @P2 STG.E.U8 desc[UR60][R6.64], R17 ;  /* 0x0000001106002986 */ /* 0x0009e2000c10113c */
[----:B--2---:R-:W-:Y:S01]  /*392d0*/  ISETP.LT.AND P2, PT, R157, R21, !P4 ;  /* 0x000000159d00720c */ /* 0x004fe20006741270 */
[----:B------:R-:W2:Y:S02]  /*392e0*/  LDC R16, c[0x0][0x228] ;  /* 0x00008a00ff107b82 */ /* 0x000ea40000000800 */
[----:B------:R-:W-:Y:S01]  /*392f0*/  IMAD.X R9, R12, 0x1, R49, P6 ;  /* 0x000000010c097824 */ /* 0x000fe200030e0631 */
[----:B------:R-:W-:-:S02]  /*39300*/  PRMT R21, R29, 0x7770, RZ ;  /* 0x000077701d157816 */ /* 0x000fc400000000ff */
[----:B------:R-:W-:Y:S01]  /*39310*/  IADD3 R4, P6, R61, R50, RZ ;  /* 0x000000323d047210 */ /* 0x000fe20007fde0ff */
[----:B------:R-:W-:Y:S01]  /*39320*/  VIADD R11, R160, 0x14 ;  /* 0x00000014a00b7836 */ /* 0x000fe20000000000 */
[C---:B------:R-:W-:Y:S01]  /*39330*/  PRMT R15, R29.reuse, 0x7771, RZ ;  /* 0x000077711d0f7816 */ /* 0x040fe200000000ff */
[----:B------:R-:W-:Y:S01]  /*39340*/  @P5 STG.E.U8 desc[UR60][R8.64], R21 ;  /* 0x0000001508005986 */ /* 0x000fe2000c10113c */
[----:B------:R-:W-:Y:S01]  /*39350*/  PRMT R13, R29, 0x7772, RZ ;  /* 0x000077721d0d7816 */ /* 0x000fe200000000ff */
[----:B------:R-:W-:Y:S01]  /*39360*/  IMAD.X R5, R12, 0x1, R51, P6 ;  /* 0x000000010c057824 */ /* 0x000fe200030e0633 */
[----:B---3--:R-:W-:Y:S01]  /*39370*/  ISETP.GE.AND P5, PT, R11, R10, PT ;  /* 0x0000000a0b00720c */ /* 0x008fe20003fa6270 */
[----:B----4-:R-:W3:Y:S01]  /*39380*/  LDC R17, c[0x0][0x228] ;  /* 0x00008a00ff117b82 */ /* 0x010ee20000000800 */
[----:B------:R-:W-:Y:S02]  /*39390*/  IADD3 R6, P6, R61, R34, RZ ;  /* 0x000000223d067210 */ /* 0x000fe40007fde0ff */
[----:B------:R4:W-:Y:S01]  /*393a0*/  @P3 STG.E.U8 desc[UR60][R4.64], R15 ;  /* 0x0000000f04003986 */ /* 0x0009e2000c10113c */
[----:B0-----:R-:W-:-:S04]  /*393b0*/  ISETP.LT.AND P3, PT, R155, R14, !P5 ;  /* 0x0000000e9b00720c */ /* 0x001fc80006f61270 */
[----:B------:R-:W0:Y:S01]  /*393c0*/  LDC R14, c[0x0][0x228] ;  /* 0x00008a00ff0e7b82 */ /* 0x000e220000000800 */
[C---:B------:R-:W-:Y:S01]  /*393d0*/  IMAD.X R7, R12.reuse, 0x1, R53, P6 ;  /* 0x000000010c077824 */ /* 0x040fe200030e0635 */
[----:B-1----:R-:W-:Y:S02]  /*393e0*/  ISETP.LT.AND P4, PT, R153, R22, !P4 ;  /* 0x000000169900720c */ /* 0x002fe40006781270 */
[C---:B------:R-:W-:Y:S01]  /*393f0*/  IADD3 R10, P6, R61.reuse, R52, RZ ;  /* 0x000000343d0a7210 */ /* 0x040fe20007fde0ff */
[----:B------:R-:W-:Y:S01]  /*39400*/  IMAD.IADD R61, R61, 0x1, R2 ;  /* 0x000000013d3d7824 */ /* 0x000fe200078e0202 */
[----:B------:R1:W-:Y:S02]  /*39410*/  @P2 STG.E.U8 desc[UR60][R6.64], R13 ;  /* 0x0000000d06002986 */ /* 0x0003e4000c10113c */
[----:B------:R-:W5:Y:S01]  /*39420*/  LDC R20, c[0x0][0x228] ;  /* 0x00008a00ff147b82 */ /* 0x000f620000000800 */
[----:B------:R-:W-:Y:S01]  /*39430*/  IMAD.X R11, R12, 0x1, R32, P6 ;  /* 0x000000010c0b7824 */ /* 0x000fe200030e0620 */
[----:B------:R-:W-:-:S02]  /*39440*/  SHF.R.S32.HI R12, RZ, 0x1f, R61 ;  /* 0x0000001fff0c7819 */ /* 0x000fc4000001143d */
[----:B----4-:R-:W-:Y:S02]  /*39450*/  IADD3 R4, P2, R61, R48, RZ ;  /* 0x000000303d047210 */ /* 0x010fe40007f5e0ff */
[----:B------:R-:W-:Y:S02]  /*39460*/  PRMT R29, R29, 0x7773, RZ ;  /* 0x000077731d1d7816 */ /* 0x000fe400000000ff */
[----:B------:R-:W-:Y:S01]  /*39470*/  PRMT R15, R18, 0x7770, RZ ;  /* 0x00007770120f7816 */ /* 0x000fe200000000ff */
[----:B------:R-:W-:Y:S01]  /*39480*/  IMAD.X R5, R12, 0x1, R49, P2 ;  /* 0x000000010c057824 */ /* 0x000fe200010e0631 */
[----:B--2---:R-:W-:Y:S01]  /*39490*/  ISETP.LT.AND P6, PT, R159, R16, !P5 ;  /* 0x000000109f00720c */ /* 0x004fe20006fc1270 */
[----:B------:R2:W-:Y:S01]  /*394a0*/  @P4 STG.E.U8 desc[UR60][R10.64], R29 ;  /* 0x0000001d0a004986 */ /* 0x0005e2000c10113c */
[----:B------:R-:W4:Y:S01]  /*394b0*/  LDC R16, c[0x0][0x228] ;  /* 0x00008a00ff107b82 */ /* 0x000f220000000800 */
[----:B-1----:R-:W-:Y:S01]  /*394c0*/  IADD3 R6, P4, R61, R50, RZ ;  /* 0x000000323d067210 */ /* 0x002fe20007f9e0ff */
[----:B------:R-:W-:Y:S01]  /*394d0*/  VIADD R8, R160, 0x15 ;  /* 0x00000015a0087836 */ /* 0x000fe20000000000 */
[----:B------:R1:W-:Y:S01]  /*394e0*/  @P3 STG.E.U8 desc[UR60][R4.64], R15 ;  /* 0x0000000f04003986 */ /* 0x0003e2000c10113c */
[----:B---3--:R-:W-:-:S02]  /*394f0*/  ISETP.LT.AND P3, PT, R157, R17, !P5 ;  /* 0x000000119d00720c */ /* 0x008fc40006f61270 */
[----:B0-----:R-:W-:Y:S02]  /*39500*/  ISETP.LT.AND P5, PT, R153, R14, !P5 ;  /* 0x0000000e9900720c */ /* 0x001fe40006fa1270 */
[----:B------:R-:W0:Y:S01]  /*39510*/  LDC R14, c[0x0][0x228] ;  /* 0x00008a00ff0e7b82 */ /* 0x000e220000000800 */
[----:B------:R-:W-:-:S07]  /*39520*/  IMAD.X R7, R12, 0x1, R51, P4 ;  /* 0x000000010c077824 */ /* 0x000fce00020e0633 */
[----:B--2---:R-:W2:Y:S01]  /*39530*/  LDC R10, c[0x0][0x228] ;  /* 0x00008a00ff0a7b82 */ /* 0x004ea20000000800 */
[----:B------:R-:W-:Y:S02]  /*39540*/  PRMT R13, R18, 0x7771, RZ ;  /* 0x00007771120d7816 */ /* 0x000fe400000000ff */
[----:B------:R-:W-:Y:S02]  /*39550*/  ISETP.GE.AND P2, PT, R8, R3, PT ;  /* 0x000000030800720c */ /* 0x000fe40003f46270 */
[C---:B------:R-:W-:Y:S01]  /*39560*/  IADD3 R8, P4, R61.reuse, R34, RZ ;  /* 0x000000223d087210 */ /* 0x040fe20007f9e0ff */
[----:B------:R3:W-:Y:S01]  /*39570*/  @P6 STG.E.U8 desc[UR60][R6.64], R13 ;  /* 0x0000000d06006986 */ /* 0x0007e2000c10113c */
[C---:B-1----:R-:W-:Y:S01]  /*39580*/  IADD3 R4, P6, R61.reuse, R52, RZ ;  /* 0x000000343d047210 */ /* 0x042fe20007fde0ff */
[----:B------:R-:W-:Y:S01]  /*39590*/  IMAD.IADD R61, R61, 0x1, R2 ;  /* 0x000000013d3d7824 */ /* 0x000fe200078e0202 */
[----:B------:R-:W1:Y:S01]  /*395a0*/  LDC R21, c[0x0][0x228] ;  /* 0x00008a00ff157b82 */ /* 0x000e620000000800 */
[C---:B------:R-:W-:Y:S01]  /*395b0*/  IMAD.X R9, R12.reuse, 0x1, R53, P4 ;  /* 0x000000010c097824 */ /* 0x040fe200020e0635 */
[----:B-----5:R-:W-:Y:S01]  /*395c0*/  ISETP.LT.AND P4, PT, R155, R20, !P2 ;  /* 0x000000149b00720c */ /* 0x020fe20005781270 */
[----:B------:R-:W-:Y:S01]  /*395d0*/  IMAD.X R5, R12, 0x1, R32, P6 ;  /* 0x000000010c057824 */ /* 0x000fe200030e0620 */
[----:B------:R-:W-:-:S02]  /*395e0*/  PRMT R11, R18, 0x7772, RZ ;  /* 0x00007772120b7816 */ /* 0x000fc400000000ff */
[----:B------:R-:W-:Y:S02]  /*395f0*/  PRMT R3, R18, 0x7773, RZ ;  /* 0x0000777312037816 */ /* 0x000fe400000000ff */
[----:B------:R-:W5:Y:S01]  /*39600*/  LDC R20, c[0x0][0x228] ;  /* 0x00008a00ff147b82 */ /* 0x000f620000000800 */
[----:B------:R-:W-:Y:S02]  /*39610*/  SHF.R.S32.HI R12, RZ, 0x1f, R61 ;  /* 0x0000001fff0c7819 */ /* 0x000fe4000001143d */
[----:B---3--:R-:W-:Y:S01]  /*39620*/  IADD3 R6, P6, R61, R48, RZ ;  /* 0x000000303d067210 */ /* 0x008fe20007fde0ff */
[----:B------:R3:W-:Y:S01]  /*39630*/  @P3 STG.E.U8 desc[UR60][R8.64], R11 ;  /* 0x0000000b08003986 */ /* 0x0007e2000c10113c */
[----:B------:R-:W-:-:S03]  /*39640*/  PRMT R17, R30, 0x7770, RZ ;  /* 0x000077701e117816 */ /* 0x000fc600000000ff */
[----:B------:R0:W-:Y:S01]  /*39650*/  @P5 STG.E.U8 desc[UR60][R4.64], R3 ;  /* 0x0000000304005986 */ /* 0x0001e2000c10113c */
[----:B------:R-:W-:Y:S01]  /*39660*/  IMAD.X R7, R12, 0x1, R49, P6 ;  /* 0x000000010c077824 */ /* 0x000fe200030e0631 */
[----:B--2---:R-:W-:Y:S01]  /*39670*/  ISETP.LT.AND P5, PT, R157, R10, !P2 ;  /* 0x0000000a9d00720c */ /* 0x004fe200057a1270 */
[----:B------:R-:W-:Y:S01]  /*39680*/  VIADD R10, R160, 0x16 ;  /* 0x00000016a00a7836 */ /* 0x000fe20000000000 */
[----:B----4-:R-:W-:Y:S01]  /*39690*/  ISETP.LT.AND P3, PT, R159, R16, !P2 ;  /* 0x000000109f00720c */ /* 0x010fe20005761270 */
[----:B------:R-:W2:Y:S01]  /*396a0*/  LDC R18, c[0x0][0x228] ;  /* 0x00008a00ff127b82 */ /* 0x000ea20000000800 */
[----:B---3--:R-:W-:Y:S01]  /*396b0*/  IADD3 R8, P6, R61, R50, RZ ;  /* 0x000000323d087210 */ /* 0x008fe20007fde0ff */
[----:B------:R3:W-:Y:S01]  /*396c0*/  @P4 STG.E.U8 desc[UR60][R6.64], R17 ;  /* 0x0000001106004986 */ /* 0x0007e2000c10113c */
[----:B0-----:R-:W-:Y:S02]  /*396d0*/  ISETP.LT.AND P2, PT, R153, R14, !P2 ;  /* 0x0000000e9900720c */ /* 0x001fe40005741270 */
[----:B------:R-:W-:-:S03]  /*396e0*/  ISETP.GE.AND P4, PT, R10, R35, PT ;  /* 0x000000230a00720c */ /* 0x000fc60003f86270 */
[----:B------:R-:W0:Y:S01]  /*396f0*/  LDC R16, c[0x0][0x228] ;  /* 0x00008a00ff107b82 */ /* 0x000e220000000800 */
[----:B------:R-:W-:Y:S01]  /*39700*/  IMAD.X R9, R12, 0x1, R51, P6 ;  /* 0x000000010c097824 */ /* 0x000fe200030e0633 */
[----:B------:R-:W-:Y:S02]  /*39710*/  IADD3 R10, P6, R61, R34, RZ ;  /* 0x000000223d0a7210 */ /* 0x000fe40007fde0ff */
[----:B------:R-:W-:-:S04]  /*39720*/  PRMT R15, R30, 0x7771, RZ ;  /* 0x000077711e0f7816 */ /* 0x000fc800000000ff */
[----:B------:R-:W4:Y:S01]  /*39730*/  LDC R14, c[0x0][0x228] ;  /* 0x00008a00ff0e7b82 */ /* 0x000f220000000800 */
[----:B------:R-:W-:Y:S01]  /*39740*/  IMAD.X R11, R12, 0x1, R53, P6 ;  /* 0x000000010c0b7824 */ /* 0x000fe200030e0635 */
[C---:B------:R-:W-:Y:S01]  /*39750*/  IADD3 R4, P6, R61.reuse, R52, RZ ;  /* 0x000000343d047210 */ /* 0x040fe20007fde0ff */
[----:B------:R-:W-:Y:S01]  /*39760*/  IMAD.IADD R61, R61, 0x1, R2 ;  /* 0x000000013d3d7824 */ /* 0x000fe200078e0202 */
[----:B------:R1:W-:Y:S01]  /*39770*/  @P3 STG.E.U8 desc[UR60][R8.64], R15 ;  /* 0x0000000f08003986 */ /* 0x0003e2000c10113c */
[----:B-----5:R-:W-:Y:S02]  /*39780*/  ISETP.LT.AND P3, PT, R155, R20, !P4 ;  /* 0x000000149b00720c */ /* 0x020fe40006761270 */
[----:B------:R-:W-:Y:S01]  /*39790*/  PRMT R13, R30, 0x7772, RZ ;  /* 0x000077721e0d7816 */ /* 0x000fe200000000ff */
[----:B---3--:R-:W3:Y:S01]  /*397a0*/  LDC R17, c[0x0][0x228] ;  /* 0x00008a00ff117b82 */ /* 0x008ee20000000800 */
[----:B------:R-:W-:Y:S01]  /*397b0*/  IMAD.X R5, R12, 0x1, R32, P6 ;  /* 0x000000010c057824 */ /* 0x000fe200030e0620 */
[----:B------:R-:W-:-:S02]  /*397c0*/  SHF.R.S32.HI R12, RZ, 0x1f, R61 ;  /* 0x0000001fff0c7819 */ /* 0x000fc4000001143d */
[----:B------:R-:W-:Y:S02]  /*397d0*/  IADD3 R6, P6, R61, R48, RZ ;  /* 0x000000303d067210 */ /* 0x000fe40007fde0ff */
[----:B------:R-:W-:Y:S01]  /*397e0*/  PRMT R3, R30, 0x7773, RZ ;  /* 0x000077731e037816 */ /* 0x000fe200000000ff */
[----:B-1----:R-:W-:Y:S01]  /*397f0*/  VIADD R8, R160, 0x17 ;  /* 0x00000017a0087836 */ /* 0x002fe20000000000 */
[----:B------:R1:W-:Y:S01]  /*39800*/  @P5 STG.E.U8 desc[UR60][R10.64], R13 ;  /* 0x0000000d0a005986 */ /* 0x0003e2000c10113c */
[----:B------:R-:W-:Y:S01]  /*39810*/  IMAD.X R7, R12, 0x1, R49, P6 ;  /* 0x000000010c077824 */ /* 0x000fe200030e0631 */
[----:B------:R-:W-:Y:S01]  /*39820*/  PRMT R15, R31, 0x7770, RZ ;  /* 0x000077701f0f7816 */ /* 0x000fe200000000ff */
[----:B------:R-:W5:Y:S01]  /*39830*/  LDC R20, c[0x0][0x228] ;  /* 0x00008a00ff147b82 */ /* 0x000f620000000800 */
[----:B------:R2:W-:Y:S01]  /*39840*/  @P2 STG.E.U8 desc[UR60][R4.64], R3 ;  /* 0x0000000304002986 */ /* 0x0005e2000c10113c */
[----:B------:R-:W-:Y:S02]  /*39850*/  ISETP.GE.AND P2, PT, R8, R33, PT ;  /* 0x000000210800720c */ /* 0x000fe40003f46270 */
[----:B------:R-:W-:-:S02]  /*39860*/  IADD3 R8, P6, R61, R50, RZ ;  /* 0x000000323d087210 */ /* 0x000fc40007fde0ff */
[----:B-1----:R-:W-:Y:S02]  /*39870*/  PRMT R13, R19, 0x7770, RZ ;  /* 0x00007770130d7816 */ /* 0x002fe400000000ff */
[----:B------:R-:W1:Y:S01]  /*39880*/  LDC R10, c[0x0][0x228] ;  /* 0x00008a00ff0a7b82 */ /* 0x000e620000000800 */
[----:B0-----:R-:W-:Y:S02]  /*39890*/  ISETP.LT.AND P5, PT, R159, R16, !P4 ;  /* 0x000000109f00720c */ /* 0x001fe400067a1270 */
[----:B------:R0:W-:Y:S01]  /*398a0*/  @P3 STG.E.U8 desc[UR60][R6.64], R13 ;  /* 0x0000000d06003986 */ /* 0x0001e2000c10113c */
[----:B----4-:R-:W-:Y:S01]  /*398b0*/  ISETP.LT.AND P3, PT, R157, R14, !P4 ;  /* 0x0000000e9d00720c */ /* 0x010fe20006761270 */
[----:B------:R-:W-:-:S03]  /*398c0*/  IMAD.X R9, R12, 0x1, R51, P6 ;  /* 0x000000010c097824 */ /* 0x000fc600030e0633 */
[----:B------:R-:W4:Y:S01]  /*398d0*/  LDC R14, c[0x0][0x228] ;  /* 0x00008a00ff0e7b82 */ /* 0x000f220000000800 */
[----:B--2---:R-:W-:Y:S02]  /*398e0*/  IADD3 R4, P6, R61, R34, RZ ;  /* 0x000000223d047210 */ /* 0x004fe40007fde0ff */
[C---:B------:R-:W-:Y:S02]  /*398f0*/  PRMT R11, R19.reuse, 0x7771, RZ ;  /* 0x00007771130b7816 */ /* 0x040fe400000000ff */
[----:B------:R-:W-:Y:S01]  /*39900*/  PRMT R3, R19, 0x7772, RZ ;  /* 0x0000777213037816 */ /* 0x000fe200000000ff */
[C---:B------:R-:W-:Y:S01]  /*39910*/  IMAD.X R5, R12.reuse, 0x1, R53, P6 ;  /* 0x000000010c057824 */ /* 0x040fe200030e0635 */
[C---:B0-----:R-:W-:Y:S01]  /*39920*/  IADD3 R6, P6, R61.reuse, R52, RZ ;  /* 0x000000343d067210 */ /* 0x041fe20007fde0ff */
[----:B------:R-:W-:Y:S01]  /*39930*/  IMAD.IADD R61, R61, 0x1, R2 ;  /* 0x000000013d3d7824 */ /* 0x000fe200078e0202 */
[----:B---3--:R-:W-:Y:S01]  /*39940*/  ISETP.LT.AND P4, PT, R153, R17, !P4 ;  /* 0x000000119900720c */ /* 0x008fe20006781270 */
[----:B------:R0:W-:Y:S01]  /*39950*/  @P5 STG.E.U8 desc[UR60][R8.64], R11 ;  /* 0x0000000b08005986 */ /* 0x0001e2000c10113c */
[----:B------:R-:W-:Y:S01]  /*39960*/  ISETP.LT.AND P5, PT, R155, R18, !P2 ;  /* 0x000000129b00720c */ /* 0x000fe200057a1270 */
[----:B------:R-:W-:Y:S01]  /*39970*/  IMAD.X R7, R12, 0x1, R32, P6 ;  /* 0x000000010c077824 */ /* 0x000fe200030e0620 */
[----:B------:R-:W-:Y:S01]  /*39980*/  SHF.R.S32.HI R12, RZ, 0x1f, R61 ;  /* 0x0000001fff0c7819 */ /* 0x000fe2000001143d */
[----:B------:R2:W-:Y:S01]  /*39990*/  @P3 STG.E.U8 desc[UR60][R4.64], R3 ;  /* 0x0000000304003986 */ /* 0x0005e2000c10113c */
[----:B------:R-:W3:Y:S01]  /*399a0*/  LDC R16, c[0x0][0x228] ;  /* 0x00008a00ff107b82 */ /* 0x000ee20000000800 */
[----:B------:R-:W-:-:S02]  /*399b0*/  PRMT R19, R19, 0x7773, RZ ;  /* 0x0000777313137816 */ /* 0x000fc400000000ff */
[----:B0-----:R-:W-:-:S05]  /*399c0*/  IADD3 R8, P3, R61, R48, RZ ;  /* 0x000000303d087210 */ /* 0x001fca0007f7e0ff */
[----:B------:R-:W0:Y:S01]  /*399d0*/  LDC R17, c[0x0][0x228] ;  /* 0x00008a00ff117b82 */ /* 0x000e220000000800 */
[----:B-1----:R-:W-:Y:S01]  /*399e0*/  ISETP.LT.AND P6, PT, R159, R10, !P2 ;  /* 0x0000000a9f00720c */ /* 0x002fe200057c1270 */
[----:B------:R-:W-:Y:S02]  /*399f0*/  VIADD R10, R160, 0x1a ;  /* 0x0000001aa00a7836 */ /* 0x000fe40000000000 */
[C---:B------:R-:W-:Y:S01]  /*39a00*/  IMAD.X R9, R12.reuse, 0x1, R49, P3 ;  /* 0x000000010c097824 */ /* 0x040fe200018e0631 */
[----:B--2---:R-:W-:Y:S01]  /*39a10*/  IADD3 R4, P3, R61, R50, RZ ;  /* 0x000000323d047210 */ /* 0x004fe20007f7e0ff */
[----:B------:R-:W-:Y:S01]  /*39a20*/  @P4 STG.E.U8 desc[UR60][R6.64], R19 ;  /* 0x0000001306004986 */ /* 0x000fe2000c10113c */
[----:B----4-:R-:W-:Y:S01]  /*39a30*/  ISETP.LT.AND P4, PT, R157, R14, !P2 ;  /* 0x0000000e9d00720c */ /* 0x010fe20005781270 */
[----:B------:R-:W1:Y:S02]  /*39a40*/  LDC R18, c[0x0][0x228] ;  /* 0x00008a00ff127b82 */ /* 0x000e640000000800 */
[----:B------:R-:W-:Y:S01]  /*39a50*/  IMAD.X R5, R12, 0x1, R51, P3 ;  /* 0x000000010c057824 */ /* 0x000fe200018e0633 */
[----:B------:R2:W-:Y:S01]  /*39a60*/  @P5 STG.E.U8 desc[UR60][R8.64], R15 ;  /* 0x0000000f08005986 */ /* 0x0005e2000c10113c */
[----:B------:R-:W-:-:S02]  /*39a70*/  ISETP.GE.AND P3, PT, R10, R41, PT ;  /* 0x000000290a00720c */ /* 0x000fc40003f66270 */
[----:B------:R-:W-:Y:S02]  /*39a80*/  IADD3 R10, P5, R61, R34, RZ ;  /* 0x000000223d0a7210 */ /* 0x000fe40007fbe0ff */
[C---:B------:R-:W-:Y:S01]  /*39a90*/  PRMT R13, R31.reuse, 0x7771, RZ ;  /* 0x000077711f0d7816 */ /* 0x040fe200000000ff */
[----:B------:R-:W4:Y:S01]  /*39aa0*/  LDC R14, c[0x0][0x228] ;  /* 0x00008a00ff0e7b82 */ /* 0x000f220000000800 */
[----:B------:R-:W-:Y:S01]  /*39ab0*/  PRMT R3, R31, 0x7772, RZ ;  /* 0x000077721f037816 */ /* 0x000fe200000000ff */
[----:B------:R-:W-:Y:S02]  /*39ac0*/  IMAD.X R11, R12, 0x1, R53, P5 ;  /* 0x000000010c0b7824 */ /* 0x000fe400028e0635 */
[----:B------:R5:W-:Y:S01]  /*39ad0*/  @P6 STG.E.U8 desc[UR60][R4.64], R13 ;  /* 0x0000000d04006986 */ /* 0x000be2000c10113c */
[----:B---3--:R-:W-:-:S03]  /*39ae0*/  ISETP.LT.AND P2, PT, R153, R16, !P2 ;  /* 0x000000109900720c */ /* 0x008fc60005741270 */
[----:B------:R3:W-:Y:S01]  /*39af0*/  @P4 STG.E.U8 desc[UR60][R10.64], R3 ;  /* 0x000000030a004986 */ /* 0x0007e2000c10113c */
[C---:B--2---:R-:W-:Y:S01]  /*39b00*/  IADD3 R8, P4, R61.reuse, R52, RZ ;  /* 0x000000343d087210 */ /* 0x044fe20007f9e0ff */
[----:B------:R-:W-:Y:S01]  /*39b10*/  IMAD.IADD R61, R61, 0x1, R2 ;  /* 0x000000013d3d7824 */ /* 0x000fe200078e0202 */
[----:B0-----:R-:W-:Y:S01]  /*39b20*/  ISETP.LT.AND P5, PT, R155, R17, !P1 ;  /* 0x000000119b00720c */ /* 0x001fe20004fa1270 */
[----:B------:R-:W0:Y:S02]  /*39b30*/  LDS.128 R4, [R0] ;  /* 0x0000000000047984 */ /* 0x000e240000000c00 */
[----:B------:R-:W-:Y:S01]  /*39b40*/  IMAD.X R9, R12, 0x1, R32, P4 ;  /* 0x000000010c097824 */ /* 0x000fe200020e0620 */
[----:B------:R-:W-:Y:S02]  /*39b50*/  SHF.R.S32.HI R16, RZ, 0x1f, R61 ;  /* 0x0000001fff107819 */ /* 0x000fe4000001143d */
[----:B------:R-:W-:Y:S02]  /*39b60*/  IADD3 R12, P4, R61, R48, RZ ;  /* 0x000000303d0c7210 */ /* 0x000fe40007f9e0ff */
[----:B-1----:R-:W-:-:S02]  /*39b70*/  ISETP.LT.AND P6, PT, R159, R18, !P1 ;  /* 0x000000129f00720c */ /* 0x002fc40004fc1270 */
[----:B------:R-:W1:Y:S01]  /*39b80*/  LDC R18, c[0x0][0x228] ;  /* 0x00008a00ff127b82 */ /* 0x000e620000000800 */
[----:B------:R-:W-:Y:S01]  /*39b90*/  PRMT R31, R31, 0x7773, RZ ;  /* 0x000077731f1f7816 */ /* 0x000fe200000000ff */
[----:B-----5:R-:W-:Y:S01]  /*39ba0*/  IMAD.X R13, R16, 0x1, R49, P4 ;  /* 0x00000001100d7824 */ /* 0x020fe200020e0631 */
[----:B------:R-:W-:Y:S02]  /*39bb0*/  PRMT R19, R24, 0x7770, RZ ;  /* 0x0000777018137816 */ /* 0x000fe400000000ff */
[----:B---3--:R-:W-:Y:S01]  /*39bc0*/  IADD3 R10, P4, R61, R50, RZ ;  /* 0x000000323d0a7210 */ /* 0x008fe20007f9e0ff */
[----:B------:R2:W-:Y:S04]  /*39bd0*/  @P2 STG.E.U8 desc[UR60][R8.64], R31 ;  /* 0x0000001f08002986 */ /* 0x0005e8000c10113c */
[----:B------:R-:W-:Y:S01]  /*39be0*/  @P5 STG.E.U8 desc[UR60][R12.64], R19 ;  /* 0x000000130c005986 */ /* 0x000fe2000c10113c */
[----:B----4-:R-:W-:Y:S01]  /*39bf0*/  ISETP.LT.AND P5, PT, R157, R14, !P1 ;  /* 0x0000000e9d00720c */ /* 0x010fe20004fa1270 */
[----:B------:R-:W-:Y:S01]  /*39c00*/  IMAD.X R11, R16, 0x1, R51, P4 ;  /* 0x00000001100b7824 */ /* 0x000fe200020e0633 */
[----:B------:R-:W-:-:S02]  /*39c10*/  IADD3 R14, P4, R61, R34, RZ ;  /* 0x000000223d0e7210 */ /* 0x000fc40007f9e0ff */
[----:B------:R-:W-:Y:S02]  /*39c20*/  ISETP.LT.AND P1, PT, R153, R20, !P1 ;  /* 0x000000149900720c */ /* 0x000fe40004f21270 */
[----:B------:R-:W3:Y:S01]  /*39c30*/  LDC R20, c[0x0][0x228] ;  /* 0x00008a00ff147b82 */ /* 0x000ee20000000800 */
[----:B------:R-:W-:Y:S01]  /*39c40*/  PRMT R3, R24, 0x7771, RZ ;  /* 0x0000777118037816 */ /* 0x000fe200000000ff */
[----:B------:R-:W-:Y:S01]  /*39c50*/  IMAD.X R15, R16, 0x1, R53, P4 ;  /* 0x00000001100f7824 */ /* 0x000fe200020e0635 */
[----:B------:R-:W-:-:S03]  /*39c60*/  PRMT R17, R24, 0x7772, RZ ;  /* 0x0000777218117816 */ /* 0x000fc600000000ff */
[----:B------:R4:W-:Y:S04]  /*39c70*/  @P6 STG.E.U8 desc[UR60][R10.64], R3 ;  /* 0x000000030a006986 */ /* 0x0009e8000c10113c */
[----:B------:R5:W-:Y:S01]  /*39c80*/  @P5 STG.E.U8 desc[UR60][R14.64], R17 ;  /* 0x000000110e005986 */ /* 0x000be2000c10113c */
[C---:B--2---:R-:W-:Y:S01]  /*39c90*/  IADD3 R8, P5, R61.reuse, R52, RZ ;  /* 0x000000343d087210 */ /* 0x044fe20007fbe0ff */
[----:B------:R-:W-:Y:S01]  /*39ca0*/  IMAD.IADD R61, R61, 0x1, R2 ;  /* 0x000000013d3d7824 */ /* 0x000fe200078e0202 */
[----:B-1----:R-:W-:Y:S01]  /*39cb0*/  ISETP.LT.AND P4, PT, R155, R18, !P0 ;  /* 0x000000129b00720c */ /* 0x002fe20004781270 */
[----:B------:R-:W-:Y:S01]  /*39cc0*/  VIADD R22, R160, 0x1b ;  /* 0x0000001ba0167836 */ /* 0x000fe20000000000 */
[----:B------:R-:W-:Y:S01]  /*39cd0*/  ISETP.LT.AND P6, PT, R159, R21, !P0 ;  /* 0x000000159f00720c */ /* 0x000fe200047c1270 */
[----:B------:R-:W-:Y:S01]  /*39ce0*/  IMAD.X R9, R16, 0x1, R32, P5 ;  /* 0x0000000110097824 */ /* 0x000fe200028e0620 */
[----:B------:R-:W-:Y:S01]  /*39cf0*/  SHF.R.S32.HI R0, RZ, 0x1f, R61 ;  /* 0x0000001fff007819 */ /* 0x000fe2000001143d */
[----:B----4-:R-:W-:Y:S01]  /*39d00*/  VIADD R10, R160, 0x1c ;  /* 0x0000001ca00a7836 */ /* 0x010fe20000000000 */
[----:B------:R-:W-:Y:S01]  /*39d10*/  IADD3 R12, P5, R61, R48, RZ ;  /* 0x000000303d0c7210 */ /* 0x000fe20007fbe0ff */
[----:B------:R-:W1:Y:S01]  /*39d20*/  LDC R18, c[0x0][0x228] ;  /* 0x00008a00ff127b82 */ /* 0x000e620000000800 */
[----:B------:R-:W-:-:S02]  /*39d30*/  PRMT R3, R24, 0x7773, RZ ;  /* 0x0000777318037816 */ /* 0x000fc400000000ff */
[----:B------:R-:W-:Y:S01]  /*39d40*/  ISETP.GE.AND P2, PT, R22, R37, PT ;  /* 0x000000251600720c */ /* 0x000fe20003f46270 */
[----:B------:R-:W-:Y:S01]  /*39d50*/  IMAD.X R13, R0, 0x1, R49, P5 ;  /* 0x00000001000d7824 */ /* 0x000fe200028e0631 */
[----:B0-----:R-:W-:-:S03]  /*39d60*/  PRMT R21, R4, 0x7770, RZ ;  /* 0x0000777004157816 */ /* 0x001fc600000000ff */
[----:B------:R-:W0:Y:S01]  /*39d70*/  LDC R22, c[0x0][0x228] ;  /* 0x00008a00ff167b82 */ /* 0x000e220000000800 */
[----:B------:R2:W-:Y:S01]  /*39d80*/  @P1 STG.E.U8 desc[UR60][R8.64], R3 ;  /* 0x0000000308001986 */ /* 0x0005e2000c10113c */
[----:B------:R-:W-:Y:S02]  /*39d90*/  ISETP.GE.AND P1, PT, R10, R39, PT ;  /* 0x000000270a00720c */ /* 0x000fe40003f26270 */
[----:B------:R-:W-:Y:S01]  /*39da0*/  IADD3 R10, P5, R61, R50, RZ ;  /* 0x000000323d0a7210 */ /* 0x000fe20007fbe0ff */
[----:B------:R4:W-:Y:S01]  /*39db0*/  @P4 STG.E.U8 desc[UR60][R12.64], R21 ;  /* 0x000000150c004986 */ /* 0x0009e2000c10113c */
[----:B---3--:R-:W-:Y:S02]  /*39dc0*/  ISETP.LT.AND P4, PT, R157, R20, !P0 ;  /* 0x000000149d00720c */ /* 0x008fe40004781270 */
[----:B------:R-:W3:Y:S01]  /*39dd0*/  LDC R16, c[0x0][0x228] ;  /* 0x00008a00ff107b82 */ /* 0x000ee20000000800 */
[----:B------:R-:W-:Y:S01]  /*39de0*/  IMAD.X R11, R0, 0x1, R51, P5 ;  /* 0x00000001000b7824 */ /* 0x000fe200028e0633 */
[----:B-----5:R-:W-:-:S02]  /*39df0*/  IADD3 R14, P5, R61, R34, RZ ;  /* 0x000000223d0e7210 */ /* 0x020fc40007fbe0ff */
[C---:B------:R-:W-:Y:S02]  /*39e00*/  PRMT R19, R4.reuse, 0x7771, RZ ;  /* 0x0000777104137816 */ /* 0x040fe400000000ff */
[----:B------:R-:W-:Y:S01]  /*39e10*/  PRMT R17, R4, 0x7772, RZ ;  /* 0x0000777204117816 */ /* 0x000fe200000000ff */
[C---:B------:R-:W-:Y:S01]  /*39e20*/  IMAD.X R15, R0.reuse, 0x1, R53, P5 ;  /* 0x00000001000f7824 */ /* 0x040fe200028e0635 */
[----:B------:R-:W5:Y:S01]  /*39e30*/  LDC R20, c[0x0][0x228] ;  /* 0x00008a00ff147b82 */ /* 0x000f620000000800 */
[----:B------:R1:W-:Y:S04]  /*39e40*/  @P6 STG.E.U8 desc[UR60][R10.64], R19 ;  /* 0x000000130a006986 */ /* 0x0003e8000c10113c */
[----:B------:R3:W-:Y:S01]  /*39e50*/  @P4 STG.E.U8 desc[UR60][R14.64], R17 ;  /* 0x000000110e004986 */ /* 0x0007e2000c10113c */
[C---:B--2---:R-:W-:Y:S01]  /*39e60*/  IADD3 R8, P4, R61.reuse, R52, RZ ;  /* 0x000000343d087210 */ /* 0x044fe20007f9e0ff */
[----:B------:R-:W-:Y:S01]  /*39e70*/  IMAD.IADD R61, R61, 0x1, R2 ;  /* 0x000000013d3d7824 */ /* 0x000fe200078e0202 */
[----:B0-----:R-:W-:Y:S01]  /*39e80*/  ISETP.LT.AND P0, PT, R153, R22, !P0 ;  /* 0x000000169900720c */ /* 0x001fe20004701270 */
[----:B----4-:R-:W0:Y:S01]  /*39e90*/  LDC R21, c[0x0][0x228] ;  /* 0x00008a00ff157b82 */ /* 0x010e220000000800 */
[----:B-1----:R-:W-:Y:S01]  /*39ea0*/  ISETP.LT.AND P5, PT, R155, R18, !P3 ;  /* 0x000000129b00720c */ /* 0x002fe20005fa1270 */
[----:B------:R-:W-:Y:S01]  /*39eb0*/  IMAD.X R9, R0, 0x1, R32, P4 ;  /* 0x0000000100097824 */ /* 0x000fe200020e0620 */
[----:B------:R-:W-:-:S02]  /*39ec0*/  SHF.R.S32.HI R0, RZ, 0x1f, R61 ;  /* 0x0000001fff007819 */ /* 0x000fc4000001143d */
[----:B------:R-:W-:Y:S02]  /*39ed0*/  IADD3 R12, P4, R61, R48, RZ ;  /* 0x000000303d0c7210 */ /* 0x000fe40007f9e0ff */
[----:B------:R-:W-:Y:S01]  /*39ee0*/  PRMT R3, R4, 0x7773, RZ ;  /* 0x0000777304037816 */ /* 0x000fe200000000ff */
[----:B------:R-:W1:Y:S01]  /*39ef0*/  LDC R18, c[0x0][0x228] ;  /* 0x00008a00ff127b82 */ /* 0x000e620000000800 */
[----:B------:R-:W-:Y:S01]  /*39f00*/  PRMT R19, R25, 0x7770, RZ ;  /* 0x0000777019137816 */ /* 0x000fe200000000ff */
[----:B------:R-:W-:Y:S01]  /*39f10*/  IMAD.X R13, R0, 0x1, R49, P4 ;  /* 0x00000001000d7824 */ /* 0x000fe200020e0631 */
[----:B------:R-:W-:Y:S01]  /*39f20*/  IADD3 R10, P4, R61, R50, RZ ;  /* 0x000000323d0a7210 */ /* 0x000fe20007f9e0ff */
[----:B------:R2:W-:Y:S01]  /*39f30*/  @P0 STG.E.U8 desc[UR60][R8.64], R3 ;  /* 0x0000000308000986 */ /* 0x0005e2000c10113c */
[----:B------:R-:W-:Y:S01]  /*39f40*/  ISETP.LT.AND P6, PT, R159, R23, !P3 ;  /* 0x000000179f00720c */ /* 0x000fe20005fc1270 */
[----:B------:R-:W-:Y:S02]  /*39f50*/  VIADD R4, R160, 0x1d ;  /* 0x0000001da0047836 */ /* 0x000fe40000000000 */
[----:B------:R4:W-:Y:S01]  /*39f60*/  @P5 STG.E.U8 desc[UR60][R12.64], R19 ;  /* 0x000000130c005986 */ /* 0x0009e2000c10113c */
[----:B---3--:R-:W-:Y:S01]  /*39f70*/  ISETP.LT.AND P5, PT, R157, R16, !P3 ;  /* 0x000000109d00720c */ /* 0x008fe20005fa1270 */
[----:B------:R-:W-:Y:S01]  /*39f80*/  IMAD.X R11, R0, 0x1, R51, P4 ;  /* 0x00000001000b7824 */ /* 0x000fe200020e0633 */
[----:B------:R-:W-:Y:S01]  /*39f90*/  IADD3 R14, P4, R61, R34, RZ ;  /* 0x000000223d0e7210 */ /* 0x000fe20007f9e0ff */
[----:B------:R-:W3:Y:S01]  /*39fa0*/  LDC R16, c[0x0][0x228] ;  /* 0x00008a00ff107b82 */ /* 0x000ee20000000800 */
[----:B------:R-:W-:-:S02]  /*39fb0*/  ISETP.GE.AND P0, PT, R4, R47, PT ;  /* 0x0000002f0400720c */ /* 0x000fc40003f06270 */
[C---:B------:R-:W-:Y:S01]  /*39fc0*/  PRMT R17, R25.reuse, 0x7771, RZ ;  /* 0x0000777119117816 */ /* 0x040fe200000000ff */
[----:B------:R-:W-:Y:S01]  /*39fd0*/  IMAD.X R15, R0, 0x1, R53, P4 ;  /* 0x00000001000f7824 */ /* 0x000fe200020e0635 */
[----:B--2---:R-:W-:-:S03]  /*39fe0*/  PRMT R3, R25, 0x7772, RZ ;  /* 0x0000777219037816 */ /* 0x004fc600000000ff */
[----:B------:R-:W2:Y:S01]  /*39ff0*/  LDC R4, c[0x0][0x228] ;  /* 0x00008a00ff047b82 */ /* 0x000ea20000000800 */
[----:B------:R4:W-:Y:S01]  /*3a000*/  @P6 STG.E.U8 desc[UR60][R10.64], R17 ;  /* 0x000000110a006986 */ /* 0x0009e2000c10113c */
[----:B-----5:R-:W-:-:S03]  /*3a010*/  ISETP.LT.AND P3, PT, R153, R20, !P3 ;  /* 0x000000149900720c */ /* 0x020fc60005f61270 */
[----:B------:R5:W-:Y:S01]  /*3a020*/  @P5 STG.E.U8 desc[UR60][R14.64], R3 ;  /* 0x000000030e005986 */ /* 0x000be2000c10113c */
[C---:B------:R-:W-:Y:S01]  /*3a030*/  IADD3 R8, P5, R61.reuse, R52, RZ ;  /* 0x000000343d087210 */ /* 0x040fe20007fbe0ff */
[----:B------:R-:W-:Y:S01]  /*3a040*/  IMAD.IADD R61, R61, 0x1, R2 ;  /* 0x000000013d3d7824 */ /* 0x000fe200078e0202 */
[----:B-1----:R-:W-:Y:S01]  /*3a050*/  ISETP.LT.AND P4, PT, R155, R18, !P2 ;  /* 0x000000129b00720c */ /* 0x002fe20005781270 */
[----:B------:R-:W1:Y:S02]  /*3a060*/  LDC R20, c[0x0][0x228] ;  /* 0x00008a00ff147b82 */ /* 0x000e640000000800 */
[----:B------:R-:W-:Y:S01]  /*3a070*/  IMAD.X R9, R0, 0x1, R32, P5 ;  /* 0x0000000100097824 */ /* 0x000fe200028e0620 */
[----:B------:R-:W-:Y:S02]  /*3a080*/  SHF.R.S32.HI R0, RZ, 0x1f, R61 ;  /* 0x0000001fff007819 */ /* 0x000fe4000001143d */
[----:B----4-:R-:W-:Y:S01]  /*3a090*/  IADD3 R12, P5, R61, R48, RZ ;  /* 0x000000303d0c7210 */ /* 0x010fe20007fbe0ff */
[----:B------:R-:W-:Y:S01]  /*3a0a0*/  VIADD R10, R160, 0x1e ;  /* 0x0000001ea00a7836 */ /* 0x000fe20000000000 */
[----:B------:R-:W-:Y:S01]  /*3a0b0*/  PRMT R25, R25, 0x7773, RZ ;  /* 0x0000777319197816 */ /* 0x000fe200000000ff */
[----:B------:R-:W4:Y:S01]  /*3a0c0*/  LDC R18, c[0x0][0x228] ;  /* 0x00008a00ff127b82 */ /* 0x000f220000000800 */
[----:B------:R-:W-:Y:S01]  /*3a0d0*/  PRMT R19, R5, 0x7770, RZ ;  /* 0x0000777005137816 */ /* 0x000fe200000000ff */
[----:B------:R-:W-:-:S02]  /*3a0e0*/  IMAD.X R13, R0, 0x1, R49, P5 ;  /* 0x00000001000d7824 */ /* 0x000fc400028e0631 */
[----:B------:R4:W-:Y:S01]  /*3a0f0*/  @P3 STG.E.U8 desc[UR60][R8.64], R25 ;  /* 0x0000001908003986 */ /* 0x0009e2000c10113c */
[----:B------:R-:W-:Y:S02]  /*3a100*/  ISETP.GE.AND P3, PT, R10, R43, PT ;  /* 0x0000002b0a00720c */ /* 0x000fe40003f66270 */
[----:B------:R-:W-:Y:S01]  /*3a110*/  IADD3 R10, P5, R61, R50, RZ ;  /* 0x000000323d0a7210 */ /* 0x000fe20007fbe0ff */
[----:B------:R1:W-:Y:S01]  /*3a120*/  @P4 STG.E.U8 desc[UR60][R12.64], R19 ;  /* 0x000000130c004986 */ /* 0x0003e2000c10113c */
[----:B0-----:R-:W-:Y:S01]  /*3a130*/  ISETP.LT.AND P6, PT, R159, R21, !P2 ;  /* 0x000000159f00720c */ /* 0x001fe200057c1270 */
[----:B------:R-:W0:Y:S01]  /*3a140*/  LDC R22, c[0x0][0x228] ;  /* 0x00008a00ff167b82 */ /* 0x000e220000000800 */
[----:B--2---:R-:W-:Y:S01]  /*3a150*/  ISETP.LT.AND P4, PT, R157, R4, !P2 ;  /* 0x000000049d00720c */ /* 0x004fe20005781270 */
[----:B------:R-:W-:Y:S01]  /*3a160*/  IMAD.X R11, R0, 0x1, R51, P5 ;  /* 0x00000001000b7824 */ /* 0x000fe200028e0633 */
[----:B-----5:R-:W-:Y:S02]  /*3a170*/  IADD3 R14, P5, R61, R34, RZ ;  /* 0x000000223d0e7210 */ /* 0x020fe40007fbe0ff */
[----:B---3--:R-:W-:-:S02]  /*3a180*/  ISETP.LT.AND P2, PT, R153, R16, !P2 ;  /* 0x000000109900720c */ /* 0x008fc40005741270 */
[C---:B------:R-:W-:Y:S01]  /*3a190*/  PRMT R17, R5.reuse, 0x7771, RZ ;  /* 0x0000777105117816 */ /* 0x040fe200000000ff */
[----:B------:R-:W2:Y:S01]  /*3a1a0*/  LDC R16, c[0x0][0x228] ;  /* 0x00008a00ff107b82 */ /* 0x000ea20000000800 */
[----:B------:R-:W-:Y:S01]  /*3a1b0*/  IMAD.X R15, R0, 0x1, R53, P5 ;  /* 0x00000001000f7824 */ /* 0x000fe200028e0635 */
[----:B------:R-:W-:Y:S02]  /*3a1c0*/  PRMT R3, R5, 0x7772, RZ ;  /* 0x0000777205037816 */ /* 0x000fe400000000ff */
[----:B------:R-:W-:Y:S01]  /*3a1d0*/  @P6 STG.E.U8 desc[UR60][R10.64], R17 ;  /* 0x000000110a006986 */ /* 0x000fe2000c10113c */
[----:B----4-:R-:W-:-:S03]  /*3a1e0*/  ISETP.LT.AND P5, PT, R155, R18, !P1 ;  /* 0x000000129b00720c */ /* 0x010fc60004fa1270 */
[----:B------:R3:W-:Y:S01]  /*3a1f0*/  @P4 STG.E.U8 desc[UR60][R14.64], R3 ;  /* 0x000000030e004986 */ /* 0x0007e2000c10113c */
[C---:B------:R-:W-:Y:S01]  /*3a200*/  IADD3 R8, P4, R61.reuse, R52, RZ ;  /* 0x000000343d087210 */ /* 0x040fe20007f9e0ff */
[----:B------:R-:W4:Y:S01]  /*3a210*/  LDC R21, c[0x0][0x228] ;  /* 0x00008a00ff157b82 */ /* 0x000f220000000800 */
[----:B------:R-:W-:Y:S01]  /*3a220*/  IMAD.IADD R61, R61, 0x1, R2 ;  /* 0x000000013d3d7824 */ /* 0x000fe200078e0202 */
[----:B-1----:R-:W-:Y:S02]  /*3a230*/  ISETP.LT.AND P6, PT, R159, R20, !P1 ;  /* 0x000000149f00720c */ /* 0x002fe40004fc1270 */
[----:B------:R-:W-:-:S04]  /*3a240*/  IMAD.X R9, R0, 0x1, R32, P4 ;  /* 0x0000000100097824 */ /* 0x000fc800020e0620 */
[----:B------:R-:W1:Y:S01]  /*3a250*/  LDC R18, c[0x0][0x228] ;  /* 0x00008a00ff127b82 */ /* 0x000e620000000800 */
[----:B------:R-:W-:Y:S02]  /*3a260*/  SHF.R.S32.HI R0, RZ, 0x1f, R61 ;  /* 0x0000001fff007819 */ /* 0x000fe4000001143d */
[----:B------:R-:W-:Y:S02]  /*3a270*/  IADD3 R4, P4, R61, R48, RZ ;  /* 0x000000303d047210 */ /* 0x000fe40007f9e0ff */
[----:B------:R-:W-:-:S03]  /*3a280*/  PRMT R19, R5, 0x7773, RZ ;  /* 0x0000777305137816 */ /* 0x000fc600000000ff */
[----:B------:R-:W5:Y:S01]  /*3a290*/  LDC R20, c[0x0][0x228] ;  /* 0x00008a00ff147b82 */ /* 0x000f620000000800 */
[----:B------:R-:W-:Y:S01]  /*3a2a0*/  IMAD.X R5, R0, 0x1, R49, P4 ;  /* 0x0000000100057824 */ /* 0x000fe200020e0631 */
[----:B---3--:R-:W-:Y:S02]  /*3a2b0*/  PRMT R3, R26, 0x7770, RZ ;  /* 0x000077701a037816 */ /* 0x008fe400000000ff */
[----:B------:R-:W-:Y:S01]  /*3a2c0*/  IADD3 R10, P4, R61, R50, RZ ;  /* 0x000000323d0a7210 */ /* 0x000fe20007f9e0ff */
[----:B------:R-:W-:Y:S01]  /*3a2d0*/  VIADD R12, R160, 0x1f ;  /* 0x0000001fa00c7836 */ /* 0x000fe20000000000 */
[----:B------:R-:W-:Y:S02]  /*3a2e0*/  @P2 STG.E.U8 desc[UR60][R8.64], R19 ;  /* 0x0000001308002986 */ /* 0x000fe4000c10113c */
[----:B------:R-:W3:Y:S01]  /*3a2f0*/  LDC R14, c[0x0][0x228] ;  /* 0x00008a00ff0e7b82 */ /* 0x000ee20000000800 */
[----:B------:R-:W-:Y:S01]  /*3a300*/  IMAD.X R11, R0, 0x1, R51, P4 ;  /* 0x00000001000b7824 */ /* 0x000fe200020e0633 */
[----:B------:R0:W-:Y:S01]  /*3a310*/  @P5 STG.E.U8 desc[UR60][R4.64], R3 ;  /* 0x0000000304005986 */ /* 0x0001e2000c10113c */
[----:B--2---:R-:W-:-:S02]  /*3a320*/  ISETP.LT.AND P5, PT, R157, R16, !P1 ;  /* 0x000000109d00720c */ /* 0x004fc40004fa1270 */
[----:B------:R-:W-:Y:S02]  /*3a330*/  PRMT R17, R26, 0x7771, RZ ;  /* 0x000077711a117816 */ /* 0x000fe400000000ff */
[----:B------:R-:W-:Y:S01]  /*3a340*/  ISETP.GE.AND P2, PT, R12, R45, PT ;  /* 0x0000002d0c00720c */ /* 0x000fe20003f46270 */
[----:B------:R-:W2:Y:S01]  /*3a350*/  LDC R16, c[0x0][0x228] ;  /* 0x00008a00ff107b82 */ /* 0x000ea20000000800 */
[----:B------:R-:W-:Y:S01]  /*3a360*/  IADD3 R12, P4, R61, R34, RZ ;  /* 0x000000223d0c7210 */ /* 0x000fe20007f9e0ff */
[----:B------:R5:W-:Y:S01]  /*3a370*/  @P6 STG.E.U8 desc[UR60][R10.64], R17 ;  /* 0x000000110a006986 */ /* 0x000be2000c10113c */
[----:B----4-:R-:W-:Y:S02]  /*3a380*/  ISETP.LT.AND P1, PT, R153, R21, !P1 ;  /* 0x000000159900720c */ /* 0x010fe40004f21270 */
[C---:B0-----:R-:W-:Y:S01]  /*3a390*/  IADD3 R4, P6, R61.reuse, R52, RZ ;  /* 0x000000343d047210 */ /* 0x041fe20007fde0ff */
[----:B------:R-:W-:Y:S01]  /*3a3a0*/  IMAD.IADD R61, R61, 0x1, R2 ;  /* 0x000000013d3d7824 */ /* 0x000fe200078e0202 */
[----:B------:R-:W-:Y:S01]  /*3a3b0*/  PRMT R15, R26, 0x7772, RZ ;  /* 0x000077721a0f7816 */ /* 0x000fe200000000ff */
[C---:B------:R-:W-:Y:S01]  /*3a3c0*/  IMAD.X R13, R0.reuse, 0x1, R53, P4 ;  /* 0x00000001000d7824 */ /* 0x040fe200020e0635 */
[----:B-1----:R-:W-:Y:S01]  /*3a3d0*/  ISETP.LT.AND P4, PT, R155, R18, !P0 ;  /* 0x000000129b00720c */ /* 0x002fe20004781270 */
[----:B------:R-:W-:Y:S01]  /*3a3e0*/  IMAD.X R5, R0, 0x1, R32, P6 ;  /* 0x0000000100057824 */ /* 0x000fe200030e0620 */
[----:B------:R-:W0:Y:S01]  /*3a3f0*/  LDC R18, c[0x0][0x228] ;  /* 0x00008a00ff127b82 */ /* 0x000e220000000800 */
[----:B------:R-:W-:Y:S01]  /*3a400*/  SHF.R.S32.HI R0, RZ, 0x1f, R61 ;  /* 0x0000001fff007819 */ /* 0x000fe2000001143d */
[----:B------:R1:W-:Y:S01]  /*3a410*/  @P5 STG.E.U8 desc[UR60][R12.64], R15 ;  /* 0x0000000f0c005986 */ /* 0x0003e2000c10113c */
[----:B------:R-:W-:-:S02]  /*3a420*/  IADD3 R8, P6, R61, R48, RZ ;  /* 0x000000303d087210 */ /* 0x000fc40007fde0ff */
[----:B-----5:R-:W-:Y:S02]  /*3a430*/  ISETP.LT.AND P5, PT, R159, R20, !P0 ;  /* 0x000000149f00720c */ /* 0x020fe400047a1270 */
[----:B------:R-:W-:Y:S01]  /*3a440*/  PRMT R3, R26, 0x7773, RZ ;  /* 0x000077731a037816 */ /* 0x000fe200000000ff */
[----:B------:R-:W4:Y:S01]  /*3a450*/  LDC R20, c[0x0][0x228] ;  /* 0x00008a00ff147b82 */ /* 0x000f220000000800 */
[----:B------:R-:W-:Y:S01]  /*3a460*/  IMAD.X R9, R0, 0x1, R49, P6 ;  /* 0x0000000100097824 */ /* 0x000fe200030e0631 */
[----:B------:R-:W-:Y:S02]  /*3a470*/  IADD3 R10, P6, R61, R50, RZ ;  /* 0x000000323d0a7210 */ /* 0x000fe40007fde0ff */
[----:B------:R-:W-:Y:S01]  /*3a480*/  PRMT R19, R6, 0x7770, RZ ;  /* 0x0000777006137816 */ /* 0x000fe200000000ff */
[----:B------:R5:W-:Y:S01]  /*3a490*/  @P1 STG.E.U8 desc[UR60][R4.64], R3 ;  /* 0x0000000304001986 */ /* 0x000be2000c10113c */
[----:B---3--:R-:W-:Y:S01]  /*3a4a0*/  ISETP.LT.AND P1, PT, R157, R14, !P0 ;  /* 0x0000000e9d00720c */ /* 0x008fe20004721270 */
[----:B------:R-:W-:Y:S01]  /*3a4b0*/  IMAD.X R11, R0, 0x1, R51, P6 ;  /* 0x00000001000b7824 */ /* 0x000fe200030e0633 */
[C---:B------:R-:W-:Y:S01]  /*3a4c0*/  PRMT R17, R6.reuse, 0x7771, RZ ;  /* 0x0000777106117816 */ /* 0x040fe200000000ff */
[----:B------:R-:W-:Y:S01]  /*3a4d0*/  @P4 STG.E.U8 desc[UR60][R8.64], R19 ;  /* 0x0000001308004986 */ /* 0x000fe2000c10113c */
[----:B-1----:R-:W-:Y:S01]  /*3a4e0*/  IADD3 R12, P4, R61, R34, RZ ;  /* 0x000000223d0c7210 */ /* 0x002fe20007f9e0ff */
[----:B------:R-:W1:Y:S01]  /*3a4f0*/  LDC R21, c[0x0][0x228] ;  /* 0x00008a00ff157b82 */ /* 0x000e620000000800 */
[----:B--2---:R-:W-:Y:S01]  /*3a500*/  ISETP.LT.AND P0, PT, R153, R16, !P0 ;  /* 0x000000109900720c */ /* 0x004fe20004701270 */
[----:B------:R2:W-:Y:S01]  /*3a510*/  @P5 STG.E.U8 desc[UR60][R10.64], R17 ;  /* 0x000000110a005986 */ /* 0x0005e2000c10113c */
[----:B------:R-:W-:Y:S01]  /*3a520*/  PRMT R15, R6, 0x7772, RZ ;  /* 0x00007772060f7816 */ /* 0x000fe200000000ff */
[----:B------:R-:W-:Y:S01]  /*3a530*/  IMAD.X R13, R0, 0x1, R53, P4 ;  /* 0x00000001000d7824 */ /* 0x000fe200020e0635 */
[C---:B-----5:R-:W-:Y:S01]  /*3a540*/  IADD3 R4, P5, R61.reuse, R52, RZ ;  /* 0x000000343d047210 */ /* 0x060fe20007fbe0ff */
[----:B------:R-:W-:-:S02]  /*3a550*/  IMAD.IADD R61, R61, 0x1, R2 ;  /* 0x000000013d3d7824 */ /* 0x000fc400078e0202 */
[----:B------:R-:W3:Y:S01]  /*3a560*/  LDC R14, c[0x0][0x228] ;  /* 0x00008a00ff0e7b82 */ /* 0x000ee20000000800 */
[----:B0-----:R-:W-:Y:S01]  /*3a570*/  ISETP.LT.AND P6, PT, R155, R18, !P3 ;  /* 0x000000129b00720c */ /* 0x001fe20005fc1270 */
[----:B------:R0:W-:Y:S01]  /*3a580*/  @P1 STG.E.U8 desc[UR60][R12.64], R15 ;  /* 0x0000000f0c001986 */ /* 0x0001e2000c10113c */
[----:B------:R-:W-:Y:S01]  /*3a590*/  IMAD.X R5, R0, 0x1, R32, P5 ;  /* 0x0000000100057824 */ /* 0x000fe200028e0620 */
[----:B------:R-:W-:-:S04]  /*3a5a0*/  PRMT R3, R6, 0x7773, RZ ;  /* 0x0000777306037816 */ /* 0x000fc800000000ff */
[----:B------:R-:W5:Y:S01]  /*3a5b0*/  LDC R16, c[0x0][0x228] ;  /* 0x00008a00ff107b82 */ /* 0x000f620000000800 */
[----:B----4-:R-:W-:Y:S01]  /*3a5c0*/  ISETP.LT.AND P4, PT, R159, R20, !P3 ;  /* 0x000000149f00720c */ /* 0x010fe20005f81270 */
[----:B------:R4:W-:Y:S01]  /*3a5d0*/  @P0 STG.E.U8 desc[UR60][R4.64], R3 ;  /* 0x0000000304000986 */ /* 0x0009e2000c10113c */
[----:B------:R-:W-:-:S05]  /*3a5e0*/  SHF.R.S32.HI R0, RZ, 0x1f, R61 ;  /* 0x0000001fff007819 */ /* 0x000fca000001143d */
[----:B------:R-:W5:Y:S01]  /*3a5f0*/  LDC R18, c[0x0][0x228] ;  /* 0x00008a00ff127b82 */ /* 0x000f620000000800 */
[C---:B--2---:R-:W-:Y:S02]  /*3a600*/  IADD3 R10, P5, R61.reuse, R50, RZ ;  /* 0x000000323d0a7210 */ /* 0x044fe40007fbe0ff */
[----:B------:R-:W-:-:S05]  /*3a610*/  IADD3 R8, P0, R61, R48, RZ ;  /* 0x000000303d087210 */ /* 0x000fca0007f1e0ff */
[----:B0-----:R-:W0:Y:S01]  /*3a620*/  LDC R12, c[0x0][0x228] ;  /* 0x00008a00ff0c7b82 */ /* 0x001e220000000800 */
[C---:B------:R-:W-:Y:S01]  /*3a630*/  IMAD.X R11, R0.reuse, 0x1, R51, P5 ;  /* 0x00000001000b7824 */ /* 0x040fe200028e0633 */
[----:B------:R-:W-:Y:S01]  /*3a640*/  PRMT R17, R27, 0x7770, RZ ;  /* 0x000077701b117816 */ /* 0x000fe200000000ff */
[C---:B------:R-:W-:Y:S01]  /*3a650*/  IMAD.IADD R13, R61.reuse, 0x1, R2 ;  /* 0x000000013d0d7824 */ /* 0x040fe200078e0202 */
[----:B------:R-:W-:Y:S01]  /*3a660*/  IADD3 R2, P5, R61, R34, RZ ;  /* 0x000000223d027210 */ /* 0x000fe20007fbe0ff */
[C---:B------:R-:W-:Y:S01]  /*3a670*/  IMAD.X R9, R0.reuse, 0x1, R49, P0 ;  /* 0x0000000100097824 */ /* 0x040fe200000e0631 */
[----:B------:R-:W-:Y:S02]  /*3a680*/  PRMT R15, R27, 0x7771, RZ ;  /* 0x000077711b0f7816 */ /* 0x000fe400000000ff */
[----:B------:R-:W-:Y:S01]  /*3a690*/  SHF.R.S32.HI R6, RZ, 0x1f, R13 ;  /* 0x0000001fff067819 */ /* 0x000fe2000001140d */
[----:B----4-:R-:W-:Y:S01]  /*3a6a0*/  IMAD.X R3, R0, 0x1, R53, P5 ;  /* 0x0000000100037824 */ /* 0x010fe200028e0635 */
[----:B------:R2:W-:Y:S01]  /*3a6b0*/  @P6 STG.E.U8 desc[UR60][R8.64], R17 ;  /* 0x0000001108006986 */ /* 0x0005e2000c10113c */
[----:B------:R-:W-:-:S02]  /*3a6c0*/  IADD3 R4, P6, R61, R52, RZ ;  /* 0x000000343d047210 */ /* 0x000fc40007fde0ff */
[C---:B------:R-:W-:Y:S01]  /*3a6d0*/  IADD3 R50, P5, R13.reuse, R50, RZ ;  /* 0x000000320d327210 */ /* 0x040fe20007fbe0ff */
[----:B------:R4:W-:Y:S01]  /*3a6e0*/  @P4 STG.E.U8 desc[UR60][R10.64], R15 ;  /* 0x0000000f0a004986 */ /* 0x0009e2000c10113c */
[----:B------:R-:W-:Y:S01]  /*3a6f0*/  IADD3 R48, P4, R13, R48, RZ ;  /* 0x000000300d307210 */ /* 0x000fe20007f9e0ff */
[----:B------:R-:W-:Y:S01]  /*3a700*/  IMAD.X R5, R0, 0x1, R32, P6 ;  /* 0x0000000100057824 */ /* 0x000fe200030e0620 */
[----:B-1----:R-:W-:Y:S01]  /*3a710*/  ISETP.LT.AND P1, PT, R157, R21, !P3 ;  /* 0x000000159d00720c */ /* 0x002fe20005f21270 */
[C---:B------:R-:W-:Y:S01]  /*3a720*/  IMAD.X R51, R6.reuse, 0x1, R51, P5 ;  /* 0x0000000106337824 */ /* 0x040fe200028e0633 */
[----:B------:R-:W-:Y:S01]  /*3a730*/  ISETP.LT.AND P3, PT, R153, R22, !P3 ;  /* 0x000000169900720c */ /* 0x000fe20005f61270 */
[----:B------:R-:W-:Y:S01]  /*3a740*/  IMAD.X R49, R6, 0x1, R49, P4 ;  /* 0x0000000106317824 */ /* 0x000fe200020e0631 */
[----:B------:R-:W-:Y:S02]  /*3a750*/  IADD3 R34, P6, R13, R34, RZ ;  /* 0x000000220d227210 */ /* 0x000fe40007fde0ff */
[----:B---3--:R-:W-:-:S02]  /*3a760*/  ISETP.LT.AND P5, PT, R155, R14, !P2 ;  /* 0x0000000e9b00720c */ /* 0x008fc400057a1270 */
[----:B-----5:R-:W-:Y:S02]  /*3a770*/  ISETP.LT.AND P0, PT, R159, R16, !P2 ;  /* 0x000000109f00720c */ /* 0x020fe40005701270 */
[----:B------:R-:W-:Y:S02]  /*3a780*/  ISETP.LT.AND P4, PT, R157, R18, !P2 ;  /* 0x000000129d00720c */ /* 0x000fe40005781270 */
[----:B0-----:R-:W-:Y:S01]  /*3a790*/  ISETP.LT.AND P2, PT, R153, R12, !P2 ;  /* 0x0000000c9900720c */ /* 0x001fe20005741270 */
[----:B------:R-:W-:Y:S01]  /*3a7a0*/  IMAD.X R35, R6, 0x1, R53, P6 ;  /* 0x0000000106237824 */ /* 0x000fe200030e0635 */
[----:B--2---:R-:W-:Y:S02]  /*3a7b0*/  PRMT R9, R27, 0x7773, RZ ;  /* 0x000077731b097816 */ /* 0x004fe400000000ff */
[----:B------:R-:W-:Y:S02]  /*3a7c0*/  IADD3 R52, P6, R13, R52, RZ ;  /* 0x000000340d347210 */ /* 0x000fe40007fde0ff */
[----:B------:R-:W-:-:S02]  /*3a7d0*/  PRMT R27, R27, 0x7772, RZ ;  /* 0x000077721b1b7816 */ /* 0x000fc400000000ff */
[C---:B----4-:R-:W-:Y:S02]  /*3a7e0*/  PRMT R11, R7.reuse, 0x7773, RZ ;  /* 0x00007773070b7816 */ /* 0x050fe400000000ff */
[C---:B------:R-:W-:Y:S02]  /*3a7f0*/  PRMT R13, R7.reuse, 0x7772, RZ ;  /* 0x00007772070d7816 */ /* 0x040fe400000000ff */
[C---:B------:R-:W-:Y:S02]  /*3a800*/  PRMT R15, R7.reuse, 0x7771, RZ ;  /* 0x00007771070f7816 */ /* 0x040fe400000000ff */
[----:B------:R-:W-:Y:S01]  /*3a810*/  PRMT R7, R7, 0x7770, RZ ;  /* 0x0000777007077816 */ /* 0x000fe200000000ff */
[----:B------:R0:W-:Y:S04]  /*3a820*/  @P1 STG.E.U8 desc[UR60][R2.64], R27 ;  /* 0x0000001b02001986 */ /* 0x0001e8000c10113c */
[----:B------:R0:W-:Y:S04]  /*3a830*/  @P3 STG.E.U8 desc[UR60][R4.64], R9 ;  /* 0x0000000904003986 */ /* 0x0001e8000c10113c */
[----:B------:R0:W-:Y:S04]  /*3a840*/  @P5 STG.E.U8 desc[UR60][R48.64], R7 ;  /* 0x0000000730005986 */ /* 0x0001e8000c10113c */
[----:B------:R0:W-:Y:S01]  /*3a850*/  @P0 STG.E.U8 desc[UR60][R50.64], R15 ;  /* 0x0000000f32000986 */ /* 0x0001e2000c10113c */
[----:B------:R-:W-:-:S03]  /*3a860*/  IMAD.X R53, R6, 0x1, R32, P6 ;  /* 0x0000000106357824 */ /* 0x000fc600030e0620 */
[----:B------:R0:W-:Y:S01]  /*3a870*/  @P4 STG.E.U8 desc[UR60][R34.64], R13 ;  /* 0x0000000d22004986 */ /* 0x0001e2000c10113c */
[----:B------:R-:W-:Y:S05]  /*3a880*/  @!P2 EXIT ;  /* 0x000000000000a94d */ /* 0x000fea0003800000 */
[----:B------:R-:W-:Y:S01]  /*3a890*/  STG.E.U8 desc[UR60][R52.64], R11 ;  /* 0x0000000b34007986 */ /* 0x000fe2000c10113c */
[----:B------:R-:W-:Y:S05]  /*3a8a0*/  EXIT ;  /* 0x000000000000794d */ /* 0x000fea0003800000 */
.L_x_3:
[----:B------:R-:W-:-:S00]  /*3a8b0*/  BRA `(.L_x_3) ;  /* 0xfffffffc00fc7947 */ /* 0x000fc0000383ffff */
[----:B------:R-:W-:-:S00]  /*3a8c0*/  NOP ;  /* 0x0000000000007918 */ /* 0x000fc00000000000 */
        /* <DEDUP_REMOVED lines=11> */
.L_x_4:


//--------------------- .nv.shared.matmul_kernel  --------------------------
	.section	.nv.shared.matmul_kernel,"aw",@nobits
	.sectionflags	@""
	.align	16
	.zero		1024


//--------------------- .nv.shared.reserved.0     --------------------------
	.section	.nv.shared.reserved.0,"aw",@nobits
	.weak		__nv_reservedSMEM_offset_0_alias
	.size		__nv_reservedSMEM_offset_0_alias, 0, 0
	.other		__nv_reservedSMEM_offset_0_alias,@"STO_CUDA_RESERVED_SHARED STV_DEFAULT"
__nv_reservedSMEM_offset_0_alias:
	.zero		0


//--------------------- .nv.constant0.matmul_kernel --------------------------
	.section	.nv.constant0.matmul_kernel,"a",@progbits
	.sectionflags	@""
	.align	4
.nv.constant0.matmul_kernel:
	.zero		608


//--------------------- SYMBOLS --------------------------

	.type		.nv.reservedSmem.offset0,@object
	.size		.nv.reservedSmem.offset0,0x4
